//
// Generated by NVIDIA NVVM Compiler
//
// Compiler Build ID: CL-36424714
// Cuda compilation tools, release 13.0, V13.0.88
// Based on NVVM 20.0.0
//

.version 9.0
.target sm_100
.address_size 64

	// .globl	_ZN8pygpukit3ops4gemv16gemv_bf16_kernelINS1_16GemvConfigSmallNEEEvPK13__nv_bfloat16S6_PS4_iiff

.visible .entry _ZN8pygpukit3ops4gemv16gemv_bf16_kernelINS1_16GemvConfigSmallNEEEvPK13__nv_bfloat16S6_PS4_iiff(
	.param .u64 .ptr .align 1 _ZN8pygpukit3ops4gemv16gemv_bf16_kernelINS1_16GemvConfigSmallNEEEvPK13__nv_bfloat16S6_PS4_iiff_param_0,
	.param .u64 .ptr .align 1 _ZN8pygpukit3ops4gemv16gemv_bf16_kernelINS1_16GemvConfigSmallNEEEvPK13__nv_bfloat16S6_PS4_iiff_param_1,
	.param .u64 .ptr .align 1 _ZN8pygpukit3ops4gemv16gemv_bf16_kernelINS1_16GemvConfigSmallNEEEvPK13__nv_bfloat16S6_PS4_iiff_param_2,
	.param .u32 _ZN8pygpukit3ops4gemv16gemv_bf16_kernelINS1_16GemvConfigSmallNEEEvPK13__nv_bfloat16S6_PS4_iiff_param_3,
	.param .u32 _ZN8pygpukit3ops4gemv16gemv_bf16_kernelINS1_16GemvConfigSmallNEEEvPK13__nv_bfloat16S6_PS4_iiff_param_4,
	.param .f32 _ZN8pygpukit3ops4gemv16gemv_bf16_kernelINS1_16GemvConfigSmallNEEEvPK13__nv_bfloat16S6_PS4_iiff_param_5,
	.param .f32 _ZN8pygpukit3ops4gemv16gemv_bf16_kernelINS1_16GemvConfigSmallNEEEvPK13__nv_bfloat16S6_PS4_iiff_param_6
)
{
	.reg .pred 	%p<16>;
	.reg .b16 	%rs<162>;
	.reg .b32 	%r<86>;
	.reg .b32 	%f<202>;
	.reg .b64 	%rd<100>;

	ld.param.u64 	%rd7, [_ZN8pygpukit3ops4gemv16gemv_bf16_kernelINS1_16GemvConfigSmallNEEEvPK13__nv_bfloat16S6_PS4_iiff_param_0];
	ld.param.u64 	%rd8, [_ZN8pygpukit3ops4gemv16gemv_bf16_kernelINS1_16GemvConfigSmallNEEEvPK13__nv_bfloat16S6_PS4_iiff_param_1];
	ld.param.u32 	%r40, [_ZN8pygpukit3ops4gemv16gemv_bf16_kernelINS1_16GemvConfigSmallNEEEvPK13__nv_bfloat16S6_PS4_iiff_param_3];
	ld.param.u32 	%r41, [_ZN8pygpukit3ops4gemv16gemv_bf16_kernelINS1_16GemvConfigSmallNEEEvPK13__nv_bfloat16S6_PS4_iiff_param_4];
	ld.param.f32 	%f23, [_ZN8pygpukit3ops4gemv16gemv_bf16_kernelINS1_16GemvConfigSmallNEEEvPK13__nv_bfloat16S6_PS4_iiff_param_5];
	ld.param.f32 	%f24, [_ZN8pygpukit3ops4gemv16gemv_bf16_kernelINS1_16GemvConfigSmallNEEEvPK13__nv_bfloat16S6_PS4_iiff_param_6];
	cvta.to.global.u64 	%rd1, %rd7;
	mov.u32 	%r42, %tid.x;
	mov.u32 	%r43, %ctaid.x;
	shl.b32 	%r44, %r43, 7;
	add.s32 	%r1, %r44, %r42;
	setp.ge.s32 	%p1, %r1, %r41;
	@%p1 bra 	$L__BB0_25;
	mul.wide.s32 	%rd10, %r1, 2;
	add.s64 	%rd2, %rd8, %rd10;
	setp.lt.s32 	%p2, %r40, 8;
	mov.b32 	%r74, 0;
	mov.f32 	%f200, 0f00000000;
	@%p2 bra 	$L__BB0_8;
	add.s32 	%r2, %r40, -8;
	setp.lt.u32 	%p3, %r2, 8;
	mov.f32 	%f200, 0f00000000;
	mov.b32 	%r74, 0;
	mov.b32 	%r72, 8;
	@%p3 bra 	$L__BB0_6;
	shr.u32 	%r50, %r2, 3;
	add.s32 	%r51, %r50, 1;
	shl.b32 	%r3, %r41, 4;
	and.b32  	%r52, %r51, 1073741822;
	neg.s32 	%r75, %r52;
	mov.f32 	%f200, 0f00000000;
	mov.b32 	%r76, 0;
	mul.wide.s32 	%rd37, %r41, 2;
	mov.u32 	%r74, %r76;
$L__BB0_4:
	mul.wide.u32 	%rd35, %r74, 2;
	add.s64 	%rd11, %rd7, %rd35;
	// begin inline asm
	ld.global.nc.b32 %r53, [%rd11];
	// end inline asm
	add.s64 	%rd12, %rd11, 4;
	// begin inline asm
	ld.global.nc.b32 %r54, [%rd12];
	// end inline asm
	add.s64 	%rd13, %rd11, 8;
	// begin inline asm
	ld.global.nc.b32 %r55, [%rd13];
	// end inline asm
	add.s64 	%rd14, %rd11, 12;
	// begin inline asm
	ld.global.nc.b32 %r56, [%rd14];
	// end inline asm
	mov.b32 	{%rs1, %rs2}, %r53;
	// begin inline asm
	{ cvt.f32.bf16 %f29, %rs1;}

	// end inline asm
	// begin inline asm
	{ cvt.f32.bf16 %f30, %rs2;}

	// end inline asm
	mov.b32 	{%rs3, %rs4}, %r54;
	// begin inline asm
	{ cvt.f32.bf16 %f31, %rs3;}

	// end inline asm
	// begin inline asm
	{ cvt.f32.bf16 %f32, %rs4;}

	// end inline asm
	mov.b32 	{%rs5, %rs6}, %r55;
	// begin inline asm
	{ cvt.f32.bf16 %f33, %rs5;}

	// end inline asm
	// begin inline asm
	{ cvt.f32.bf16 %f34, %rs6;}

	// end inline asm
	mov.b32 	{%rs7, %rs8}, %r56;
	// begin inline asm
	{ cvt.f32.bf16 %f35, %rs7;}

	// end inline asm
	// begin inline asm
	{ cvt.f32.bf16 %f36, %rs8;}

	// end inline asm
	mul.wide.s32 	%rd36, %r76, 2;
	add.s64 	%rd15, %rd2, %rd36;
	// begin inline asm
	ld.global.nc.b16 %rs9, [%rd15];
	// end inline asm
	// begin inline asm
	{ cvt.f32.bf16 %f37, %rs9;}

	// end inline asm
	add.s64 	%rd16, %rd15, %rd37;
	// begin inline asm
	ld.global.nc.b16 %rs11, [%rd16];
	// end inline asm
	// begin inline asm
	{ cvt.f32.bf16 %f38, %rs11;}

	// end inline asm
	add.s64 	%rd17, %rd16, %rd37;
	// begin inline asm
	ld.global.nc.b16 %rs13, [%rd17];
	// end inline asm
	// begin inline asm
	{ cvt.f32.bf16 %f39, %rs13;}

	// end inline asm
	add.s64 	%rd18, %rd17, %rd37;
	// begin inline asm
	ld.global.nc.b16 %rs15, [%rd18];
	// end inline asm
	// begin inline asm
	{ cvt.f32.bf16 %f40, %rs15;}

	// end inline asm
	add.s64 	%rd19, %rd18, %rd37;
	// begin inline asm
	ld.global.nc.b16 %rs17, [%rd19];
	// end inline asm
	// begin inline asm
	{ cvt.f32.bf16 %f41, %rs17;}

	// end inline asm
	add.s64 	%rd20, %rd19, %rd37;
	// begin inline asm
	ld.global.nc.b16 %rs19, [%rd20];
	// end inline asm
	// begin inline asm
	{ cvt.f32.bf16 %f42, %rs19;}

	// end inline asm
	add.s64 	%rd21, %rd20, %rd37;
	// begin inline asm
	ld.global.nc.b16 %rs21, [%rd21];
	// end inline asm
	// begin inline asm
	{ cvt.f32.bf16 %f43, %rs21;}

	// end inline asm
	add.s64 	%rd22, %rd21, %rd37;
	// begin inline asm
	ld.global.nc.b16 %rs23, [%rd22];
	// end inline asm
	// begin inline asm
	{ cvt.f32.bf16 %f44, %rs23;}

	// end inline asm
	fma.rn.f32 	%f61, %f29, %f37, %f200;
	fma.rn.f32 	%f62, %f30, %f38, %f61;
	fma.rn.f32 	%f63, %f31, %f39, %f62;
	fma.rn.f32 	%f64, %f32, %f40, %f63;
	fma.rn.f32 	%f65, %f33, %f41, %f64;
	fma.rn.f32 	%f66, %f34, %f42, %f65;
	fma.rn.f32 	%f67, %f35, %f43, %f66;
	fma.rn.f32 	%f68, %f36, %f44, %f67;
	add.s64 	%rd23, %rd11, 16;
	// begin inline asm
	ld.global.nc.b32 %r57, [%rd23];
	// end inline asm
	add.s64 	%rd24, %rd11, 20;
	// begin inline asm
	ld.global.nc.b32 %r58, [%rd24];
	// end inline asm
	add.s64 	%rd25, %rd11, 24;
	// begin inline asm
	ld.global.nc.b32 %r59, [%rd25];
	// end inline asm
	add.s64 	%rd26, %rd11, 28;
	// begin inline asm
	ld.global.nc.b32 %r60, [%rd26];
	// end inline asm
	mov.b32 	{%rs25, %rs26}, %r57;
	// begin inline asm
	{ cvt.f32.bf16 %f45, %rs25;}

	// end inline asm
	// begin inline asm
	{ cvt.f32.bf16 %f46, %rs26;}

	// end inline asm
	mov.b32 	{%rs27, %rs28}, %r58;
	// begin inline asm
	{ cvt.f32.bf16 %f47, %rs27;}

	// end inline asm
	// begin inline asm
	{ cvt.f32.bf16 %f48, %rs28;}

	// end inline asm
	mov.b32 	{%rs29, %rs30}, %r59;
	// begin inline asm
	{ cvt.f32.bf16 %f49, %rs29;}

	// end inline asm
	// begin inline asm
	{ cvt.f32.bf16 %f50, %rs30;}

	// end inline asm
	mov.b32 	{%rs31, %rs32}, %r60;
	// begin inline asm
	{ cvt.f32.bf16 %f51, %rs31;}

	// end inline asm
	// begin inline asm
	{ cvt.f32.bf16 %f52, %rs32;}

	// end inline asm
	add.s64 	%rd27, %rd22, %rd37;
	// begin inline asm
	ld.global.nc.b16 %rs33, [%rd27];
	// end inline asm
	// begin inline asm
	{ cvt.f32.bf16 %f53, %rs33;}

	// end inline asm
	add.s64 	%rd28, %rd27, %rd37;
	// begin inline asm
	ld.global.nc.b16 %rs35, [%rd28];
	// end inline asm
	// begin inline asm
	{ cvt.f32.bf16 %f54, %rs35;}

	// end inline asm
	add.s64 	%rd29, %rd28, %rd37;
	// begin inline asm
	ld.global.nc.b16 %rs37, [%rd29];
	// end inline asm
	// begin inline asm
	{ cvt.f32.bf16 %f55, %rs37;}

	// end inline asm
	add.s64 	%rd30, %rd29, %rd37;
	// begin inline asm
	ld.global.nc.b16 %rs39, [%rd30];
	// end inline asm
	// begin inline asm
	{ cvt.f32.bf16 %f56, %rs39;}

	// end inline asm
	add.s64 	%rd31, %rd30, %rd37;
	// begin inline asm
	ld.global.nc.b16 %rs41, [%rd31];
	// end inline asm
	// begin inline asm
	{ cvt.f32.bf16 %f57, %rs41;}

	// end inline asm
	add.s64 	%rd32, %rd31, %rd37;
	// begin inline asm
	ld.global.nc.b16 %rs43, [%rd32];
	// end inline asm
	// begin inline asm
	{ cvt.f32.bf16 %f58, %rs43;}

	// end inline asm
	add.s64 	%rd33, %rd32, %rd37;
	// begin inline asm
	ld.global.nc.b16 %rs45, [%rd33];
	// end inline asm
	// begin inline asm
	{ cvt.f32.bf16 %f59, %rs45;}

	// end inline asm
	add.s64 	%rd34, %rd33, %rd37;
	// begin inline asm
	ld.global.nc.b16 %rs47, [%rd34];
	// end inline asm
	// begin inline asm
	{ cvt.f32.bf16 %f60, %rs47;}

	// end inline asm
	fma.rn.f32 	%f69, %f45, %f53, %f68;
	fma.rn.f32 	%f70, %f46, %f54, %f69;
	fma.rn.f32 	%f71, %f47, %f55, %f70;
	fma.rn.f32 	%f72, %f48, %f56, %f71;
	fma.rn.f32 	%f73, %f49, %f57, %f72;
	fma.rn.f32 	%f74, %f50, %f58, %f73;
	fma.rn.f32 	%f75, %f51, %f59, %f74;
	fma.rn.f32 	%f200, %f52, %f60, %f75;
	add.s32 	%r74, %r74, 16;
	add.s32 	%r76, %r76, %r3;
	add.s32 	%r75, %r75, 2;
	setp.eq.s32 	%p4, %r75, 0;
	@%p4 bra 	$L__BB0_5;
	bra.uni 	$L__BB0_4;
$L__BB0_5:
	add.s32 	%r72, %r74, 8;
$L__BB0_6:
	and.b32  	%r61, %r2, 8;
	setp.ne.s32 	%p5, %r61, 0;
	@%p5 bra 	$L__BB0_8;
	mul.wide.u32 	%rd50, %r74, 2;
	add.s64 	%rd38, %rd7, %rd50;
	// begin inline asm
	ld.global.nc.b32 %r62, [%rd38];
	// end inline asm
	add.s64 	%rd39, %rd38, 4;
	// begin inline asm
	ld.global.nc.b32 %r63, [%rd39];
	// end inline asm
	add.s64 	%rd40, %rd38, 8;
	// begin inline asm
	ld.global.nc.b32 %r64, [%rd40];
	// end inline asm
	add.s64 	%rd41, %rd38, 12;
	// begin inline asm
	ld.global.nc.b32 %r65, [%rd41];
	// end inline asm
	mov.b32 	{%rs49, %rs50}, %r62;
	// begin inline asm
	{ cvt.f32.bf16 %f76, %rs49;}

	// end inline asm
	// begin inline asm
	{ cvt.f32.bf16 %f77, %rs50;}

	// end inline asm
	mov.b32 	{%rs51, %rs52}, %r63;
	// begin inline asm
	{ cvt.f32.bf16 %f78, %rs51;}

	// end inline asm
	// begin inline asm
	{ cvt.f32.bf16 %f79, %rs52;}

	// end inline asm
	mov.b32 	{%rs53, %rs54}, %r64;
	// begin inline asm
	{ cvt.f32.bf16 %f80, %rs53;}

	// end inline asm
	// begin inline asm
	{ cvt.f32.bf16 %f81, %rs54;}

	// end inline asm
	mov.b32 	{%rs55, %rs56}, %r65;
	// begin inline asm
	{ cvt.f32.bf16 %f82, %rs55;}

	// end inline asm
	// begin inline asm
	{ cvt.f32.bf16 %f83, %rs56;}

	// end inline asm
	mul.lo.s32 	%r66, %r74, %r41;
	mul.wide.s32 	%rd51, %r66, 2;
	add.s64 	%rd42, %rd2, %rd51;
	// begin inline asm
	ld.global.nc.b16 %rs57, [%rd42];
	// end inline asm
	// begin inline asm
	{ cvt.f32.bf16 %f84, %rs57;}

	// end inline asm
	mul.wide.s32 	%rd52, %r41, 2;
	add.s64 	%rd43, %rd42, %rd52;
	// begin inline asm
	ld.global.nc.b16 %rs59, [%rd43];
	// end inline asm
	// begin inline asm
	{ cvt.f32.bf16 %f85, %rs59;}

	// end inline asm
	add.s64 	%rd44, %rd43, %rd52;
	// begin inline asm
	ld.global.nc.b16 %rs61, [%rd44];
	// end inline asm
	// begin inline asm
	{ cvt.f32.bf16 %f86, %rs61;}

	// end inline asm
	add.s64 	%rd45, %rd44, %rd52;
	// begin inline asm
	ld.global.nc.b16 %rs63, [%rd45];
	// end inline asm
	// begin inline asm
	{ cvt.f32.bf16 %f87, %rs63;}

	// end inline asm
	add.s64 	%rd46, %rd45, %rd52;
	// begin inline asm
	ld.global.nc.b16 %rs65, [%rd46];
	// end inline asm
	// begin inline asm
	{ cvt.f32.bf16 %f88, %rs65;}

	// end inline asm
	add.s64 	%rd47, %rd46, %rd52;
	// begin inline asm
	ld.global.nc.b16 %rs67, [%rd47];
	// end inline asm
	// begin inline asm
	{ cvt.f32.bf16 %f89, %rs67;}

	// end inline asm
	add.s64 	%rd48, %rd47, %rd52;
	// begin inline asm
	ld.global.nc.b16 %rs69, [%rd48];
	// end inline asm
	// begin inline asm
	{ cvt.f32.bf16 %f90, %rs69;}

	// end inline asm
	add.s64 	%rd49, %rd48, %rd52;
	// begin inline asm
	ld.global.nc.b16 %rs71, [%rd49];
	// end inline asm
	// begin inline asm
	{ cvt.f32.bf16 %f91, %rs71;}

	// end inline asm
	fma.rn.f32 	%f92, %f76, %f84, %f200;
	fma.rn.f32 	%f93, %f77, %f85, %f92;
	fma.rn.f32 	%f94, %f78, %f86, %f93;
	fma.rn.f32 	%f95, %f79, %f87, %f94;
	fma.rn.f32 	%f96, %f80, %f88, %f95;
	fma.rn.f32 	%f97, %f81, %f89, %f96;
	fma.rn.f32 	%f98, %f82, %f90, %f97;
	fma.rn.f32 	%f200, %f83, %f91, %f98;
	mov.u32 	%r74, %r72;
$L__BB0_8:
	setp.ge.s32 	%p6, %r74, %r40;
	@%p6 bra 	$L__BB0_21;
	sub.s32 	%r10, %r40, %r74;
	and.b32  	%r11, %r10, 15;
	sub.s32 	%r67, %r74, %r40;
	setp.gt.u32 	%p7, %r67, -16;
	@%p7 bra 	$L__BB0_12;
	mul.lo.s32 	%r79, %r74, %r41;
	shl.b32 	%r13, %r41, 4;
	and.b32  	%r68, %r10, -16;
	neg.s32 	%r78, %r68;
	mul.wide.s32 	%rd72, %r41, 2;
$L__BB0_11:
	.pragma "nounroll";
	mul.wide.u32 	%rd69, %r74, 2;
	add.s64 	%rd70, %rd1, %rd69;
	ld.global.nc.u16 	%rs73, [%rd70];
	// begin inline asm
	{ cvt.f32.bf16 %f100, %rs73;}

	// end inline asm
	mul.wide.s32 	%rd71, %r79, 2;
	add.s64 	%rd53, %rd2, %rd71;
	// begin inline asm
	ld.global.nc.b16 %rs74, [%rd53];
	// end inline asm
	// begin inline asm
	{ cvt.f32.bf16 %f101, %rs74;}

	// end inline asm
	fma.rn.f32 	%f132, %f100, %f101, %f200;
	ld.global.nc.u16 	%rs76, [%rd70+2];
	// begin inline asm
	{ cvt.f32.bf16 %f102, %rs76;}

	// end inline asm
	add.s64 	%rd54, %rd53, %rd72;
	// begin inline asm
	ld.global.nc.b16 %rs77, [%rd54];
	// end inline asm
	// begin inline asm
	{ cvt.f32.bf16 %f103, %rs77;}

	// end inline asm
	fma.rn.f32 	%f133, %f102, %f103, %f132;
	ld.global.nc.u16 	%rs79, [%rd70+4];
	// begin inline asm
	{ cvt.f32.bf16 %f104, %rs79;}

	// end inline asm
	add.s64 	%rd55, %rd54, %rd72;
	// begin inline asm
	ld.global.nc.b16 %rs80, [%rd55];
	// end inline asm
	// begin inline asm
	{ cvt.f32.bf16 %f105, %rs80;}

	// end inline asm
	fma.rn.f32 	%f134, %f104, %f105, %f133;
	ld.global.nc.u16 	%rs82, [%rd70+6];
	// begin inline asm
	{ cvt.f32.bf16 %f106, %rs82;}

	// end inline asm
	add.s64 	%rd56, %rd55, %rd72;
	// begin inline asm
	ld.global.nc.b16 %rs83, [%rd56];
	// end inline asm
	// begin inline asm
	{ cvt.f32.bf16 %f107, %rs83;}

	// end inline asm
	fma.rn.f32 	%f135, %f106, %f107, %f134;
	ld.global.nc.u16 	%rs85, [%rd70+8];
	// begin inline asm
	{ cvt.f32.bf16 %f108, %rs85;}

	// end inline asm
	add.s64 	%rd57, %rd56, %rd72;
	// begin inline asm
	ld.global.nc.b16 %rs86, [%rd57];
	// end inline asm
	// begin inline asm
	{ cvt.f32.bf16 %f109, %rs86;}

	// end inline asm
	fma.rn.f32 	%f136, %f108, %f109, %f135;
	ld.global.nc.u16 	%rs88, [%rd70+10];
	// begin inline asm
	{ cvt.f32.bf16 %f110, %rs88;}

	// end inline asm
	add.s64 	%rd58, %rd57, %rd72;
	// begin inline asm
	ld.global.nc.b16 %rs89, [%rd58];
	// end inline asm
	// begin inline asm
	{ cvt.f32.bf16 %f111, %rs89;}

	// end inline asm
	fma.rn.f32 	%f137, %f110, %f111, %f136;
	ld.global.nc.u16 	%rs91, [%rd70+12];
	// begin inline asm
	{ cvt.f32.bf16 %f112, %rs91;}

	// end inline asm
	add.s64 	%rd59, %rd58, %rd72;
	// begin inline asm
	ld.global.nc.b16 %rs92, [%rd59];
	// end inline asm
	// begin inline asm
	{ cvt.f32.bf16 %f113, %rs92;}

	// end inline asm
	fma.rn.f32 	%f138, %f112, %f113, %f137;
	ld.global.nc.u16 	%rs94, [%rd70+14];
	// begin inline asm
	{ cvt.f32.bf16 %f114, %rs94;}

	// end inline asm
	add.s64 	%rd60, %rd59, %rd72;
	// begin inline asm
	ld.global.nc.b16 %rs95, [%rd60];
	// end inline asm
	// begin inline asm
	{ cvt.f32.bf16 %f115, %rs95;}

	// end inline asm
	fma.rn.f32 	%f139, %f114, %f115, %f138;
	ld.global.nc.u16 	%rs97, [%rd70+16];
	// begin inline asm
	{ cvt.f32.bf16 %f116, %rs97;}

	// end inline asm
	add.s64 	%rd61, %rd60, %rd72;
	// begin inline asm
	ld.global.nc.b16 %rs98, [%rd61];
	// end inline asm
	// begin inline asm
	{ cvt.f32.bf16 %f117, %rs98;}

	// end inline asm
	fma.rn.f32 	%f140, %f116, %f117, %f139;
	ld.global.nc.u16 	%rs100, [%rd70+18];
	// begin inline asm
	{ cvt.f32.bf16 %f118, %rs100;}

	// end inline asm
	add.s64 	%rd62, %rd61, %rd72;
	// begin inline asm
	ld.global.nc.b16 %rs101, [%rd62];
	// end inline asm
	// begin inline asm
	{ cvt.f32.bf16 %f119, %rs101;}

	// end inline asm
	fma.rn.f32 	%f141, %f118, %f119, %f140;
	ld.global.nc.u16 	%rs103, [%rd70+20];
	// begin inline asm
	{ cvt.f32.bf16 %f120, %rs103;}

	// end inline asm
	add.s64 	%rd63, %rd62, %rd72;
	// begin inline asm
	ld.global.nc.b16 %rs104, [%rd63];
	// end inline asm
	// begin inline asm
	{ cvt.f32.bf16 %f121, %rs104;}

	// end inline asm
	fma.rn.f32 	%f142, %f120, %f121, %f141;
	ld.global.nc.u16 	%rs106, [%rd70+22];
	// begin inline asm
	{ cvt.f32.bf16 %f122, %rs106;}

	// end inline asm
	add.s64 	%rd64, %rd63, %rd72;
	// begin inline asm
	ld.global.nc.b16 %rs107, [%rd64];
	// end inline asm
	// begin inline asm
	{ cvt.f32.bf16 %f123, %rs107;}

	// end inline asm
	fma.rn.f32 	%f143, %f122, %f123, %f142;
	ld.global.nc.u16 	%rs109, [%rd70+24];
	// begin inline asm
	{ cvt.f32.bf16 %f124, %rs109;}

	// end inline asm
	add.s64 	%rd65, %rd64, %rd72;
	// begin inline asm
	ld.global.nc.b16 %rs110, [%rd65];
	// end inline asm
	// begin inline asm
	{ cvt.f32.bf16 %f125, %rs110;}

	// end inline asm
	fma.rn.f32 	%f144, %f124, %f125, %f143;
	ld.global.nc.u16 	%rs112, [%rd70+26];
	// begin inline asm
	{ cvt.f32.bf16 %f126, %rs112;}

	// end inline asm
	add.s64 	%rd66, %rd65, %rd72;
	// begin inline asm
	ld.global.nc.b16 %rs113, [%rd66];
	// end inline asm
	// begin inline asm
	{ cvt.f32.bf16 %f127, %rs113;}

	// end inline asm
	fma.rn.f32 	%f145, %f126, %f127, %f144;
	ld.global.nc.u16 	%rs115, [%rd70+28];
	// begin inline asm
	{ cvt.f32.bf16 %f128, %rs115;}

	// end inline asm
	add.s64 	%rd67, %rd66, %rd72;
	// begin inline asm
	ld.global.nc.b16 %rs116, [%rd67];
	// end inline asm
	// begin inline asm
	{ cvt.f32.bf16 %f129, %rs116;}

	// end inline asm
	fma.rn.f32 	%f146, %f128, %f129, %f145;
	ld.global.nc.u16 	%rs118, [%rd70+30];
	// begin inline asm
	{ cvt.f32.bf16 %f130, %rs118;}

	// end inline asm
	add.s64 	%rd68, %rd67, %rd72;
	// begin inline asm
	ld.global.nc.b16 %rs119, [%rd68];
	// end inline asm
	// begin inline asm
	{ cvt.f32.bf16 %f131, %rs119;}

	// end inline asm
	fma.rn.f32 	%f200, %f130, %f131, %f146;
	add.s32 	%r74, %r74, 16;
	add.s32 	%r79, %r79, %r13;
	add.s32 	%r78, %r78, 16;
	setp.ne.s32 	%p8, %r78, 0;
	@%p8 bra 	$L__BB0_11;
$L__BB0_12:
	setp.eq.s32 	%p9, %r11, 0;
	@%p9 bra 	$L__BB0_21;
	and.b32  	%r28, %r10, 7;
	setp.lt.u32 	%p10, %r11, 8;
	@%p10 bra 	$L__BB0_15;
	mul.wide.u32 	%rd81, %r74, 2;
	add.s64 	%rd82, %rd1, %rd81;
	ld.global.nc.u16 	%rs121, [%rd82];
	// begin inline asm
	{ cvt.f32.bf16 %f148, %rs121;}

	// end inline asm
	mul.lo.s32 	%r69, %r74, %r41;
	mul.wide.s32 	%rd83, %r69, 2;
	add.s64 	%rd73, %rd2, %rd83;
	// begin inline asm
	ld.global.nc.b16 %rs122, [%rd73];
	// end inline asm
	// begin inline asm
	{ cvt.f32.bf16 %f149, %rs122;}

	// end inline asm
	fma.rn.f32 	%f164, %f148, %f149, %f200;
	ld.global.nc.u16 	%rs124, [%rd82+2];
	// begin inline asm
	{ cvt.f32.bf16 %f150, %rs124;}

	// end inline asm
	mul.wide.s32 	%rd84, %r41, 2;
	add.s64 	%rd74, %rd73, %rd84;
	// begin inline asm
	ld.global.nc.b16 %rs125, [%rd74];
	// end inline asm
	// begin inline asm
	{ cvt.f32.bf16 %f151, %rs125;}

	// end inline asm
	fma.rn.f32 	%f165, %f150, %f151, %f164;
	ld.global.nc.u16 	%rs127, [%rd82+4];
	// begin inline asm
	{ cvt.f32.bf16 %f152, %rs127;}

	// end inline asm
	add.s64 	%rd75, %rd74, %rd84;
	// begin inline asm
	ld.global.nc.b16 %rs128, [%rd75];
	// end inline asm
	// begin inline asm
	{ cvt.f32.bf16 %f153, %rs128;}

	// end inline asm
	fma.rn.f32 	%f166, %f152, %f153, %f165;
	ld.global.nc.u16 	%rs130, [%rd82+6];
	// begin inline asm
	{ cvt.f32.bf16 %f154, %rs130;}

	// end inline asm
	add.s64 	%rd76, %rd75, %rd84;
	// begin inline asm
	ld.global.nc.b16 %rs131, [%rd76];
	// end inline asm
	// begin inline asm
	{ cvt.f32.bf16 %f155, %rs131;}

	// end inline asm
	fma.rn.f32 	%f167, %f154, %f155, %f166;
	ld.global.nc.u16 	%rs133, [%rd82+8];
	// begin inline asm
	{ cvt.f32.bf16 %f156, %rs133;}

	// end inline asm
	add.s64 	%rd77, %rd76, %rd84;
	// begin inline asm
	ld.global.nc.b16 %rs134, [%rd77];
	// end inline asm
	// begin inline asm
	{ cvt.f32.bf16 %f157, %rs134;}

	// end inline asm
	fma.rn.f32 	%f168, %f156, %f157, %f167;
	ld.global.nc.u16 	%rs136, [%rd82+10];
	// begin inline asm
	{ cvt.f32.bf16 %f158, %rs136;}

	// end inline asm
	add.s64 	%rd78, %rd77, %rd84;
	// begin inline asm
	ld.global.nc.b16 %rs137, [%rd78];
	// end inline asm
	// begin inline asm
	{ cvt.f32.bf16 %f159, %rs137;}

	// end inline asm
	fma.rn.f32 	%f169, %f158, %f159, %f168;
	ld.global.nc.u16 	%rs139, [%rd82+12];
	// begin inline asm
	{ cvt.f32.bf16 %f160, %rs139;}

	// end inline asm
	add.s64 	%rd79, %rd78, %rd84;
	// begin inline asm
	ld.global.nc.b16 %rs140, [%rd79];
	// end inline asm
	// begin inline asm
	{ cvt.f32.bf16 %f161, %rs140;}

	// end inline asm
	fma.rn.f32 	%f170, %f160, %f161, %f169;
	ld.global.nc.u16 	%rs142, [%rd82+14];
	// begin inline asm
	{ cvt.f32.bf16 %f162, %rs142;}

	// end inline asm
	add.s64 	%rd80, %rd79, %rd84;
	// begin inline asm
	ld.global.nc.b16 %rs143, [%rd80];
	// end inline asm
	// begin inline asm
	{ cvt.f32.bf16 %f163, %rs143;}

	// end inline asm
	fma.rn.f32 	%f200, %f162, %f163, %f170;
	add.s32 	%r74, %r74, 8;
$L__BB0_15:
	setp.eq.s32 	%p11, %r28, 0;
	@%p11 bra 	$L__BB0_21;
	and.b32  	%r31, %r10, 3;
	setp.lt.u32 	%p12, %r28, 4;
	@%p12 bra 	$L__BB0_18;
	mul.wide.u32 	%rd89, %r74, 2;
	add.s64 	%rd90, %rd1, %rd89;
	ld.global.nc.u16 	%rs145, [%rd90];
	// begin inline asm
	{ cvt.f32.bf16 %f172, %rs145;}

	// end inline asm
	mul.lo.s32 	%r70, %r74, %r41;
	mul.wide.s32 	%rd91, %r70, 2;
	add.s64 	%rd85, %rd2, %rd91;
	// begin inline asm
	ld.global.nc.b16 %rs146, [%rd85];
	// end inline asm
	// begin inline asm
	{ cvt.f32.bf16 %f173, %rs146;}

	// end inline asm
	fma.rn.f32 	%f180, %f172, %f173, %f200;
	ld.global.nc.u16 	%rs148, [%rd90+2];
	// begin inline asm
	{ cvt.f32.bf16 %f174, %rs148;}

	// end inline asm
	mul.wide.s32 	%rd92, %r41, 2;
	add.s64 	%rd86, %rd85, %rd92;
	// begin inline asm
	ld.global.nc.b16 %rs149, [%rd86];
	// end inline asm
	// begin inline asm
	{ cvt.f32.bf16 %f175, %rs149;}

	// end inline asm
	fma.rn.f32 	%f181, %f174, %f175, %f180;
	ld.global.nc.u16 	%rs151, [%rd90+4];
	// begin inline asm
	{ cvt.f32.bf16 %f176, %rs151;}

	// end inline asm
	add.s64 	%rd87, %rd86, %rd92;
	// begin inline asm
	ld.global.nc.b16 %rs152, [%rd87];
	// end inline asm
	// begin inline asm
	{ cvt.f32.bf16 %f177, %rs152;}

	// end inline asm
	fma.rn.f32 	%f182, %f176, %f177, %f181;
	ld.global.nc.u16 	%rs154, [%rd90+6];
	// begin inline asm
	{ cvt.f32.bf16 %f178, %rs154;}

	// end inline asm
	add.s64 	%rd88, %rd87, %rd92;
	// begin inline asm
	ld.global.nc.b16 %rs155, [%rd88];
	// end inline asm
	// begin inline asm
	{ cvt.f32.bf16 %f179, %rs155;}

	// end inline asm
	fma.rn.f32 	%f200, %f178, %f179, %f182;
	add.s32 	%r74, %r74, 4;
$L__BB0_18:
	setp.eq.s32 	%p13, %r31, 0;
	@%p13 bra 	$L__BB0_21;
	mul.lo.s32 	%r85, %r74, %r41;
	mul.wide.u32 	%rd93, %r74, 2;
	add.s64 	%rd99, %rd1, %rd93;
	neg.s32 	%r84, %r31;
$L__BB0_20:
	.pragma "nounroll";
	ld.global.nc.u16 	%rs157, [%rd99];
	// begin inline asm
	{ cvt.f32.bf16 %f183, %rs157;}

	// end inline asm
	mul.wide.s32 	%rd95, %r85, 2;
	add.s64 	%rd94, %rd2, %rd95;
	// begin inline asm
	ld.global.nc.b16 %rs158, [%rd94];
	// end inline asm
	// begin inline asm
	{ cvt.f32.bf16 %f184, %rs158;}

	// end inline asm
	fma.rn.f32 	%f200, %f183, %f184, %f200;
	add.s32 	%r85, %r85, %r41;
	add.s64 	%rd99, %rd99, 2;
	add.s32 	%r84, %r84, 1;
	setp.ne.s32 	%p14, %r84, 0;
	@%p14 bra 	$L__BB0_20;
$L__BB0_21:
	ld.param.u64 	%rd98, [_ZN8pygpukit3ops4gemv16gemv_bf16_kernelINS1_16GemvConfigSmallNEEEvPK13__nv_bfloat16S6_PS4_iiff_param_2];
	setp.eq.f32 	%p15, %f24, 0f00000000;
	cvta.to.global.u64 	%rd96, %rd98;
	add.s64 	%rd6, %rd96, %rd10;
	@%p15 bra 	$L__BB0_23;
	ld.global.u16 	%rs160, [%rd6];
	// begin inline asm
	{ cvt.f32.bf16 %f185, %rs160;}

	// end inline asm
	mul.f32 	%f186, %f24, %f185;
	fma.rn.f32 	%f201, %f23, %f200, %f186;
	bra.uni 	$L__BB0_24;
$L__BB0_23:
	mul.f32 	%f201, %f23, %f200;
$L__BB0_24:
	// begin inline asm
	{  cvt.rn.bf16.f32 %rs161, %f201;}

	// end inline asm
	st.global.u16 	[%rd6], %rs161;
$L__BB0_25:
	ret;

}
	// .globl	_ZN8pygpukit3ops4gemv16gemv_bf16_kernelINS1_15GemvConfigLargeEEEvPK13__nv_bfloat16S6_PS4_iiff
.visible .entry _ZN8pygpukit3ops4gemv16gemv_bf16_kernelINS1_15GemvConfigLargeEEEvPK13__nv_bfloat16S6_PS4_iiff(
	.param .u64 .ptr .align 1 _ZN8pygpukit3ops4gemv16gemv_bf16_kernelINS1_15GemvConfigLargeEEEvPK13__nv_bfloat16S6_PS4_iiff_param_0,
	.param .u64 .ptr .align 1 _ZN8pygpukit3ops4gemv16gemv_bf16_kernelINS1_15GemvConfigLargeEEEvPK13__nv_bfloat16S6_PS4_iiff_param_1,
	.param .u64 .ptr .align 1 _ZN8pygpukit3ops4gemv16gemv_bf16_kernelINS1_15GemvConfigLargeEEEvPK13__nv_bfloat16S6_PS4_iiff_param_2,
	.param .u32 _ZN8pygpukit3ops4gemv16gemv_bf16_kernelINS1_15GemvConfigLargeEEEvPK13__nv_bfloat16S6_PS4_iiff_param_3,
	.param .u32 _ZN8pygpukit3ops4gemv16gemv_bf16_kernelINS1_15GemvConfigLargeEEEvPK13__nv_bfloat16S6_PS4_iiff_param_4,
	.param .f32 _ZN8pygpukit3ops4gemv16gemv_bf16_kernelINS1_15GemvConfigLargeEEEvPK13__nv_bfloat16S6_PS4_iiff_param_5,
	.param .f32 _ZN8pygpukit3ops4gemv16gemv_bf16_kernelINS1_15GemvConfigLargeEEEvPK13__nv_bfloat16S6_PS4_iiff_param_6
)
{
	.reg .pred 	%p<14>;
	.reg .b16 	%rs<138>;
	.reg .b32 	%r<61>;
	.reg .b32 	%f<176>;
	.reg .b64 	%rd<85>;

	ld.param.u64 	%rd7, [_ZN8pygpukit3ops4gemv16gemv_bf16_kernelINS1_15GemvConfigLargeEEEvPK13__nv_bfloat16S6_PS4_iiff_param_0];
	ld.param.u64 	%rd8, [_ZN8pygpukit3ops4gemv16gemv_bf16_kernelINS1_15GemvConfigLargeEEEvPK13__nv_bfloat16S6_PS4_iiff_param_1];
	ld.param.u32 	%r29, [_ZN8pygpukit3ops4gemv16gemv_bf16_kernelINS1_15GemvConfigLargeEEEvPK13__nv_bfloat16S6_PS4_iiff_param_3];
	ld.param.u32 	%r30, [_ZN8pygpukit3ops4gemv16gemv_bf16_kernelINS1_15GemvConfigLargeEEEvPK13__nv_bfloat16S6_PS4_iiff_param_4];
	cvta.to.global.u64 	%rd1, %rd7;
	mov.u32 	%r31, %tid.x;
	mov.u32 	%r32, %ctaid.x;
	shl.b32 	%r33, %r32, 8;
	add.s32 	%r1, %r33, %r31;
	setp.ge.s32 	%p1, %r1, %r30;
	@%p1 bra 	$L__BB1_21;
	mul.wide.s32 	%rd10, %r1, 2;
	add.s64 	%rd2, %rd8, %rd10;
	setp.lt.s32 	%p2, %r29, 16;
	mov.b32 	%r56, 0;
	mov.f32 	%f174, 0f00000000;
	@%p2 bra 	$L__BB1_4;
	mov.f32 	%f174, 0f00000000;
	mov.b32 	%r52, 0;
	mov.b32 	%r51, 16;
	mul.wide.s32 	%rd37, %r30, 2;
$L__BB1_3:
	mov.u32 	%r56, %r51;
	mul.wide.u32 	%rd35, %r52, 2;
	add.s64 	%rd11, %rd7, %rd35;
	// begin inline asm
	ld.global.nc.b32 %r37, [%rd11];
	// end inline asm
	add.s64 	%rd12, %rd11, 4;
	// begin inline asm
	ld.global.nc.b32 %r38, [%rd12];
	// end inline asm
	add.s64 	%rd13, %rd11, 8;
	// begin inline asm
	ld.global.nc.b32 %r39, [%rd13];
	// end inline asm
	add.s64 	%rd14, %rd11, 12;
	// begin inline asm
	ld.global.nc.b32 %r40, [%rd14];
	// end inline asm
	add.s64 	%rd15, %rd11, 16;
	// begin inline asm
	ld.global.nc.b32 %r41, [%rd15];
	// end inline asm
	add.s64 	%rd16, %rd11, 20;
	// begin inline asm
	ld.global.nc.b32 %r42, [%rd16];
	// end inline asm
	add.s64 	%rd17, %rd11, 24;
	// begin inline asm
	ld.global.nc.b32 %r43, [%rd17];
	// end inline asm
	add.s64 	%rd18, %rd11, 28;
	// begin inline asm
	ld.global.nc.b32 %r44, [%rd18];
	// end inline asm
	mov.b32 	{%rs1, %rs2}, %r37;
	// begin inline asm
	{ cvt.f32.bf16 %f24, %rs1;}

	// end inline asm
	// begin inline asm
	{ cvt.f32.bf16 %f25, %rs2;}

	// end inline asm
	mov.b32 	{%rs3, %rs4}, %r38;
	// begin inline asm
	{ cvt.f32.bf16 %f26, %rs3;}

	// end inline asm
	// begin inline asm
	{ cvt.f32.bf16 %f27, %rs4;}

	// end inline asm
	mov.b32 	{%rs5, %rs6}, %r39;
	// begin inline asm
	{ cvt.f32.bf16 %f28, %rs5;}

	// end inline asm
	// begin inline asm
	{ cvt.f32.bf16 %f29, %rs6;}

	// end inline asm
	mov.b32 	{%rs7, %rs8}, %r40;
	// begin inline asm
	{ cvt.f32.bf16 %f30, %rs7;}

	// end inline asm
	// begin inline asm
	{ cvt.f32.bf16 %f31, %rs8;}

	// end inline asm
	mov.b32 	{%rs9, %rs10}, %r41;
	// begin inline asm
	{ cvt.f32.bf16 %f32, %rs9;}

	// end inline asm
	// begin inline asm
	{ cvt.f32.bf16 %f33, %rs10;}

	// end inline asm
	mov.b32 	{%rs11, %rs12}, %r42;
	// begin inline asm
	{ cvt.f32.bf16 %f34, %rs11;}

	// end inline asm
	// begin inline asm
	{ cvt.f32.bf16 %f35, %rs12;}

	// end inline asm
	mov.b32 	{%rs13, %rs14}, %r43;
	// begin inline asm
	{ cvt.f32.bf16 %f36, %rs13;}

	// end inline asm
	// begin inline asm
	{ cvt.f32.bf16 %f37, %rs14;}

	// end inline asm
	mov.b32 	{%rs15, %rs16}, %r44;
	// begin inline asm
	{ cvt.f32.bf16 %f38, %rs15;}

	// end inline asm
	// begin inline asm
	{ cvt.f32.bf16 %f39, %rs16;}

	// end inline asm
	mul.lo.s32 	%r45, %r52, %r30;
	mul.wide.s32 	%rd36, %r45, 2;
	add.s64 	%rd19, %rd2, %rd36;
	// begin inline asm
	ld.global.nc.b16 %rs17, [%rd19];
	// end inline asm
	// begin inline asm
	{ cvt.f32.bf16 %f40, %rs17;}

	// end inline asm
	add.s64 	%rd20, %rd19, %rd37;
	// begin inline asm
	ld.global.nc.b16 %rs19, [%rd20];
	// end inline asm
	// begin inline asm
	{ cvt.f32.bf16 %f41, %rs19;}

	// end inline asm
	add.s64 	%rd21, %rd20, %rd37;
	// begin inline asm
	ld.global.nc.b16 %rs21, [%rd21];
	// end inline asm
	// begin inline asm
	{ cvt.f32.bf16 %f42, %rs21;}

	// end inline asm
	add.s64 	%rd22, %rd21, %rd37;
	// begin inline asm
	ld.global.nc.b16 %rs23, [%rd22];
	// end inline asm
	// begin inline asm
	{ cvt.f32.bf16 %f43, %rs23;}

	// end inline asm
	add.s64 	%rd23, %rd22, %rd37;
	// begin inline asm
	ld.global.nc.b16 %rs25, [%rd23];
	// end inline asm
	// begin inline asm
	{ cvt.f32.bf16 %f44, %rs25;}

	// end inline asm
	add.s64 	%rd24, %rd23, %rd37;
	// begin inline asm
	ld.global.nc.b16 %rs27, [%rd24];
	// end inline asm
	// begin inline asm
	{ cvt.f32.bf16 %f45, %rs27;}

	// end inline asm
	add.s64 	%rd25, %rd24, %rd37;
	// begin inline asm
	ld.global.nc.b16 %rs29, [%rd25];
	// end inline asm
	// begin inline asm
	{ cvt.f32.bf16 %f46, %rs29;}

	// end inline asm
	add.s64 	%rd26, %rd25, %rd37;
	// begin inline asm
	ld.global.nc.b16 %rs31, [%rd26];
	// end inline asm
	// begin inline asm
	{ cvt.f32.bf16 %f47, %rs31;}

	// end inline asm
	add.s64 	%rd27, %rd26, %rd37;
	// begin inline asm
	ld.global.nc.b16 %rs33, [%rd27];
	// end inline asm
	// begin inline asm
	{ cvt.f32.bf16 %f48, %rs33;}

	// end inline asm
	add.s64 	%rd28, %rd27, %rd37;
	// begin inline asm
	ld.global.nc.b16 %rs35, [%rd28];
	// end inline asm
	// begin inline asm
	{ cvt.f32.bf16 %f49, %rs35;}

	// end inline asm
	add.s64 	%rd29, %rd28, %rd37;
	// begin inline asm
	ld.global.nc.b16 %rs37, [%rd29];
	// end inline asm
	// begin inline asm
	{ cvt.f32.bf16 %f50, %rs37;}

	// end inline asm
	add.s64 	%rd30, %rd29, %rd37;
	// begin inline asm
	ld.global.nc.b16 %rs39, [%rd30];
	// end inline asm
	// begin inline asm
	{ cvt.f32.bf16 %f51, %rs39;}

	// end inline asm
	add.s64 	%rd31, %rd30, %rd37;
	// begin inline asm
	ld.global.nc.b16 %rs41, [%rd31];
	// end inline asm
	// begin inline asm
	{ cvt.f32.bf16 %f52, %rs41;}

	// end inline asm
	add.s64 	%rd32, %rd31, %rd37;
	// begin inline asm
	ld.global.nc.b16 %rs43, [%rd32];
	// end inline asm
	// begin inline asm
	{ cvt.f32.bf16 %f53, %rs43;}

	// end inline asm
	add.s64 	%rd33, %rd32, %rd37;
	// begin inline asm
	ld.global.nc.b16 %rs45, [%rd33];
	// end inline asm
	// begin inline asm
	{ cvt.f32.bf16 %f54, %rs45;}

	// end inline asm
	add.s64 	%rd34, %rd33, %rd37;
	// begin inline asm
	ld.global.nc.b16 %rs47, [%rd34];
	// end inline asm
	// begin inline asm
	{ cvt.f32.bf16 %f55, %rs47;}

	// end inline asm
	fma.rn.f32 	%f56, %f24, %f40, %f174;
	fma.rn.f32 	%f57, %f25, %f41, %f56;
	fma.rn.f32 	%f58, %f26, %f42, %f57;
	fma.rn.f32 	%f59, %f27, %f43, %f58;
	fma.rn.f32 	%f60, %f28, %f44, %f59;
	fma.rn.f32 	%f61, %f29, %f45, %f60;
	fma.rn.f32 	%f62, %f30, %f46, %f61;
	fma.rn.f32 	%f63, %f31, %f47, %f62;
	fma.rn.f32 	%f64, %f32, %f48, %f63;
	fma.rn.f32 	%f65, %f33, %f49, %f64;
	fma.rn.f32 	%f66, %f34, %f50, %f65;
	fma.rn.f32 	%f67, %f35, %f51, %f66;
	fma.rn.f32 	%f68, %f36, %f52, %f67;
	fma.rn.f32 	%f69, %f37, %f53, %f68;
	fma.rn.f32 	%f70, %f38, %f54, %f69;
	fma.rn.f32 	%f174, %f39, %f55, %f70;
	add.s32 	%r51, %r56, 16;
	setp.gt.s32 	%p3, %r51, %r29;
	mov.u32 	%r52, %r56;
	@%p3 bra 	$L__BB1_4;
	bra.uni 	$L__BB1_3;
$L__BB1_4:
	setp.ge.s32 	%p4, %r56, %r29;
	@%p4 bra 	$L__BB1_17;
	and.b32  	%r3, %r29, 15;
	sub.s32 	%r46, %r56, %r29;
	setp.gt.u32 	%p5, %r46, -16;
	@%p5 bra 	$L__BB1_8;
	add.s32 	%r47, %r56, %r3;
	sub.s32 	%r53, %r29, %r47;
	mul.lo.s32 	%r54, %r56, %r30;
	shl.b32 	%r6, %r30, 4;
	mul.wide.s32 	%rd57, %r30, 2;
$L__BB1_7:
	.pragma "nounroll";
	mul.wide.u32 	%rd54, %r56, 2;
	add.s64 	%rd55, %rd1, %rd54;
	ld.global.nc.u16 	%rs49, [%rd55];
	// begin inline asm
	{ cvt.f32.bf16 %f72, %rs49;}

	// end inline asm
	mul.wide.s32 	%rd56, %r54, 2;
	add.s64 	%rd38, %rd2, %rd56;
	// begin inline asm
	ld.global.nc.b16 %rs50, [%rd38];
	// end inline asm
	// begin inline asm
	{ cvt.f32.bf16 %f73, %rs50;}

	// end inline asm
	fma.rn.f32 	%f104, %f72, %f73, %f174;
	ld.global.nc.u16 	%rs52, [%rd55+2];
	// begin inline asm
	{ cvt.f32.bf16 %f74, %rs52;}

	// end inline asm
	add.s64 	%rd39, %rd38, %rd57;
	// begin inline asm
	ld.global.nc.b16 %rs53, [%rd39];
	// end inline asm
	// begin inline asm
	{ cvt.f32.bf16 %f75, %rs53;}

	// end inline asm
	fma.rn.f32 	%f105, %f74, %f75, %f104;
	ld.global.nc.u16 	%rs55, [%rd55+4];
	// begin inline asm
	{ cvt.f32.bf16 %f76, %rs55;}

	// end inline asm
	add.s64 	%rd40, %rd39, %rd57;
	// begin inline asm
	ld.global.nc.b16 %rs56, [%rd40];
	// end inline asm
	// begin inline asm
	{ cvt.f32.bf16 %f77, %rs56;}

	// end inline asm
	fma.rn.f32 	%f106, %f76, %f77, %f105;
	ld.global.nc.u16 	%rs58, [%rd55+6];
	// begin inline asm
	{ cvt.f32.bf16 %f78, %rs58;}

	// end inline asm
	add.s64 	%rd41, %rd40, %rd57;
	// begin inline asm
	ld.global.nc.b16 %rs59, [%rd41];
	// end inline asm
	// begin inline asm
	{ cvt.f32.bf16 %f79, %rs59;}

	// end inline asm
	fma.rn.f32 	%f107, %f78, %f79, %f106;
	ld.global.nc.u16 	%rs61, [%rd55+8];
	// begin inline asm
	{ cvt.f32.bf16 %f80, %rs61;}

	// end inline asm
	add.s64 	%rd42, %rd41, %rd57;
	// begin inline asm
	ld.global.nc.b16 %rs62, [%rd42];
	// end inline asm
	// begin inline asm
	{ cvt.f32.bf16 %f81, %rs62;}

	// end inline asm
	fma.rn.f32 	%f108, %f80, %f81, %f107;
	ld.global.nc.u16 	%rs64, [%rd55+10];
	// begin inline asm
	{ cvt.f32.bf16 %f82, %rs64;}

	// end inline asm
	add.s64 	%rd43, %rd42, %rd57;
	// begin inline asm
	ld.global.nc.b16 %rs65, [%rd43];
	// end inline asm
	// begin inline asm
	{ cvt.f32.bf16 %f83, %rs65;}

	// end inline asm
	fma.rn.f32 	%f109, %f82, %f83, %f108;
	ld.global.nc.u16 	%rs67, [%rd55+12];
	// begin inline asm
	{ cvt.f32.bf16 %f84, %rs67;}

	// end inline asm
	add.s64 	%rd44, %rd43, %rd57;
	// begin inline asm
	ld.global.nc.b16 %rs68, [%rd44];
	// end inline asm
	// begin inline asm
	{ cvt.f32.bf16 %f85, %rs68;}

	// end inline asm
	fma.rn.f32 	%f110, %f84, %f85, %f109;
	ld.global.nc.u16 	%rs70, [%rd55+14];
	// begin inline asm
	{ cvt.f32.bf16 %f86, %rs70;}

	// end inline asm
	add.s64 	%rd45, %rd44, %rd57;
	// begin inline asm
	ld.global.nc.b16 %rs71, [%rd45];
	// end inline asm
	// begin inline asm
	{ cvt.f32.bf16 %f87, %rs71;}

	// end inline asm
	fma.rn.f32 	%f111, %f86, %f87, %f110;
	ld.global.nc.u16 	%rs73, [%rd55+16];
	// begin inline asm
	{ cvt.f32.bf16 %f88, %rs73;}

	// end inline asm
	add.s64 	%rd46, %rd45, %rd57;
	// begin inline asm
	ld.global.nc.b16 %rs74, [%rd46];
	// end inline asm
	// begin inline asm
	{ cvt.f32.bf16 %f89, %rs74;}

	// end inline asm
	fma.rn.f32 	%f112, %f88, %f89, %f111;
	ld.global.nc.u16 	%rs76, [%rd55+18];
	// begin inline asm
	{ cvt.f32.bf16 %f90, %rs76;}

	// end inline asm
	add.s64 	%rd47, %rd46, %rd57;
	// begin inline asm
	ld.global.nc.b16 %rs77, [%rd47];
	// end inline asm
	// begin inline asm
	{ cvt.f32.bf16 %f91, %rs77;}

	// end inline asm
	fma.rn.f32 	%f113, %f90, %f91, %f112;
	ld.global.nc.u16 	%rs79, [%rd55+20];
	// begin inline asm
	{ cvt.f32.bf16 %f92, %rs79;}

	// end inline asm
	add.s64 	%rd48, %rd47, %rd57;
	// begin inline asm
	ld.global.nc.b16 %rs80, [%rd48];
	// end inline asm
	// begin inline asm
	{ cvt.f32.bf16 %f93, %rs80;}

	// end inline asm
	fma.rn.f32 	%f114, %f92, %f93, %f113;
	ld.global.nc.u16 	%rs82, [%rd55+22];
	// begin inline asm
	{ cvt.f32.bf16 %f94, %rs82;}

	// end inline asm
	add.s64 	%rd49, %rd48, %rd57;
	// begin inline asm
	ld.global.nc.b16 %rs83, [%rd49];
	// end inline asm
	// begin inline asm
	{ cvt.f32.bf16 %f95, %rs83;}

	// end inline asm
	fma.rn.f32 	%f115, %f94, %f95, %f114;
	ld.global.nc.u16 	%rs85, [%rd55+24];
	// begin inline asm
	{ cvt.f32.bf16 %f96, %rs85;}

	// end inline asm
	add.s64 	%rd50, %rd49, %rd57;
	// begin inline asm
	ld.global.nc.b16 %rs86, [%rd50];
	// end inline asm
	// begin inline asm
	{ cvt.f32.bf16 %f97, %rs86;}

	// end inline asm
	fma.rn.f32 	%f116, %f96, %f97, %f115;
	ld.global.nc.u16 	%rs88, [%rd55+26];
	// begin inline asm
	{ cvt.f32.bf16 %f98, %rs88;}

	// end inline asm
	add.s64 	%rd51, %rd50, %rd57;
	// begin inline asm
	ld.global.nc.b16 %rs89, [%rd51];
	// end inline asm
	// begin inline asm
	{ cvt.f32.bf16 %f99, %rs89;}

	// end inline asm
	fma.rn.f32 	%f117, %f98, %f99, %f116;
	ld.global.nc.u16 	%rs91, [%rd55+28];
	// begin inline asm
	{ cvt.f32.bf16 %f100, %rs91;}

	// end inline asm
	add.s64 	%rd52, %rd51, %rd57;
	// begin inline asm
	ld.global.nc.b16 %rs92, [%rd52];
	// end inline asm
	// begin inline asm
	{ cvt.f32.bf16 %f101, %rs92;}

	// end inline asm
	fma.rn.f32 	%f118, %f100, %f101, %f117;
	ld.global.nc.u16 	%rs94, [%rd55+30];
	// begin inline asm
	{ cvt.f32.bf16 %f102, %rs94;}

	// end inline asm
	add.s64 	%rd53, %rd52, %rd57;
	// begin inline asm
	ld.global.nc.b16 %rs95, [%rd53];
	// end inline asm
	// begin inline asm
	{ cvt.f32.bf16 %f103, %rs95;}

	// end inline asm
	fma.rn.f32 	%f174, %f102, %f103, %f118;
	add.s32 	%r56, %r56, 16;
	add.s32 	%r54, %r54, %r6;
	add.s32 	%r53, %r53, -16;
	setp.ne.s32 	%p6, %r53, 0;
	@%p6 bra 	$L__BB1_7;
$L__BB1_8:
	setp.eq.s32 	%p7, %r3, 0;
	@%p7 bra 	$L__BB1_17;
	and.b32  	%r17, %r29, 7;
	setp.lt.u32 	%p8, %r3, 8;
	@%p8 bra 	$L__BB1_11;
	mul.wide.u32 	%rd66, %r56, 2;
	add.s64 	%rd67, %rd1, %rd66;
	ld.global.nc.u16 	%rs97, [%rd67];
	// begin inline asm
	{ cvt.f32.bf16 %f120, %rs97;}

	// end inline asm
	mul.lo.s32 	%r48, %r56, %r30;
	mul.wide.s32 	%rd68, %r48, 2;
	add.s64 	%rd58, %rd2, %rd68;
	// begin inline asm
	ld.global.nc.b16 %rs98, [%rd58];
	// end inline asm
	// begin inline asm
	{ cvt.f32.bf16 %f121, %rs98;}

	// end inline asm
	fma.rn.f32 	%f136, %f120, %f121, %f174;
	ld.global.nc.u16 	%rs100, [%rd67+2];
	// begin inline asm
	{ cvt.f32.bf16 %f122, %rs100;}

	// end inline asm
	mul.wide.s32 	%rd69, %r30, 2;
	add.s64 	%rd59, %rd58, %rd69;
	// begin inline asm
	ld.global.nc.b16 %rs101, [%rd59];
	// end inline asm
	// begin inline asm
	{ cvt.f32.bf16 %f123, %rs101;}

	// end inline asm
	fma.rn.f32 	%f137, %f122, %f123, %f136;
	ld.global.nc.u16 	%rs103, [%rd67+4];
	// begin inline asm
	{ cvt.f32.bf16 %f124, %rs103;}

	// end inline asm
	add.s64 	%rd60, %rd59, %rd69;
	// begin inline asm
	ld.global.nc.b16 %rs104, [%rd60];
	// end inline asm
	// begin inline asm
	{ cvt.f32.bf16 %f125, %rs104;}

	// end inline asm
	fma.rn.f32 	%f138, %f124, %f125, %f137;
	ld.global.nc.u16 	%rs106, [%rd67+6];
	// begin inline asm
	{ cvt.f32.bf16 %f126, %rs106;}

	// end inline asm
	add.s64 	%rd61, %rd60, %rd69;
	// begin inline asm
	ld.global.nc.b16 %rs107, [%rd61];
	// end inline asm
	// begin inline asm
	{ cvt.f32.bf16 %f127, %rs107;}

	// end inline asm
	fma.rn.f32 	%f139, %f126, %f127, %f138;
	ld.global.nc.u16 	%rs109, [%rd67+8];
	// begin inline asm
	{ cvt.f32.bf16 %f128, %rs109;}

	// end inline asm
	add.s64 	%rd62, %rd61, %rd69;
	// begin inline asm
	ld.global.nc.b16 %rs110, [%rd62];
	// end inline asm
	// begin inline asm
	{ cvt.f32.bf16 %f129, %rs110;}

	// end inline asm
	fma.rn.f32 	%f140, %f128, %f129, %f139;
	ld.global.nc.u16 	%rs112, [%rd67+10];
	// begin inline asm
	{ cvt.f32.bf16 %f130, %rs112;}

	// end inline asm
	add.s64 	%rd63, %rd62, %rd69;
	// begin inline asm
	ld.global.nc.b16 %rs113, [%rd63];
	// end inline asm
	// begin inline asm
	{ cvt.f32.bf16 %f131, %rs113;}

	// end inline asm
	fma.rn.f32 	%f141, %f130, %f131, %f140;
	ld.global.nc.u16 	%rs115, [%rd67+12];
	// begin inline asm
	{ cvt.f32.bf16 %f132, %rs115;}

	// end inline asm
	add.s64 	%rd64, %rd63, %rd69;
	// begin inline asm
	ld.global.nc.b16 %rs116, [%rd64];
	// end inline asm
	// begin inline asm
	{ cvt.f32.bf16 %f133, %rs116;}

	// end inline asm
	fma.rn.f32 	%f142, %f132, %f133, %f141;
	ld.global.nc.u16 	%rs118, [%rd67+14];
	// begin inline asm
	{ cvt.f32.bf16 %f134, %rs118;}

	// end inline asm
	add.s64 	%rd65, %rd64, %rd69;
	// begin inline asm
	ld.global.nc.b16 %rs119, [%rd65];
	// end inline asm
	// begin inline asm
	{ cvt.f32.bf16 %f135, %rs119;}

	// end inline asm
	fma.rn.f32 	%f174, %f134, %f135, %f142;
	add.s32 	%r56, %r56, 8;
$L__BB1_11:
	setp.eq.s32 	%p9, %r17, 0;
	@%p9 bra 	$L__BB1_17;
	and.b32  	%r20, %r29, 3;
	setp.lt.u32 	%p10, %r17, 4;
	@%p10 bra 	$L__BB1_14;
	mul.wide.u32 	%rd74, %r56, 2;
	add.s64 	%rd75, %rd1, %rd74;
	ld.global.nc.u16 	%rs121, [%rd75];
	// begin inline asm
	{ cvt.f32.bf16 %f144, %rs121;}

	// end inline asm
	mul.lo.s32 	%r49, %r56, %r30;
	mul.wide.s32 	%rd76, %r49, 2;
	add.s64 	%rd70, %rd2, %rd76;
	// begin inline asm
	ld.global.nc.b16 %rs122, [%rd70];
	// end inline asm
	// begin inline asm
	{ cvt.f32.bf16 %f145, %rs122;}

	// end inline asm
	fma.rn.f32 	%f152, %f144, %f145, %f174;
	ld.global.nc.u16 	%rs124, [%rd75+2];
	// begin inline asm
	{ cvt.f32.bf16 %f146, %rs124;}

	// end inline asm
	mul.wide.s32 	%rd77, %r30, 2;
	add.s64 	%rd71, %rd70, %rd77;
	// begin inline asm
	ld.global.nc.b16 %rs125, [%rd71];
	// end inline asm
	// begin inline asm
	{ cvt.f32.bf16 %f147, %rs125;}

	// end inline asm
	fma.rn.f32 	%f153, %f146, %f147, %f152;
	ld.global.nc.u16 	%rs127, [%rd75+4];
	// begin inline asm
	{ cvt.f32.bf16 %f148, %rs127;}

	// end inline asm
	add.s64 	%rd72, %rd71, %rd77;
	// begin inline asm
	ld.global.nc.b16 %rs128, [%rd72];
	// end inline asm
	// begin inline asm
	{ cvt.f32.bf16 %f149, %rs128;}

	// end inline asm
	fma.rn.f32 	%f154, %f148, %f149, %f153;
	ld.global.nc.u16 	%rs130, [%rd75+6];
	// begin inline asm
	{ cvt.f32.bf16 %f150, %rs130;}

	// end inline asm
	add.s64 	%rd73, %rd72, %rd77;
	// begin inline asm
	ld.global.nc.b16 %rs131, [%rd73];
	// end inline asm
	// begin inline asm
	{ cvt.f32.bf16 %f151, %rs131;}

	// end inline asm
	fma.rn.f32 	%f174, %f150, %f151, %f154;
	add.s32 	%r56, %r56, 4;
$L__BB1_14:
	setp.eq.s32 	%p11, %r20, 0;
	@%p11 bra 	$L__BB1_17;
	mul.lo.s32 	%r60, %r56, %r30;
	mul.wide.u32 	%rd78, %r56, 2;
	add.s64 	%rd84, %rd1, %rd78;
	neg.s32 	%r59, %r20;
$L__BB1_16:
	.pragma "nounroll";
	ld.global.nc.u16 	%rs133, [%rd84];
	// begin inline asm
	{ cvt.f32.bf16 %f155, %rs133;}

	// end inline asm
	mul.wide.s32 	%rd80, %r60, 2;
	add.s64 	%rd79, %rd2, %rd80;
	// begin inline asm
	ld.global.nc.b16 %rs134, [%rd79];
	// end inline asm
	// begin inline asm
	{ cvt.f32.bf16 %f156, %rs134;}

	// end inline asm
	fma.rn.f32 	%f174, %f155, %f156, %f174;
	add.s32 	%r60, %r60, %r30;
	add.s64 	%rd84, %rd84, 2;
	add.s32 	%r59, %r59, 1;
	setp.ne.s32 	%p12, %r59, 0;
	@%p12 bra 	$L__BB1_16;
$L__BB1_17:
	ld.param.f32 	%f162, [_ZN8pygpukit3ops4gemv16gemv_bf16_kernelINS1_15GemvConfigLargeEEEvPK13__nv_bfloat16S6_PS4_iiff_param_6];
	ld.param.u64 	%rd83, [_ZN8pygpukit3ops4gemv16gemv_bf16_kernelINS1_15GemvConfigLargeEEEvPK13__nv_bfloat16S6_PS4_iiff_param_2];
	setp.eq.f32 	%p13, %f162, 0f00000000;
	cvta.to.global.u64 	%rd81, %rd83;
	add.s64 	%rd6, %rd81, %rd10;
	@%p13 bra 	$L__BB1_19;
	ld.param.f32 	%f163, [_ZN8pygpukit3ops4gemv16gemv_bf16_kernelINS1_15GemvConfigLargeEEEvPK13__nv_bfloat16S6_PS4_iiff_param_6];
	ld.param.f32 	%f161, [_ZN8pygpukit3ops4gemv16gemv_bf16_kernelINS1_15GemvConfigLargeEEEvPK13__nv_bfloat16S6_PS4_iiff_param_5];
	ld.global.u16 	%rs136, [%rd6];
	// begin inline asm
	{ cvt.f32.bf16 %f157, %rs136;}

	// end inline asm
	mul.f32 	%f158, %f163, %f157;
	fma.rn.f32 	%f175, %f161, %f174, %f158;
	bra.uni 	$L__BB1_20;
$L__BB1_19:
	ld.param.f32 	%f160, [_ZN8pygpukit3ops4gemv16gemv_bf16_kernelINS1_15GemvConfigLargeEEEvPK13__nv_bfloat16S6_PS4_iiff_param_5];
	mul.f32 	%f175, %f160, %f174;
$L__BB1_20:
	// begin inline asm
	{  cvt.rn.bf16.f32 %rs137, %f175;}

	// end inline asm
	st.global.u16 	[%rd6], %rs137;
$L__BB1_21:
	ret;

}
	// .globl	_ZN8pygpukit3ops4gemv16gemv_bf16_kernelINS1_16GemvConfigLargeKEEEvPK13__nv_bfloat16S6_PS4_iiff
.visible .entry _ZN8pygpukit3ops4gemv16gemv_bf16_kernelINS1_16GemvConfigLargeKEEEvPK13__nv_bfloat16S6_PS4_iiff(
	.param .u64 .ptr .align 1 _ZN8pygpukit3ops4gemv16gemv_bf16_kernelINS1_16GemvConfigLargeKEEEvPK13__nv_bfloat16S6_PS4_iiff_param_0,
	.param .u64 .ptr .align 1 _ZN8pygpukit3ops4gemv16gemv_bf16_kernelINS1_16GemvConfigLargeKEEEvPK13__nv_bfloat16S6_PS4_iiff_param_1,
	.param .u64 .ptr .align 1 _ZN8pygpukit3ops4gemv16gemv_bf16_kernelINS1_16GemvConfigLargeKEEEvPK13__nv_bfloat16S6_PS4_iiff_param_2,
	.param .u32 _ZN8pygpukit3ops4gemv16gemv_bf16_kernelINS1_16GemvConfigLargeKEEEvPK13__nv_bfloat16S6_PS4_iiff_param_3,
	.param .u32 _ZN8pygpukit3ops4gemv16gemv_bf16_kernelINS1_16GemvConfigLargeKEEEvPK13__nv_bfloat16S6_PS4_iiff_param_4,
	.param .f32 _ZN8pygpukit3ops4gemv16gemv_bf16_kernelINS1_16GemvConfigLargeKEEEvPK13__nv_bfloat16S6_PS4_iiff_param_5,
	.param .f32 _ZN8pygpukit3ops4gemv16gemv_bf16_kernelINS1_16GemvConfigLargeKEEEvPK13__nv_bfloat16S6_PS4_iiff_param_6
)
{
	.reg .pred 	%p<14>;
	.reg .b16 	%rs<138>;
	.reg .b32 	%r<61>;
	.reg .b32 	%f<176>;
	.reg .b64 	%rd<85>;

	ld.param.u64 	%rd7, [_ZN8pygpukit3ops4gemv16gemv_bf16_kernelINS1_16GemvConfigLargeKEEEvPK13__nv_bfloat16S6_PS4_iiff_param_0];
	ld.param.u64 	%rd8, [_ZN8pygpukit3ops4gemv16gemv_bf16_kernelINS1_16GemvConfigLargeKEEEvPK13__nv_bfloat16S6_PS4_iiff_param_1];
	ld.param.u32 	%r29, [_ZN8pygpukit3ops4gemv16gemv_bf16_kernelINS1_16GemvConfigLargeKEEEvPK13__nv_bfloat16S6_PS4_iiff_param_3];
	ld.param.u32 	%r30, [_ZN8pygpukit3ops4gemv16gemv_bf16_kernelINS1_16GemvConfigLargeKEEEvPK13__nv_bfloat16S6_PS4_iiff_param_4];
	cvta.to.global.u64 	%rd1, %rd7;
	mov.u32 	%r31, %tid.x;
	mov.u32 	%r32, %ctaid.x;
	shl.b32 	%r33, %r32, 8;
	add.s32 	%r1, %r33, %r31;
	setp.ge.s32 	%p1, %r1, %r30;
	@%p1 bra 	$L__BB2_21;
	mul.wide.s32 	%rd10, %r1, 2;
	add.s64 	%rd2, %rd8, %rd10;
	setp.lt.s32 	%p2, %r29, 16;
	mov.b32 	%r56, 0;
	mov.f32 	%f174, 0f00000000;
	@%p2 bra 	$L__BB2_4;
	mov.f32 	%f174, 0f00000000;
	mov.b32 	%r52, 0;
	mov.b32 	%r51, 16;
	mul.wide.s32 	%rd37, %r30, 2;
$L__BB2_3:
	mov.u32 	%r56, %r51;
	mul.wide.u32 	%rd35, %r52, 2;
	add.s64 	%rd11, %rd7, %rd35;
	// begin inline asm
	ld.global.nc.b32 %r37, [%rd11];
	// end inline asm
	add.s64 	%rd12, %rd11, 4;
	// begin inline asm
	ld.global.nc.b32 %r38, [%rd12];
	// end inline asm
	add.s64 	%rd13, %rd11, 8;
	// begin inline asm
	ld.global.nc.b32 %r39, [%rd13];
	// end inline asm
	add.s64 	%rd14, %rd11, 12;
	// begin inline asm
	ld.global.nc.b32 %r40, [%rd14];
	// end inline asm
	add.s64 	%rd15, %rd11, 16;
	// begin inline asm
	ld.global.nc.b32 %r41, [%rd15];
	// end inline asm
	add.s64 	%rd16, %rd11, 20;
	// begin inline asm
	ld.global.nc.b32 %r42, [%rd16];
	// end inline asm
	add.s64 	%rd17, %rd11, 24;
	// begin inline asm
	ld.global.nc.b32 %r43, [%rd17];
	// end inline asm
	add.s64 	%rd18, %rd11, 28;
	// begin inline asm
	ld.global.nc.b32 %r44, [%rd18];
	// end inline asm
	mov.b32 	{%rs1, %rs2}, %r37;
	// begin inline asm
	{ cvt.f32.bf16 %f24, %rs1;}

	// end inline asm
	// begin inline asm
	{ cvt.f32.bf16 %f25, %rs2;}

	// end inline asm
	mov.b32 	{%rs3, %rs4}, %r38;
	// begin inline asm
	{ cvt.f32.bf16 %f26, %rs3;}

	// end inline asm
	// begin inline asm
	{ cvt.f32.bf16 %f27, %rs4;}

	// end inline asm
	mov.b32 	{%rs5, %rs6}, %r39;
	// begin inline asm
	{ cvt.f32.bf16 %f28, %rs5;}

	// end inline asm
	// begin inline asm
	{ cvt.f32.bf16 %f29, %rs6;}

	// end inline asm
	mov.b32 	{%rs7, %rs8}, %r40;
	// begin inline asm
	{ cvt.f32.bf16 %f30, %rs7;}

	// end inline asm
	// begin inline asm
	{ cvt.f32.bf16 %f31, %rs8;}

	// end inline asm
	mov.b32 	{%rs9, %rs10}, %r41;
	// begin inline asm
	{ cvt.f32.bf16 %f32, %rs9;}

	// end inline asm
	// begin inline asm
	{ cvt.f32.bf16 %f33, %rs10;}

	// end inline asm
	mov.b32 	{%rs11, %rs12}, %r42;
	// begin inline asm
	{ cvt.f32.bf16 %f34, %rs11;}

	// end inline asm
	// begin inline asm
	{ cvt.f32.bf16 %f35, %rs12;}

	// end inline asm
	mov.b32 	{%rs13, %rs14}, %r43;
	// begin inline asm
	{ cvt.f32.bf16 %f36, %rs13;}

	// end inline asm
	// begin inline asm
	{ cvt.f32.bf16 %f37, %rs14;}

	// end inline asm
	mov.b32 	{%rs15, %rs16}, %r44;
	// begin inline asm
	{ cvt.f32.bf16 %f38, %rs15;}

	// end inline asm
	// begin inline asm
	{ cvt.f32.bf16 %f39, %rs16;}

	// end inline asm
	mul.lo.s32 	%r45, %r52, %r30;
	mul.wide.s32 	%rd36, %r45, 2;
	add.s64 	%rd19, %rd2, %rd36;
	// begin inline asm
	ld.global.nc.b16 %rs17, [%rd19];
	// end inline asm
	// begin inline asm
	{ cvt.f32.bf16 %f40, %rs17;}

	// end inline asm
	add.s64 	%rd20, %rd19, %rd37;
	// begin inline asm
	ld.global.nc.b16 %rs19, [%rd20];
	// end inline asm
	// begin inline asm
	{ cvt.f32.bf16 %f41, %rs19;}

	// end inline asm
	add.s64 	%rd21, %rd20, %rd37;
	// begin inline asm
	ld.global.nc.b16 %rs21, [%rd21];
	// end inline asm
	// begin inline asm
	{ cvt.f32.bf16 %f42, %rs21;}

	// end inline asm
	add.s64 	%rd22, %rd21, %rd37;
	// begin inline asm
	ld.global.nc.b16 %rs23, [%rd22];
	// end inline asm
	// begin inline asm
	{ cvt.f32.bf16 %f43, %rs23;}

	// end inline asm
	add.s64 	%rd23, %rd22, %rd37;
	// begin inline asm
	ld.global.nc.b16 %rs25, [%rd23];
	// end inline asm
	// begin inline asm
	{ cvt.f32.bf16 %f44, %rs25;}

	// end inline asm
	add.s64 	%rd24, %rd23, %rd37;
	// begin inline asm
	ld.global.nc.b16 %rs27, [%rd24];
	// end inline asm
	// begin inline asm
	{ cvt.f32.bf16 %f45, %rs27;}

	// end inline asm
	add.s64 	%rd25, %rd24, %rd37;
	// begin inline asm
	ld.global.nc.b16 %rs29, [%rd25];
	// end inline asm
	// begin inline asm
	{ cvt.f32.bf16 %f46, %rs29;}

	// end inline asm
	add.s64 	%rd26, %rd25, %rd37;
	// begin inline asm
	ld.global.nc.b16 %rs31, [%rd26];
	// end inline asm
	// begin inline asm
	{ cvt.f32.bf16 %f47, %rs31;}

	// end inline asm
	add.s64 	%rd27, %rd26, %rd37;
	// begin inline asm
	ld.global.nc.b16 %rs33, [%rd27];
	// end inline asm
	// begin inline asm
	{ cvt.f32.bf16 %f48, %rs33;}

	// end inline asm
	add.s64 	%rd28, %rd27, %rd37;
	// begin inline asm
	ld.global.nc.b16 %rs35, [%rd28];
	// end inline asm
	// begin inline asm
	{ cvt.f32.bf16 %f49, %rs35;}

	// end inline asm
	add.s64 	%rd29, %rd28, %rd37;
	// begin inline asm
	ld.global.nc.b16 %rs37, [%rd29];
	// end inline asm
	// begin inline asm
	{ cvt.f32.bf16 %f50, %rs37;}

	// end inline asm
	add.s64 	%rd30, %rd29, %rd37;
	// begin inline asm
	ld.global.nc.b16 %rs39, [%rd30];
	// end inline asm
	// begin inline asm
	{ cvt.f32.bf16 %f51, %rs39;}

	// end inline asm
	add.s64 	%rd31, %rd30, %rd37;
	// begin inline asm
	ld.global.nc.b16 %rs41, [%rd31];
	// end inline asm
	// begin inline asm
	{ cvt.f32.bf16 %f52, %rs41;}

	// end inline asm
	add.s64 	%rd32, %rd31, %rd37;
	// begin inline asm
	ld.global.nc.b16 %rs43, [%rd32];
	// end inline asm
	// begin inline asm
	{ cvt.f32.bf16 %f53, %rs43;}

	// end inline asm
	add.s64 	%rd33, %rd32, %rd37;
	// begin inline asm
	ld.global.nc.b16 %rs45, [%rd33];
	// end inline asm
	// begin inline asm
	{ cvt.f32.bf16 %f54, %rs45;}

	// end inline asm
	add.s64 	%rd34, %rd33, %rd37;
	// begin inline asm
	ld.global.nc.b16 %rs47, [%rd34];
	// end inline asm
	// begin inline asm
	{ cvt.f32.bf16 %f55, %rs47;}

	// end inline asm
	fma.rn.f32 	%f56, %f24, %f40, %f174;
	fma.rn.f32 	%f57, %f25, %f41, %f56;
	fma.rn.f32 	%f58, %f26, %f42, %f57;
	fma.rn.f32 	%f59, %f27, %f43, %f58;
	fma.rn.f32 	%f60, %f28, %f44, %f59;
	fma.rn.f32 	%f61, %f29, %f45, %f60;
	fma.rn.f32 	%f62, %f30, %f46, %f61;
	fma.rn.f32 	%f63, %f31, %f47, %f62;
	fma.rn.f32 	%f64, %f32, %f48, %f63;
	fma.rn.f32 	%f65, %f33, %f49, %f64;
	fma.rn.f32 	%f66, %f34, %f50, %f65;
	fma.rn.f32 	%f67, %f35, %f51, %f66;
	fma.rn.f32 	%f68, %f36, %f52, %f67;
	fma.rn.f32 	%f69, %f37, %f53, %f68;
	fma.rn.f32 	%f70, %f38, %f54, %f69;
	fma.rn.f32 	%f174, %f39, %f55, %f70;
	add.s32 	%r51, %r56, 16;
	setp.gt.s32 	%p3, %r51, %r29;
	mov.u32 	%r52, %r56;
	@%p3 bra 	$L__BB2_4;
	bra.uni 	$L__BB2_3;
$L__BB2_4:
	setp.ge.s32 	%p4, %r56, %r29;
	@%p4 bra 	$L__BB2_17;
	and.b32  	%r3, %r29, 15;
	sub.s32 	%r46, %r56, %r29;
	setp.gt.u32 	%p5, %r46, -16;
	@%p5 bra 	$L__BB2_8;
	add.s32 	%r47, %r56, %r3;
	sub.s32 	%r53, %r29, %r47;
	mul.lo.s32 	%r54, %r56, %r30;
	shl.b32 	%r6, %r30, 4;
	mul.wide.s32 	%rd57, %r30, 2;
$L__BB2_7:
	.pragma "nounroll";
	mul.wide.u32 	%rd54, %r56, 2;
	add.s64 	%rd55, %rd1, %rd54;
	ld.global.nc.u16 	%rs49, [%rd55];
	// begin inline asm
	{ cvt.f32.bf16 %f72, %rs49;}

	// end inline asm
	mul.wide.s32 	%rd56, %r54, 2;
	add.s64 	%rd38, %rd2, %rd56;
	// begin inline asm
	ld.global.nc.b16 %rs50, [%rd38];
	// end inline asm
	// begin inline asm
	{ cvt.f32.bf16 %f73, %rs50;}

	// end inline asm
	fma.rn.f32 	%f104, %f72, %f73, %f174;
	ld.global.nc.u16 	%rs52, [%rd55+2];
	// begin inline asm
	{ cvt.f32.bf16 %f74, %rs52;}

	// end inline asm
	add.s64 	%rd39, %rd38, %rd57;
	// begin inline asm
	ld.global.nc.b16 %rs53, [%rd39];
	// end inline asm
	// begin inline asm
	{ cvt.f32.bf16 %f75, %rs53;}

	// end inline asm
	fma.rn.f32 	%f105, %f74, %f75, %f104;
	ld.global.nc.u16 	%rs55, [%rd55+4];
	// begin inline asm
	{ cvt.f32.bf16 %f76, %rs55;}

	// end inline asm
	add.s64 	%rd40, %rd39, %rd57;
	// begin inline asm
	ld.global.nc.b16 %rs56, [%rd40];
	// end inline asm
	// begin inline asm
	{ cvt.f32.bf16 %f77, %rs56;}

	// end inline asm
	fma.rn.f32 	%f106, %f76, %f77, %f105;
	ld.global.nc.u16 	%rs58, [%rd55+6];
	// begin inline asm
	{ cvt.f32.bf16 %f78, %rs58;}

	// end inline asm
	add.s64 	%rd41, %rd40, %rd57;
	// begin inline asm
	ld.global.nc.b16 %rs59, [%rd41];
	// end inline asm
	// begin inline asm
	{ cvt.f32.bf16 %f79, %rs59;}

	// end inline asm
	fma.rn.f32 	%f107, %f78, %f79, %f106;
	ld.global.nc.u16 	%rs61, [%rd55+8];
	// begin inline asm
	{ cvt.f32.bf16 %f80, %rs61;}

	// end inline asm
	add.s64 	%rd42, %rd41, %rd57;
	// begin inline asm
	ld.global.nc.b16 %rs62, [%rd42];
	// end inline asm
	// begin inline asm
	{ cvt.f32.bf16 %f81, %rs62;}

	// end inline asm
	fma.rn.f32 	%f108, %f80, %f81, %f107;
	ld.global.nc.u16 	%rs64, [%rd55+10];
	// begin inline asm
	{ cvt.f32.bf16 %f82, %rs64;}

	// end inline asm
	add.s64 	%rd43, %rd42, %rd57;
	// begin inline asm
	ld.global.nc.b16 %rs65, [%rd43];
	// end inline asm
	// begin inline asm
	{ cvt.f32.bf16 %f83, %rs65;}

	// end inline asm
	fma.rn.f32 	%f109, %f82, %f83, %f108;
	ld.global.nc.u16 	%rs67, [%rd55+12];
	// begin inline asm
	{ cvt.f32.bf16 %f84, %rs67;}

	// end inline asm
	add.s64 	%rd44, %rd43, %rd57;
	// begin inline asm
	ld.global.nc.b16 %rs68, [%rd44];
	// end inline asm
	// begin inline asm
	{ cvt.f32.bf16 %f85, %rs68;}

	// end inline asm
	fma.rn.f32 	%f110, %f84, %f85, %f109;
	ld.global.nc.u16 	%rs70, [%rd55+14];
	// begin inline asm
	{ cvt.f32.bf16 %f86, %rs70;}

	// end inline asm
	add.s64 	%rd45, %rd44, %rd57;
	// begin inline asm
	ld.global.nc.b16 %rs71, [%rd45];
	// end inline asm
	// begin inline asm
	{ cvt.f32.bf16 %f87, %rs71;}

	// end inline asm
	fma.rn.f32 	%f111, %f86, %f87, %f110;
	ld.global.nc.u16 	%rs73, [%rd55+16];
	// begin inline asm
	{ cvt.f32.bf16 %f88, %rs73;}

	// end inline asm
	add.s64 	%rd46, %rd45, %rd57;
	// begin inline asm
	ld.global.nc.b16 %rs74, [%rd46];
	// end inline asm
	// begin inline asm
	{ cvt.f32.bf16 %f89, %rs74;}

	// end inline asm
	fma.rn.f32 	%f112, %f88, %f89, %f111;
	ld.global.nc.u16 	%rs76, [%rd55+18];
	// begin inline asm
	{ cvt.f32.bf16 %f90, %rs76;}

	// end inline asm
	add.s64 	%rd47, %rd46, %rd57;
	// begin inline asm
	ld.global.nc.b16 %rs77, [%rd47];
	// end inline asm
	// begin inline asm
	{ cvt.f32.bf16 %f91, %rs77;}

	// end inline asm
	fma.rn.f32 	%f113, %f90, %f91, %f112;
	ld.global.nc.u16 	%rs79, [%rd55+20];
	// begin inline asm
	{ cvt.f32.bf16 %f92, %rs79;}

	// end inline asm
	add.s64 	%rd48, %rd47, %rd57;
	// begin inline asm
	ld.global.nc.b16 %rs80, [%rd48];
	// end inline asm
	// begin inline asm
	{ cvt.f32.bf16 %f93, %rs80;}

	// end inline asm
	fma.rn.f32 	%f114, %f92, %f93, %f113;
	ld.global.nc.u16 	%rs82, [%rd55+22];
	// begin inline asm
	{ cvt.f32.bf16 %f94, %rs82;}

	// end inline asm
	add.s64 	%rd49, %rd48, %rd57;
	// begin inline asm
	ld.global.nc.b16 %rs83, [%rd49];
	// end inline asm
	// begin inline asm
	{ cvt.f32.bf16 %f95, %rs83;}

	// end inline asm
	fma.rn.f32 	%f115, %f94, %f95, %f114;
	ld.global.nc.u16 	%rs85, [%rd55+24];
	// begin inline asm
	{ cvt.f32.bf16 %f96, %rs85;}

	// end inline asm
	add.s64 	%rd50, %rd49, %rd57;
	// begin inline asm
	ld.global.nc.b16 %rs86, [%rd50];
	// end inline asm
	// begin inline asm
	{ cvt.f32.bf16 %f97, %rs86;}

	// end inline asm
	fma.rn.f32 	%f116, %f96, %f97, %f115;
	ld.global.nc.u16 	%rs88, [%rd55+26];
	// begin inline asm
	{ cvt.f32.bf16 %f98, %rs88;}

	// end inline asm
	add.s64 	%rd51, %rd50, %rd57;
	// begin inline asm
	ld.global.nc.b16 %rs89, [%rd51];
	// end inline asm
	// begin inline asm
	{ cvt.f32.bf16 %f99, %rs89;}

	// end inline asm
	fma.rn.f32 	%f117, %f98, %f99, %f116;
	ld.global.nc.u16 	%rs91, [%rd55+28];
	// begin inline asm
	{ cvt.f32.bf16 %f100, %rs91;}

	// end inline asm
	add.s64 	%rd52, %rd51, %rd57;
	// begin inline asm
	ld.global.nc.b16 %rs92, [%rd52];
	// end inline asm
	// begin inline asm
	{ cvt.f32.bf16 %f101, %rs92;}

	// end inline asm
	fma.rn.f32 	%f118, %f100, %f101, %f117;
	ld.global.nc.u16 	%rs94, [%rd55+30];
	// begin inline asm
	{ cvt.f32.bf16 %f102, %rs94;}

	// end inline asm
	add.s64 	%rd53, %rd52, %rd57;
	// begin inline asm
	ld.global.nc.b16 %rs95, [%rd53];
	// end inline asm
	// begin inline asm
	{ cvt.f32.bf16 %f103, %rs95;}

	// end inline asm
	fma.rn.f32 	%f174, %f102, %f103, %f118;
	add.s32 	%r56, %r56, 16;
	add.s32 	%r54, %r54, %r6;
	add.s32 	%r53, %r53, -16;
	setp.ne.s32 	%p6, %r53, 0;
	@%p6 bra 	$L__BB2_7;
$L__BB2_8:
	setp.eq.s32 	%p7, %r3, 0;
	@%p7 bra 	$L__BB2_17;
	and.b32  	%r17, %r29, 7;
	setp.lt.u32 	%p8, %r3, 8;
	@%p8 bra 	$L__BB2_11;
	mul.wide.u32 	%rd66, %r56, 2;
	add.s64 	%rd67, %rd1, %rd66;
	ld.global.nc.u16 	%rs97, [%rd67];
	// begin inline asm
	{ cvt.f32.bf16 %f120, %rs97;}

	// end inline asm
	mul.lo.s32 	%r48, %r56, %r30;
	mul.wide.s32 	%rd68, %r48, 2;
	add.s64 	%rd58, %rd2, %rd68;
	// begin inline asm
	ld.global.nc.b16 %rs98, [%rd58];
	// end inline asm
	// begin inline asm
	{ cvt.f32.bf16 %f121, %rs98;}

	// end inline asm
	fma.rn.f32 	%f136, %f120, %f121, %f174;
	ld.global.nc.u16 	%rs100, [%rd67+2];
	// begin inline asm
	{ cvt.f32.bf16 %f122, %rs100;}

	// end inline asm
	mul.wide.s32 	%rd69, %r30, 2;
	add.s64 	%rd59, %rd58, %rd69;
	// begin inline asm
	ld.global.nc.b16 %rs101, [%rd59];
	// end inline asm
	// begin inline asm
	{ cvt.f32.bf16 %f123, %rs101;}

	// end inline asm
	fma.rn.f32 	%f137, %f122, %f123, %f136;
	ld.global.nc.u16 	%rs103, [%rd67+4];
	// begin inline asm
	{ cvt.f32.bf16 %f124, %rs103;}

	// end inline asm
	add.s64 	%rd60, %rd59, %rd69;
	// begin inline asm
	ld.global.nc.b16 %rs104, [%rd60];
	// end inline asm
	// begin inline asm
	{ cvt.f32.bf16 %f125, %rs104;}

	// end inline asm
	fma.rn.f32 	%f138, %f124, %f125, %f137;
	ld.global.nc.u16 	%rs106, [%rd67+6];
	// begin inline asm
	{ cvt.f32.bf16 %f126, %rs106;}

	// end inline asm
	add.s64 	%rd61, %rd60, %rd69;
	// begin inline asm
	ld.global.nc.b16 %rs107, [%rd61];
	// end inline asm
	// begin inline asm
	{ cvt.f32.bf16 %f127, %rs107;}

	// end inline asm
	fma.rn.f32 	%f139, %f126, %f127, %f138;
	ld.global.nc.u16 	%rs109, [%rd67+8];
	// begin inline asm
	{ cvt.f32.bf16 %f128, %rs109;}

	// end inline asm
	add.s64 	%rd62, %rd61, %rd69;
	// begin inline asm
	ld.global.nc.b16 %rs110, [%rd62];
	// end inline asm
	// begin inline asm
	{ cvt.f32.bf16 %f129, %rs110;}

	// end inline asm
	fma.rn.f32 	%f140, %f128, %f129, %f139;
	ld.global.nc.u16 	%rs112, [%rd67+10];
	// begin inline asm
	{ cvt.f32.bf16 %f130, %rs112;}

	// end inline asm
	add.s64 	%rd63, %rd62, %rd69;
	// begin inline asm
	ld.global.nc.b16 %rs113, [%rd63];
	// end inline asm
	// begin inline asm
	{ cvt.f32.bf16 %f131, %rs113;}

	// end inline asm
	fma.rn.f32 	%f141, %f130, %f131, %f140;
	ld.global.nc.u16 	%rs115, [%rd67+12];
	// begin inline asm
	{ cvt.f32.bf16 %f132, %rs115;}

	// end inline asm
	add.s64 	%rd64, %rd63, %rd69;
	// begin inline asm
	ld.global.nc.b16 %rs116, [%rd64];
	// end inline asm
	// begin inline asm
	{ cvt.f32.bf16 %f133, %rs116;}

	// end inline asm
	fma.rn.f32 	%f142, %f132, %f133, %f141;
	ld.global.nc.u16 	%rs118, [%rd67+14];
	// begin inline asm
	{ cvt.f32.bf16 %f134, %rs118;}

	// end inline asm
	add.s64 	%rd65, %rd64, %rd69;
	// begin inline asm
	ld.global.nc.b16 %rs119, [%rd65];
	// end inline asm
	// begin inline asm
	{ cvt.f32.bf16 %f135, %rs119;}

	// end inline asm
	fma.rn.f32 	%f174, %f134, %f135, %f142;
	add.s32 	%r56, %r56, 8;
$L__BB2_11:
	setp.eq.s32 	%p9, %r17, 0;
	@%p9 bra 	$L__BB2_17;
	and.b32  	%r20, %r29, 3;
	setp.lt.u32 	%p10, %r17, 4;
	@%p10 bra 	$L__BB2_14;
	mul.wide.u32 	%rd74, %r56, 2;
	add.s64 	%rd75, %rd1, %rd74;
	ld.global.nc.u16 	%rs121, [%rd75];
	// begin inline asm
	{ cvt.f32.bf16 %f144, %rs121;}

	// end inline asm
	mul.lo.s32 	%r49, %r56, %r30;
	mul.wide.s32 	%rd76, %r49, 2;
	add.s64 	%rd70, %rd2, %rd76;
	// begin inline asm
	ld.global.nc.b16 %rs122, [%rd70];
	// end inline asm
	// begin inline asm
	{ cvt.f32.bf16 %f145, %rs122;}

	// end inline asm
	fma.rn.f32 	%f152, %f144, %f145, %f174;
	ld.global.nc.u16 	%rs124, [%rd75+2];
	// begin inline asm
	{ cvt.f32.bf16 %f146, %rs124;}

	// end inline asm
	mul.wide.s32 	%rd77, %r30, 2;
	add.s64 	%rd71, %rd70, %rd77;
	// begin inline asm
	ld.global.nc.b16 %rs125, [%rd71];
	// end inline asm
	// begin inline asm
	{ cvt.f32.bf16 %f147, %rs125;}

	// end inline asm
	fma.rn.f32 	%f153, %f146, %f147, %f152;
	ld.global.nc.u16 	%rs127, [%rd75+4];
	// begin inline asm
	{ cvt.f32.bf16 %f148, %rs127;}

	// end inline asm
	add.s64 	%rd72, %rd71, %rd77;
	// begin inline asm
	ld.global.nc.b16 %rs128, [%rd72];
	// end inline asm
	// begin inline asm
	{ cvt.f32.bf16 %f149, %rs128;}

	// end inline asm
	fma.rn.f32 	%f154, %f148, %f149, %f153;
	ld.global.nc.u16 	%rs130, [%rd75+6];
	// begin inline asm
	{ cvt.f32.bf16 %f150, %rs130;}

	// end inline asm
	add.s64 	%rd73, %rd72, %rd77;
	// begin inline asm
	ld.global.nc.b16 %rs131, [%rd73];
	// end inline asm
	// begin inline asm
	{ cvt.f32.bf16 %f151, %rs131;}

	// end inline asm
	fma.rn.f32 	%f174, %f150, %f151, %f154;
	add.s32 	%r56, %r56, 4;
$L__BB2_14:
	setp.eq.s32 	%p11, %r20, 0;
	@%p11 bra 	$L__BB2_17;
	mul.lo.s32 	%r60, %r56, %r30;
	mul.wide.u32 	%rd78, %r56, 2;
	add.s64 	%rd84, %rd1, %rd78;
	neg.s32 	%r59, %r20;
$L__BB2_16:
	.pragma "nounroll";
	ld.global.nc.u16 	%rs133, [%rd84];
	// begin inline asm
	{ cvt.f32.bf16 %f155, %rs133;}

	// end inline asm
	mul.wide.s32 	%rd80, %r60, 2;
	add.s64 	%rd79, %rd2, %rd80;
	// begin inline asm
	ld.global.nc.b16 %rs134, [%rd79];
	// end inline asm
	// begin inline asm
	{ cvt.f32.bf16 %f156, %rs134;}

	// end inline asm
	fma.rn.f32 	%f174, %f155, %f156, %f174;
	add.s32 	%r60, %r60, %r30;
	add.s64 	%rd84, %rd84, 2;
	add.s32 	%r59, %r59, 1;
	setp.ne.s32 	%p12, %r59, 0;
	@%p12 bra 	$L__BB2_16;
$L__BB2_17:
	ld.param.f32 	%f162, [_ZN8pygpukit3ops4gemv16gemv_bf16_kernelINS1_16GemvConfigLargeKEEEvPK13__nv_bfloat16S6_PS4_iiff_param_6];
	ld.param.u64 	%rd83, [_ZN8pygpukit3ops4gemv16gemv_bf16_kernelINS1_16GemvConfigLargeKEEEvPK13__nv_bfloat16S6_PS4_iiff_param_2];
	setp.eq.f32 	%p13, %f162, 0f00000000;
	cvta.to.global.u64 	%rd81, %rd83;
	add.s64 	%rd6, %rd81, %rd10;
	@%p13 bra 	$L__BB2_19;
	ld.param.f32 	%f163, [_ZN8pygpukit3ops4gemv16gemv_bf16_kernelINS1_16GemvConfigLargeKEEEvPK13__nv_bfloat16S6_PS4_iiff_param_6];
	ld.param.f32 	%f161, [_ZN8pygpukit3ops4gemv16gemv_bf16_kernelINS1_16GemvConfigLargeKEEEvPK13__nv_bfloat16S6_PS4_iiff_param_5];
	ld.global.u16 	%rs136, [%rd6];
	// begin inline asm
	{ cvt.f32.bf16 %f157, %rs136;}

	// end inline asm
	mul.f32 	%f158, %f163, %f157;
	fma.rn.f32 	%f175, %f161, %f174, %f158;
	bra.uni 	$L__BB2_20;
$L__BB2_19:
	ld.param.f32 	%f160, [_ZN8pygpukit3ops4gemv16gemv_bf16_kernelINS1_16GemvConfigLargeKEEEvPK13__nv_bfloat16S6_PS4_iiff_param_5];
	mul.f32 	%f175, %f160, %f174;
$L__BB2_20:
	// begin inline asm
	{  cvt.rn.bf16.f32 %rs137, %f175;}

	// end inline asm
	st.global.u16 	[%rd6], %rs137;
$L__BB2_21:
	ret;

}
	// .globl	_ZN8pygpukit3ops4gemv16gemv_bf16_kernelINS1_16GemvConfigSmallKEEEvPK13__nv_bfloat16S6_PS4_iiff
.visible .entry _ZN8pygpukit3ops4gemv16gemv_bf16_kernelINS1_16GemvConfigSmallKEEEvPK13__nv_bfloat16S6_PS4_iiff(
	.param .u64 .ptr .align 1 _ZN8pygpukit3ops4gemv16gemv_bf16_kernelINS1_16GemvConfigSmallKEEEvPK13__nv_bfloat16S6_PS4_iiff_param_0,
	.param .u64 .ptr .align 1 _ZN8pygpukit3ops4gemv16gemv_bf16_kernelINS1_16GemvConfigSmallKEEEvPK13__nv_bfloat16S6_PS4_iiff_param_1,
	.param .u64 .ptr .align 1 _ZN8pygpukit3ops4gemv16gemv_bf16_kernelINS1_16GemvConfigSmallKEEEvPK13__nv_bfloat16S6_PS4_iiff_param_2,
	.param .u32 _ZN8pygpukit3ops4gemv16gemv_bf16_kernelINS1_16GemvConfigSmallKEEEvPK13__nv_bfloat16S6_PS4_iiff_param_3,
	.param .u32 _ZN8pygpukit3ops4gemv16gemv_bf16_kernelINS1_16GemvConfigSmallKEEEvPK13__nv_bfloat16S6_PS4_iiff_param_4,
	.param .f32 _ZN8pygpukit3ops4gemv16gemv_bf16_kernelINS1_16GemvConfigSmallKEEEvPK13__nv_bfloat16S6_PS4_iiff_param_5,
	.param .f32 _ZN8pygpukit3ops4gemv16gemv_bf16_kernelINS1_16GemvConfigSmallKEEEvPK13__nv_bfloat16S6_PS4_iiff_param_6
)
{
	.reg .pred 	%p<17>;
	.reg .b16 	%rs<150>;
	.reg .b32 	%r<93>;
	.reg .b32 	%f<192>;
	.reg .b64 	%rd<94>;

	ld.param.u64 	%rd7, [_ZN8pygpukit3ops4gemv16gemv_bf16_kernelINS1_16GemvConfigSmallKEEEvPK13__nv_bfloat16S6_PS4_iiff_param_0];
	ld.param.u64 	%rd8, [_ZN8pygpukit3ops4gemv16gemv_bf16_kernelINS1_16GemvConfigSmallKEEEvPK13__nv_bfloat16S6_PS4_iiff_param_1];
	ld.param.u32 	%r47, [_ZN8pygpukit3ops4gemv16gemv_bf16_kernelINS1_16GemvConfigSmallKEEEvPK13__nv_bfloat16S6_PS4_iiff_param_3];
	ld.param.u32 	%r48, [_ZN8pygpukit3ops4gemv16gemv_bf16_kernelINS1_16GemvConfigSmallKEEEvPK13__nv_bfloat16S6_PS4_iiff_param_4];
	ld.param.f32 	%f24, [_ZN8pygpukit3ops4gemv16gemv_bf16_kernelINS1_16GemvConfigSmallKEEEvPK13__nv_bfloat16S6_PS4_iiff_param_5];
	ld.param.f32 	%f25, [_ZN8pygpukit3ops4gemv16gemv_bf16_kernelINS1_16GemvConfigSmallKEEEvPK13__nv_bfloat16S6_PS4_iiff_param_6];
	cvta.to.global.u64 	%rd1, %rd7;
	mov.u32 	%r49, %tid.x;
	mov.u32 	%r50, %ctaid.x;
	shl.b32 	%r51, %r50, 8;
	add.s32 	%r1, %r51, %r49;
	setp.ge.s32 	%p1, %r1, %r48;
	@%p1 bra 	$L__BB3_26;
	mul.wide.s32 	%rd10, %r1, 2;
	add.s64 	%rd2, %rd8, %rd10;
	setp.lt.s32 	%p2, %r47, 4;
	mov.b32 	%r81, 0;
	mov.f32 	%f190, 0f00000000;
	@%p2 bra 	$L__BB3_9;
	add.s32 	%r56, %r47, -4;
	shr.u32 	%r57, %r56, 2;
	add.s32 	%r2, %r57, 1;
	and.b32  	%r3, %r2, 3;
	setp.lt.u32 	%p3, %r56, 12;
	mov.f32 	%f190, 0f00000000;
	mov.b32 	%r81, 0;
	mov.b32 	%r79, 4;
	@%p3 bra 	$L__BB3_6;
	shl.b32 	%r4, %r48, 4;
	and.b32  	%r59, %r2, 2147483644;
	neg.s32 	%r82, %r59;
	mov.f32 	%f190, 0f00000000;
	mov.b32 	%r83, 0;
	mul.wide.s32 	%rd37, %r48, 2;
	mov.u32 	%r81, %r83;
$L__BB3_4:
	mul.wide.u32 	%rd35, %r81, 2;
	add.s64 	%rd11, %rd7, %rd35;
	// begin inline asm
	ld.global.nc.b32 %r60, [%rd11];
	// end inline asm
	add.s64 	%rd12, %rd11, 4;
	// begin inline asm
	ld.global.nc.b32 %r61, [%rd12];
	// end inline asm
	mov.b32 	{%rs1, %rs2}, %r60;
	// begin inline asm
	{ cvt.f32.bf16 %f30, %rs1;}

	// end inline asm
	// begin inline asm
	{ cvt.f32.bf16 %f31, %rs2;}

	// end inline asm
	mov.b32 	{%rs3, %rs4}, %r61;
	// begin inline asm
	{ cvt.f32.bf16 %f32, %rs3;}

	// end inline asm
	// begin inline asm
	{ cvt.f32.bf16 %f33, %rs4;}

	// end inline asm
	mul.wide.s32 	%rd36, %r83, 2;
	add.s64 	%rd13, %rd2, %rd36;
	// begin inline asm
	ld.global.nc.b16 %rs5, [%rd13];
	// end inline asm
	// begin inline asm
	{ cvt.f32.bf16 %f34, %rs5;}

	// end inline asm
	add.s64 	%rd14, %rd13, %rd37;
	// begin inline asm
	ld.global.nc.b16 %rs7, [%rd14];
	// end inline asm
	// begin inline asm
	{ cvt.f32.bf16 %f35, %rs7;}

	// end inline asm
	add.s64 	%rd15, %rd14, %rd37;
	// begin inline asm
	ld.global.nc.b16 %rs9, [%rd15];
	// end inline asm
	// begin inline asm
	{ cvt.f32.bf16 %f36, %rs9;}

	// end inline asm
	add.s64 	%rd16, %rd15, %rd37;
	// begin inline asm
	ld.global.nc.b16 %rs11, [%rd16];
	// end inline asm
	// begin inline asm
	{ cvt.f32.bf16 %f37, %rs11;}

	// end inline asm
	fma.rn.f32 	%f62, %f30, %f34, %f190;
	fma.rn.f32 	%f63, %f31, %f35, %f62;
	fma.rn.f32 	%f64, %f32, %f36, %f63;
	fma.rn.f32 	%f65, %f33, %f37, %f64;
	add.s64 	%rd17, %rd11, 8;
	// begin inline asm
	ld.global.nc.b32 %r62, [%rd17];
	// end inline asm
	add.s64 	%rd18, %rd11, 12;
	// begin inline asm
	ld.global.nc.b32 %r63, [%rd18];
	// end inline asm
	mov.b32 	{%rs13, %rs14}, %r62;
	// begin inline asm
	{ cvt.f32.bf16 %f38, %rs13;}

	// end inline asm
	// begin inline asm
	{ cvt.f32.bf16 %f39, %rs14;}

	// end inline asm
	mov.b32 	{%rs15, %rs16}, %r63;
	// begin inline asm
	{ cvt.f32.bf16 %f40, %rs15;}

	// end inline asm
	// begin inline asm
	{ cvt.f32.bf16 %f41, %rs16;}

	// end inline asm
	add.s64 	%rd19, %rd16, %rd37;
	// begin inline asm
	ld.global.nc.b16 %rs17, [%rd19];
	// end inline asm
	// begin inline asm
	{ cvt.f32.bf16 %f42, %rs17;}

	// end inline asm
	add.s64 	%rd20, %rd19, %rd37;
	// begin inline asm
	ld.global.nc.b16 %rs19, [%rd20];
	// end inline asm
	// begin inline asm
	{ cvt.f32.bf16 %f43, %rs19;}

	// end inline asm
	add.s64 	%rd21, %rd20, %rd37;
	// begin inline asm
	ld.global.nc.b16 %rs21, [%rd21];
	// end inline asm
	// begin inline asm
	{ cvt.f32.bf16 %f44, %rs21;}

	// end inline asm
	add.s64 	%rd22, %rd21, %rd37;
	// begin inline asm
	ld.global.nc.b16 %rs23, [%rd22];
	// end inline asm
	// begin inline asm
	{ cvt.f32.bf16 %f45, %rs23;}

	// end inline asm
	fma.rn.f32 	%f66, %f38, %f42, %f65;
	fma.rn.f32 	%f67, %f39, %f43, %f66;
	fma.rn.f32 	%f68, %f40, %f44, %f67;
	fma.rn.f32 	%f69, %f41, %f45, %f68;
	add.s64 	%rd23, %rd11, 16;
	// begin inline asm
	ld.global.nc.b32 %r64, [%rd23];
	// end inline asm
	add.s64 	%rd24, %rd11, 20;
	// begin inline asm
	ld.global.nc.b32 %r65, [%rd24];
	// end inline asm
	mov.b32 	{%rs25, %rs26}, %r64;
	// begin inline asm
	{ cvt.f32.bf16 %f46, %rs25;}

	// end inline asm
	// begin inline asm
	{ cvt.f32.bf16 %f47, %rs26;}

	// end inline asm
	mov.b32 	{%rs27, %rs28}, %r65;
	// begin inline asm
	{ cvt.f32.bf16 %f48, %rs27;}

	// end inline asm
	// begin inline asm
	{ cvt.f32.bf16 %f49, %rs28;}

	// end inline asm
	add.s64 	%rd25, %rd22, %rd37;
	// begin inline asm
	ld.global.nc.b16 %rs29, [%rd25];
	// end inline asm
	// begin inline asm
	{ cvt.f32.bf16 %f50, %rs29;}

	// end inline asm
	add.s64 	%rd26, %rd25, %rd37;
	// begin inline asm
	ld.global.nc.b16 %rs31, [%rd26];
	// end inline asm
	// begin inline asm
	{ cvt.f32.bf16 %f51, %rs31;}

	// end inline asm
	add.s64 	%rd27, %rd26, %rd37;
	// begin inline asm
	ld.global.nc.b16 %rs33, [%rd27];
	// end inline asm
	// begin inline asm
	{ cvt.f32.bf16 %f52, %rs33;}

	// end inline asm
	add.s64 	%rd28, %rd27, %rd37;
	// begin inline asm
	ld.global.nc.b16 %rs35, [%rd28];
	// end inline asm
	// begin inline asm
	{ cvt.f32.bf16 %f53, %rs35;}

	// end inline asm
	fma.rn.f32 	%f70, %f46, %f50, %f69;
	fma.rn.f32 	%f71, %f47, %f51, %f70;
	fma.rn.f32 	%f72, %f48, %f52, %f71;
	fma.rn.f32 	%f73, %f49, %f53, %f72;
	add.s64 	%rd29, %rd11, 24;
	// begin inline asm
	ld.global.nc.b32 %r66, [%rd29];
	// end inline asm
	add.s64 	%rd30, %rd11, 28;
	// begin inline asm
	ld.global.nc.b32 %r67, [%rd30];
	// end inline asm
	mov.b32 	{%rs37, %rs38}, %r66;
	// begin inline asm
	{ cvt.f32.bf16 %f54, %rs37;}

	// end inline asm
	// begin inline asm
	{ cvt.f32.bf16 %f55, %rs38;}

	// end inline asm
	mov.b32 	{%rs39, %rs40}, %r67;
	// begin inline asm
	{ cvt.f32.bf16 %f56, %rs39;}

	// end inline asm
	// begin inline asm
	{ cvt.f32.bf16 %f57, %rs40;}

	// end inline asm
	add.s64 	%rd31, %rd28, %rd37;
	// begin inline asm
	ld.global.nc.b16 %rs41, [%rd31];
	// end inline asm
	// begin inline asm
	{ cvt.f32.bf16 %f58, %rs41;}

	// end inline asm
	add.s64 	%rd32, %rd31, %rd37;
	// begin inline asm
	ld.global.nc.b16 %rs43, [%rd32];
	// end inline asm
	// begin inline asm
	{ cvt.f32.bf16 %f59, %rs43;}

	// end inline asm
	add.s64 	%rd33, %rd32, %rd37;
	// begin inline asm
	ld.global.nc.b16 %rs45, [%rd33];
	// end inline asm
	// begin inline asm
	{ cvt.f32.bf16 %f60, %rs45;}

	// end inline asm
	add.s64 	%rd34, %rd33, %rd37;
	// begin inline asm
	ld.global.nc.b16 %rs47, [%rd34];
	// end inline asm
	// begin inline asm
	{ cvt.f32.bf16 %f61, %rs47;}

	// end inline asm
	fma.rn.f32 	%f74, %f54, %f58, %f73;
	fma.rn.f32 	%f75, %f55, %f59, %f74;
	fma.rn.f32 	%f76, %f56, %f60, %f75;
	fma.rn.f32 	%f190, %f57, %f61, %f76;
	add.s32 	%r81, %r81, 16;
	add.s32 	%r83, %r83, %r4;
	add.s32 	%r82, %r82, 4;
	setp.eq.s32 	%p4, %r82, 0;
	@%p4 bra 	$L__BB3_5;
	bra.uni 	$L__BB3_4;
$L__BB3_5:
	add.s32 	%r79, %r81, 4;
$L__BB3_6:
	setp.eq.s32 	%p5, %r3, 0;
	@%p5 bra 	$L__BB3_9;
	neg.s32 	%r78, %r3;
	mul.wide.s32 	%rd46, %r48, 2;
	mov.u32 	%r80, %r81;
$L__BB3_8:
	.pragma "nounroll";
	mov.u32 	%r81, %r79;
	mul.wide.u32 	%rd44, %r80, 2;
	add.s64 	%rd38, %rd7, %rd44;
	// begin inline asm
	ld.global.nc.b32 %r68, [%rd38];
	// end inline asm
	add.s64 	%rd39, %rd38, 4;
	// begin inline asm
	ld.global.nc.b32 %r69, [%rd39];
	// end inline asm
	mov.b32 	{%rs49, %rs50}, %r68;
	// begin inline asm
	{ cvt.f32.bf16 %f77, %rs49;}

	// end inline asm
	// begin inline asm
	{ cvt.f32.bf16 %f78, %rs50;}

	// end inline asm
	mov.b32 	{%rs51, %rs52}, %r69;
	// begin inline asm
	{ cvt.f32.bf16 %f79, %rs51;}

	// end inline asm
	// begin inline asm
	{ cvt.f32.bf16 %f80, %rs52;}

	// end inline asm
	mul.lo.s32 	%r70, %r80, %r48;
	mul.wide.s32 	%rd45, %r70, 2;
	add.s64 	%rd40, %rd2, %rd45;
	// begin inline asm
	ld.global.nc.b16 %rs53, [%rd40];
	// end inline asm
	// begin inline asm
	{ cvt.f32.bf16 %f81, %rs53;}

	// end inline asm
	add.s64 	%rd41, %rd40, %rd46;
	// begin inline asm
	ld.global.nc.b16 %rs55, [%rd41];
	// end inline asm
	// begin inline asm
	{ cvt.f32.bf16 %f82, %rs55;}

	// end inline asm
	add.s64 	%rd42, %rd41, %rd46;
	// begin inline asm
	ld.global.nc.b16 %rs57, [%rd42];
	// end inline asm
	// begin inline asm
	{ cvt.f32.bf16 %f83, %rs57;}

	// end inline asm
	add.s64 	%rd43, %rd42, %rd46;
	// begin inline asm
	ld.global.nc.b16 %rs59, [%rd43];
	// end inline asm
	// begin inline asm
	{ cvt.f32.bf16 %f84, %rs59;}

	// end inline asm
	fma.rn.f32 	%f85, %f77, %f81, %f190;
	fma.rn.f32 	%f86, %f78, %f82, %f85;
	fma.rn.f32 	%f87, %f79, %f83, %f86;
	fma.rn.f32 	%f190, %f80, %f84, %f87;
	add.s32 	%r79, %r81, 4;
	add.s32 	%r78, %r78, 1;
	setp.ne.s32 	%p6, %r78, 0;
	mov.u32 	%r80, %r81;
	@%p6 bra 	$L__BB3_8;
$L__BB3_9:
	setp.ge.s32 	%p7, %r81, %r47;
	@%p7 bra 	$L__BB3_22;
	sub.s32 	%r17, %r47, %r81;
	and.b32  	%r18, %r17, 15;
	sub.s32 	%r71, %r81, %r47;
	setp.gt.u32 	%p8, %r71, -16;
	@%p8 bra 	$L__BB3_13;
	mul.lo.s32 	%r86, %r81, %r48;
	shl.b32 	%r20, %r48, 4;
	and.b32  	%r72, %r17, -16;
	neg.s32 	%r85, %r72;
	mul.wide.s32 	%rd66, %r48, 2;
$L__BB3_12:
	.pragma "nounroll";
	mul.wide.u32 	%rd63, %r81, 2;
	add.s64 	%rd64, %rd1, %rd63;
	ld.global.nc.u16 	%rs61, [%rd64];
	// begin inline asm
	{ cvt.f32.bf16 %f89, %rs61;}

	// end inline asm
	mul.wide.s32 	%rd65, %r86, 2;
	add.s64 	%rd47, %rd2, %rd65;
	// begin inline asm
	ld.global.nc.b16 %rs62, [%rd47];
	// end inline asm
	// begin inline asm
	{ cvt.f32.bf16 %f90, %rs62;}

	// end inline asm
	fma.rn.f32 	%f121, %f89, %f90, %f190;
	ld.global.nc.u16 	%rs64, [%rd64+2];
	// begin inline asm
	{ cvt.f32.bf16 %f91, %rs64;}

	// end inline asm
	add.s64 	%rd48, %rd47, %rd66;
	// begin inline asm
	ld.global.nc.b16 %rs65, [%rd48];
	// end inline asm
	// begin inline asm
	{ cvt.f32.bf16 %f92, %rs65;}

	// end inline asm
	fma.rn.f32 	%f122, %f91, %f92, %f121;
	ld.global.nc.u16 	%rs67, [%rd64+4];
	// begin inline asm
	{ cvt.f32.bf16 %f93, %rs67;}

	// end inline asm
	add.s64 	%rd49, %rd48, %rd66;
	// begin inline asm
	ld.global.nc.b16 %rs68, [%rd49];
	// end inline asm
	// begin inline asm
	{ cvt.f32.bf16 %f94, %rs68;}

	// end inline asm
	fma.rn.f32 	%f123, %f93, %f94, %f122;
	ld.global.nc.u16 	%rs70, [%rd64+6];
	// begin inline asm
	{ cvt.f32.bf16 %f95, %rs70;}

	// end inline asm
	add.s64 	%rd50, %rd49, %rd66;
	// begin inline asm
	ld.global.nc.b16 %rs71, [%rd50];
	// end inline asm
	// begin inline asm
	{ cvt.f32.bf16 %f96, %rs71;}

	// end inline asm
	fma.rn.f32 	%f124, %f95, %f96, %f123;
	ld.global.nc.u16 	%rs73, [%rd64+8];
	// begin inline asm
	{ cvt.f32.bf16 %f97, %rs73;}

	// end inline asm
	add.s64 	%rd51, %rd50, %rd66;
	// begin inline asm
	ld.global.nc.b16 %rs74, [%rd51];
	// end inline asm
	// begin inline asm
	{ cvt.f32.bf16 %f98, %rs74;}

	// end inline asm
	fma.rn.f32 	%f125, %f97, %f98, %f124;
	ld.global.nc.u16 	%rs76, [%rd64+10];
	// begin inline asm
	{ cvt.f32.bf16 %f99, %rs76;}

	// end inline asm
	add.s64 	%rd52, %rd51, %rd66;
	// begin inline asm
	ld.global.nc.b16 %rs77, [%rd52];
	// end inline asm
	// begin inline asm
	{ cvt.f32.bf16 %f100, %rs77;}

	// end inline asm
	fma.rn.f32 	%f126, %f99, %f100, %f125;
	ld.global.nc.u16 	%rs79, [%rd64+12];
	// begin inline asm
	{ cvt.f32.bf16 %f101, %rs79;}

	// end inline asm
	add.s64 	%rd53, %rd52, %rd66;
	// begin inline asm
	ld.global.nc.b16 %rs80, [%rd53];
	// end inline asm
	// begin inline asm
	{ cvt.f32.bf16 %f102, %rs80;}

	// end inline asm
	fma.rn.f32 	%f127, %f101, %f102, %f126;
	ld.global.nc.u16 	%rs82, [%rd64+14];
	// begin inline asm
	{ cvt.f32.bf16 %f103, %rs82;}

	// end inline asm
	add.s64 	%rd54, %rd53, %rd66;
	// begin inline asm
	ld.global.nc.b16 %rs83, [%rd54];
	// end inline asm
	// begin inline asm
	{ cvt.f32.bf16 %f104, %rs83;}

	// end inline asm
	fma.rn.f32 	%f128, %f103, %f104, %f127;
	ld.global.nc.u16 	%rs85, [%rd64+16];
	// begin inline asm
	{ cvt.f32.bf16 %f105, %rs85;}

	// end inline asm
	add.s64 	%rd55, %rd54, %rd66;
	// begin inline asm
	ld.global.nc.b16 %rs86, [%rd55];
	// end inline asm
	// begin inline asm
	{ cvt.f32.bf16 %f106, %rs86;}

	// end inline asm
	fma.rn.f32 	%f129, %f105, %f106, %f128;
	ld.global.nc.u16 	%rs88, [%rd64+18];
	// begin inline asm
	{ cvt.f32.bf16 %f107, %rs88;}

	// end inline asm
	add.s64 	%rd56, %rd55, %rd66;
	// begin inline asm
	ld.global.nc.b16 %rs89, [%rd56];
	// end inline asm
	// begin inline asm
	{ cvt.f32.bf16 %f108, %rs89;}

	// end inline asm
	fma.rn.f32 	%f130, %f107, %f108, %f129;
	ld.global.nc.u16 	%rs91, [%rd64+20];
	// begin inline asm
	{ cvt.f32.bf16 %f109, %rs91;}

	// end inline asm
	add.s64 	%rd57, %rd56, %rd66;
	// begin inline asm
	ld.global.nc.b16 %rs92, [%rd57];
	// end inline asm
	// begin inline asm
	{ cvt.f32.bf16 %f110, %rs92;}

	// end inline asm
	fma.rn.f32 	%f131, %f109, %f110, %f130;
	ld.global.nc.u16 	%rs94, [%rd64+22];
	// begin inline asm
	{ cvt.f32.bf16 %f111, %rs94;}

	// end inline asm
	add.s64 	%rd58, %rd57, %rd66;
	// begin inline asm
	ld.global.nc.b16 %rs95, [%rd58];
	// end inline asm
	// begin inline asm
	{ cvt.f32.bf16 %f112, %rs95;}

	// end inline asm
	fma.rn.f32 	%f132, %f111, %f112, %f131;
	ld.global.nc.u16 	%rs97, [%rd64+24];
	// begin inline asm
	{ cvt.f32.bf16 %f113, %rs97;}

	// end inline asm
	add.s64 	%rd59, %rd58, %rd66;
	// begin inline asm
	ld.global.nc.b16 %rs98, [%rd59];
	// end inline asm
	// begin inline asm
	{ cvt.f32.bf16 %f114, %rs98;}

	// end inline asm
	fma.rn.f32 	%f133, %f113, %f114, %f132;
	ld.global.nc.u16 	%rs100, [%rd64+26];
	// begin inline asm
	{ cvt.f32.bf16 %f115, %rs100;}

	// end inline asm
	add.s64 	%rd60, %rd59, %rd66;
	// begin inline asm
	ld.global.nc.b16 %rs101, [%rd60];
	// end inline asm
	// begin inline asm
	{ cvt.f32.bf16 %f116, %rs101;}

	// end inline asm
	fma.rn.f32 	%f134, %f115, %f116, %f133;
	ld.global.nc.u16 	%rs103, [%rd64+28];
	// begin inline asm
	{ cvt.f32.bf16 %f117, %rs103;}

	// end inline asm
	add.s64 	%rd61, %rd60, %rd66;
	// begin inline asm
	ld.global.nc.b16 %rs104, [%rd61];
	// end inline asm
	// begin inline asm
	{ cvt.f32.bf16 %f118, %rs104;}

	// end inline asm
	fma.rn.f32 	%f135, %f117, %f118, %f134;
	ld.global.nc.u16 	%rs106, [%rd64+30];
	// begin inline asm
	{ cvt.f32.bf16 %f119, %rs106;}

	// end inline asm
	add.s64 	%rd62, %rd61, %rd66;
	// begin inline asm
	ld.global.nc.b16 %rs107, [%rd62];
	// end inline asm
	// begin inline asm
	{ cvt.f32.bf16 %f120, %rs107;}

	// end inline asm
	fma.rn.f32 	%f190, %f119, %f120, %f135;
	add.s32 	%r81, %r81, 16;
	add.s32 	%r86, %r86, %r20;
	add.s32 	%r85, %r85, 16;
	setp.ne.s32 	%p9, %r85, 0;
	@%p9 bra 	$L__BB3_12;
$L__BB3_13:
	setp.eq.s32 	%p10, %r18, 0;
	@%p10 bra 	$L__BB3_22;
	and.b32  	%r35, %r17, 7;
	setp.lt.u32 	%p11, %r18, 8;
	@%p11 bra 	$L__BB3_16;
	mul.wide.u32 	%rd75, %r81, 2;
	add.s64 	%rd76, %rd1, %rd75;
	ld.global.nc.u16 	%rs109, [%rd76];
	// begin inline asm
	{ cvt.f32.bf16 %f137, %rs109;}

	// end inline asm
	mul.lo.s32 	%r73, %r81, %r48;
	mul.wide.s32 	%rd77, %r73, 2;
	add.s64 	%rd67, %rd2, %rd77;
	// begin inline asm
	ld.global.nc.b16 %rs110, [%rd67];
	// end inline asm
	// begin inline asm
	{ cvt.f32.bf16 %f138, %rs110;}

	// end inline asm
	fma.rn.f32 	%f153, %f137, %f138, %f190;
	ld.global.nc.u16 	%rs112, [%rd76+2];
	// begin inline asm
	{ cvt.f32.bf16 %f139, %rs112;}

	// end inline asm
	mul.wide.s32 	%rd78, %r48, 2;
	add.s64 	%rd68, %rd67, %rd78;
	// begin inline asm
	ld.global.nc.b16 %rs113, [%rd68];
	// end inline asm
	// begin inline asm
	{ cvt.f32.bf16 %f140, %rs113;}

	// end inline asm
	fma.rn.f32 	%f154, %f139, %f140, %f153;
	ld.global.nc.u16 	%rs115, [%rd76+4];
	// begin inline asm
	{ cvt.f32.bf16 %f141, %rs115;}

	// end inline asm
	add.s64 	%rd69, %rd68, %rd78;
	// begin inline asm
	ld.global.nc.b16 %rs116, [%rd69];
	// end inline asm
	// begin inline asm
	{ cvt.f32.bf16 %f142, %rs116;}

	// end inline asm
	fma.rn.f32 	%f155, %f141, %f142, %f154;
	ld.global.nc.u16 	%rs118, [%rd76+6];
	// begin inline asm
	{ cvt.f32.bf16 %f143, %rs118;}

	// end inline asm
	add.s64 	%rd70, %rd69, %rd78;
	// begin inline asm
	ld.global.nc.b16 %rs119, [%rd70];
	// end inline asm
	// begin inline asm
	{ cvt.f32.bf16 %f144, %rs119;}

	// end inline asm
	fma.rn.f32 	%f156, %f143, %f144, %f155;
	ld.global.nc.u16 	%rs121, [%rd76+8];
	// begin inline asm
	{ cvt.f32.bf16 %f145, %rs121;}

	// end inline asm
	add.s64 	%rd71, %rd70, %rd78;
	// begin inline asm
	ld.global.nc.b16 %rs122, [%rd71];
	// end inline asm
	// begin inline asm
	{ cvt.f32.bf16 %f146, %rs122;}

	// end inline asm
	fma.rn.f32 	%f157, %f145, %f146, %f156;
	ld.global.nc.u16 	%rs124, [%rd76+10];
	// begin inline asm
	{ cvt.f32.bf16 %f147, %rs124;}

	// end inline asm
	add.s64 	%rd72, %rd71, %rd78;
	// begin inline asm
	ld.global.nc.b16 %rs125, [%rd72];
	// end inline asm
	// begin inline asm
	{ cvt.f32.bf16 %f148, %rs125;}

	// end inline asm
	fma.rn.f32 	%f158, %f147, %f148, %f157;
	ld.global.nc.u16 	%rs127, [%rd76+12];
	// begin inline asm
	{ cvt.f32.bf16 %f149, %rs127;}

	// end inline asm
	add.s64 	%rd73, %rd72, %rd78;
	// begin inline asm
	ld.global.nc.b16 %rs128, [%rd73];
	// end inline asm
	// begin inline asm
	{ cvt.f32.bf16 %f150, %rs128;}

	// end inline asm
	fma.rn.f32 	%f159, %f149, %f150, %f158;
	ld.global.nc.u16 	%rs130, [%rd76+14];
	// begin inline asm
	{ cvt.f32.bf16 %f151, %rs130;}

	// end inline asm
	add.s64 	%rd74, %rd73, %rd78;
	// begin inline asm
	ld.global.nc.b16 %rs131, [%rd74];
	// end inline asm
	// begin inline asm
	{ cvt.f32.bf16 %f152, %rs131;}

	// end inline asm
	fma.rn.f32 	%f190, %f151, %f152, %f159;
	add.s32 	%r81, %r81, 8;
$L__BB3_16:
	setp.eq.s32 	%p12, %r35, 0;
	@%p12 bra 	$L__BB3_22;
	and.b32  	%r38, %r17, 3;
	setp.lt.u32 	%p13, %r35, 4;
	@%p13 bra 	$L__BB3_19;
	mul.wide.u32 	%rd83, %r81, 2;
	add.s64 	%rd84, %rd1, %rd83;
	ld.global.nc.u16 	%rs133, [%rd84];
	// begin inline asm
	{ cvt.f32.bf16 %f161, %rs133;}

	// end inline asm
	mul.lo.s32 	%r74, %r81, %r48;
	mul.wide.s32 	%rd85, %r74, 2;
	add.s64 	%rd79, %rd2, %rd85;
	// begin inline asm
	ld.global.nc.b16 %rs134, [%rd79];
	// end inline asm
	// begin inline asm
	{ cvt.f32.bf16 %f162, %rs134;}

	// end inline asm
	fma.rn.f32 	%f169, %f161, %f162, %f190;
	ld.global.nc.u16 	%rs136, [%rd84+2];
	// begin inline asm
	{ cvt.f32.bf16 %f163, %rs136;}

	// end inline asm
	mul.wide.s32 	%rd86, %r48, 2;
	add.s64 	%rd80, %rd79, %rd86;
	// begin inline asm
	ld.global.nc.b16 %rs137, [%rd80];
	// end inline asm
	// begin inline asm
	{ cvt.f32.bf16 %f164, %rs137;}

	// end inline asm
	fma.rn.f32 	%f170, %f163, %f164, %f169;
	ld.global.nc.u16 	%rs139, [%rd84+4];
	// begin inline asm
	{ cvt.f32.bf16 %f165, %rs139;}

	// end inline asm
	add.s64 	%rd81, %rd80, %rd86;
	// begin inline asm
	ld.global.nc.b16 %rs140, [%rd81];
	// end inline asm
	// begin inline asm
	{ cvt.f32.bf16 %f166, %rs140;}

	// end inline asm
	fma.rn.f32 	%f171, %f165, %f166, %f170;
	ld.global.nc.u16 	%rs142, [%rd84+6];
	// begin inline asm
	{ cvt.f32.bf16 %f167, %rs142;}

	// end inline asm
	add.s64 	%rd82, %rd81, %rd86;
	// begin inline asm
	ld.global.nc.b16 %rs143, [%rd82];
	// end inline asm
	// begin inline asm
	{ cvt.f32.bf16 %f168, %rs143;}

	// end inline asm
	fma.rn.f32 	%f190, %f167, %f168, %f171;
	add.s32 	%r81, %r81, 4;
$L__BB3_19:
	setp.eq.s32 	%p14, %r38, 0;
	@%p14 bra 	$L__BB3_22;
	mul.lo.s32 	%r92, %r81, %r48;
	mul.wide.u32 	%rd87, %r81, 2;
	add.s64 	%rd93, %rd1, %rd87;
	neg.s32 	%r91, %r38;
$L__BB3_21:
	.pragma "nounroll";
	ld.global.nc.u16 	%rs145, [%rd93];
	// begin inline asm
	{ cvt.f32.bf16 %f172, %rs145;}

	// end inline asm
	mul.wide.s32 	%rd89, %r92, 2;
	add.s64 	%rd88, %rd2, %rd89;
	// begin inline asm
	ld.global.nc.b16 %rs146, [%rd88];
	// end inline asm
	// begin inline asm
	{ cvt.f32.bf16 %f173, %rs146;}

	// end inline asm
	fma.rn.f32 	%f190, %f172, %f173, %f190;
	add.s32 	%r92, %r92, %r48;
	add.s64 	%rd93, %rd93, 2;
	add.s32 	%r91, %r91, 1;
	setp.ne.s32 	%p15, %r91, 0;
	@%p15 bra 	$L__BB3_21;
$L__BB3_22:
	ld.param.u64 	%rd92, [_ZN8pygpukit3ops4gemv16gemv_bf16_kernelINS1_16GemvConfigSmallKEEEvPK13__nv_bfloat16S6_PS4_iiff_param_2];
	setp.eq.f32 	%p16, %f25, 0f00000000;
	cvta.to.global.u64 	%rd90, %rd92;
	add.s64 	%rd6, %rd90, %rd10;
	@%p16 bra 	$L__BB3_24;
	ld.global.u16 	%rs148, [%rd6];
	// begin inline asm
	{ cvt.f32.bf16 %f174, %rs148;}

	// end inline asm
	mul.f32 	%f175, %f25, %f174;
	fma.rn.f32 	%f191, %f24, %f190, %f175;
	bra.uni 	$L__BB3_25;
$L__BB3_24:
	mul.f32 	%f191, %f24, %f190;
$L__BB3_25:
	// begin inline asm
	{  cvt.rn.bf16.f32 %rs149, %f191;}

	// end inline asm
	st.global.u16 	[%rd6], %rs149;
$L__BB3_26:
	ret;

}
	// .globl	_ZN8pygpukit3ops4gemv16gemv_bf16_kernelINS1_10GemvConfigEEEvPK13__nv_bfloat16S6_PS4_iiff
.visible .entry _ZN8pygpukit3ops4gemv16gemv_bf16_kernelINS1_10GemvConfigEEEvPK13__nv_bfloat16S6_PS4_iiff(
	.param .u64 .ptr .align 1 _ZN8pygpukit3ops4gemv16gemv_bf16_kernelINS1_10GemvConfigEEEvPK13__nv_bfloat16S6_PS4_iiff_param_0,
	.param .u64 .ptr .align 1 _ZN8pygpukit3ops4gemv16gemv_bf16_kernelINS1_10GemvConfigEEEvPK13__nv_bfloat16S6_PS4_iiff_param_1,
	.param .u64 .ptr .align 1 _ZN8pygpukit3ops4gemv16gemv_bf16_kernelINS1_10GemvConfigEEEvPK13__nv_bfloat16S6_PS4_iiff_param_2,
	.param .u32 _ZN8pygpukit3ops4gemv16gemv_bf16_kernelINS1_10GemvConfigEEEvPK13__nv_bfloat16S6_PS4_iiff_param_3,
	.param .u32 _ZN8pygpukit3ops4gemv16gemv_bf16_kernelINS1_10GemvConfigEEEvPK13__nv_bfloat16S6_PS4_iiff_param_4,
	.param .f32 _ZN8pygpukit3ops4gemv16gemv_bf16_kernelINS1_10GemvConfigEEEvPK13__nv_bfloat16S6_PS4_iiff_param_5,
	.param .f32 _ZN8pygpukit3ops4gemv16gemv_bf16_kernelINS1_10GemvConfigEEEvPK13__nv_bfloat16S6_PS4_iiff_param_6
)
{
	.reg .pred 	%p<16>;
	.reg .b16 	%rs<162>;
	.reg .b32 	%r<86>;
	.reg .b32 	%f<202>;
	.reg .b64 	%rd<100>;

	ld.param.u64 	%rd7, [_ZN8pygpukit3ops4gemv16gemv_bf16_kernelINS1_10GemvConfigEEEvPK13__nv_bfloat16S6_PS4_iiff_param_0];
	ld.param.u64 	%rd8, [_ZN8pygpukit3ops4gemv16gemv_bf16_kernelINS1_10GemvConfigEEEvPK13__nv_bfloat16S6_PS4_iiff_param_1];
	ld.param.u32 	%r40, [_ZN8pygpukit3ops4gemv16gemv_bf16_kernelINS1_10GemvConfigEEEvPK13__nv_bfloat16S6_PS4_iiff_param_3];
	ld.param.u32 	%r41, [_ZN8pygpukit3ops4gemv16gemv_bf16_kernelINS1_10GemvConfigEEEvPK13__nv_bfloat16S6_PS4_iiff_param_4];
	ld.param.f32 	%f23, [_ZN8pygpukit3ops4gemv16gemv_bf16_kernelINS1_10GemvConfigEEEvPK13__nv_bfloat16S6_PS4_iiff_param_5];
	ld.param.f32 	%f24, [_ZN8pygpukit3ops4gemv16gemv_bf16_kernelINS1_10GemvConfigEEEvPK13__nv_bfloat16S6_PS4_iiff_param_6];
	cvta.to.global.u64 	%rd1, %rd7;
	mov.u32 	%r42, %tid.x;
	mov.u32 	%r43, %ctaid.x;
	shl.b32 	%r44, %r43, 8;
	add.s32 	%r1, %r44, %r42;
	setp.ge.s32 	%p1, %r1, %r41;
	@%p1 bra 	$L__BB4_25;
	mul.wide.s32 	%rd10, %r1, 2;
	add.s64 	%rd2, %rd8, %rd10;
	setp.lt.s32 	%p2, %r40, 8;
	mov.b32 	%r74, 0;
	mov.f32 	%f200, 0f00000000;
	@%p2 bra 	$L__BB4_8;
	add.s32 	%r2, %r40, -8;
	setp.lt.u32 	%p3, %r2, 8;
	mov.f32 	%f200, 0f00000000;
	mov.b32 	%r74, 0;
	mov.b32 	%r72, 8;
	@%p3 bra 	$L__BB4_6;
	shr.u32 	%r50, %r2, 3;
	add.s32 	%r51, %r50, 1;
	shl.b32 	%r3, %r41, 4;
	and.b32  	%r52, %r51, 1073741822;
	neg.s32 	%r75, %r52;
	mov.f32 	%f200, 0f00000000;
	mov.b32 	%r76, 0;
	mul.wide.s32 	%rd37, %r41, 2;
	mov.u32 	%r74, %r76;
$L__BB4_4:
	mul.wide.u32 	%rd35, %r74, 2;
	add.s64 	%rd11, %rd7, %rd35;
	// begin inline asm
	ld.global.nc.b32 %r53, [%rd11];
	// end inline asm
	add.s64 	%rd12, %rd11, 4;
	// begin inline asm
	ld.global.nc.b32 %r54, [%rd12];
	// end inline asm
	add.s64 	%rd13, %rd11, 8;
	// begin inline asm
	ld.global.nc.b32 %r55, [%rd13];
	// end inline asm
	add.s64 	%rd14, %rd11, 12;
	// begin inline asm
	ld.global.nc.b32 %r56, [%rd14];
	// end inline asm
	mov.b32 	{%rs1, %rs2}, %r53;
	// begin inline asm
	{ cvt.f32.bf16 %f29, %rs1;}

	// end inline asm
	// begin inline asm
	{ cvt.f32.bf16 %f30, %rs2;}

	// end inline asm
	mov.b32 	{%rs3, %rs4}, %r54;
	// begin inline asm
	{ cvt.f32.bf16 %f31, %rs3;}

	// end inline asm
	// begin inline asm
	{ cvt.f32.bf16 %f32, %rs4;}

	// end inline asm
	mov.b32 	{%rs5, %rs6}, %r55;
	// begin inline asm
	{ cvt.f32.bf16 %f33, %rs5;}

	// end inline asm
	// begin inline asm
	{ cvt.f32.bf16 %f34, %rs6;}

	// end inline asm
	mov.b32 	{%rs7, %rs8}, %r56;
	// begin inline asm
	{ cvt.f32.bf16 %f35, %rs7;}

	// end inline asm
	// begin inline asm
	{ cvt.f32.bf16 %f36, %rs8;}

	// end inline asm
	mul.wide.s32 	%rd36, %r76, 2;
	add.s64 	%rd15, %rd2, %rd36;
	// begin inline asm
	ld.global.nc.b16 %rs9, [%rd15];
	// end inline asm
	// begin inline asm
	{ cvt.f32.bf16 %f37, %rs9;}

	// end inline asm
	add.s64 	%rd16, %rd15, %rd37;
	// begin inline asm
	ld.global.nc.b16 %rs11, [%rd16];
	// end inline asm
	// begin inline asm
	{ cvt.f32.bf16 %f38, %rs11;}

	// end inline asm
	add.s64 	%rd17, %rd16, %rd37;
	// begin inline asm
	ld.global.nc.b16 %rs13, [%rd17];
	// end inline asm
	// begin inline asm
	{ cvt.f32.bf16 %f39, %rs13;}

	// end inline asm
	add.s64 	%rd18, %rd17, %rd37;
	// begin inline asm
	ld.global.nc.b16 %rs15, [%rd18];
	// end inline asm
	// begin inline asm
	{ cvt.f32.bf16 %f40, %rs15;}

	// end inline asm
	add.s64 	%rd19, %rd18, %rd37;
	// begin inline asm
	ld.global.nc.b16 %rs17, [%rd19];
	// end inline asm
	// begin inline asm
	{ cvt.f32.bf16 %f41, %rs17;}

	// end inline asm
	add.s64 	%rd20, %rd19, %rd37;
	// begin inline asm
	ld.global.nc.b16 %rs19, [%rd20];
	// end inline asm
	// begin inline asm
	{ cvt.f32.bf16 %f42, %rs19;}

	// end inline asm
	add.s64 	%rd21, %rd20, %rd37;
	// begin inline asm
	ld.global.nc.b16 %rs21, [%rd21];
	// end inline asm
	// begin inline asm
	{ cvt.f32.bf16 %f43, %rs21;}

	// end inline asm
	add.s64 	%rd22, %rd21, %rd37;
	// begin inline asm
	ld.global.nc.b16 %rs23, [%rd22];
	// end inline asm
	// begin inline asm
	{ cvt.f32.bf16 %f44, %rs23;}

	// end inline asm
	fma.rn.f32 	%f61, %f29, %f37, %f200;
	fma.rn.f32 	%f62, %f30, %f38, %f61;
	fma.rn.f32 	%f63, %f31, %f39, %f62;
	fma.rn.f32 	%f64, %f32, %f40, %f63;
	fma.rn.f32 	%f65, %f33, %f41, %f64;
	fma.rn.f32 	%f66, %f34, %f42, %f65;
	fma.rn.f32 	%f67, %f35, %f43, %f66;
	fma.rn.f32 	%f68, %f36, %f44, %f67;
	add.s64 	%rd23, %rd11, 16;
	// begin inline asm
	ld.global.nc.b32 %r57, [%rd23];
	// end inline asm
	add.s64 	%rd24, %rd11, 20;
	// begin inline asm
	ld.global.nc.b32 %r58, [%rd24];
	// end inline asm
	add.s64 	%rd25, %rd11, 24;
	// begin inline asm
	ld.global.nc.b32 %r59, [%rd25];
	// end inline asm
	add.s64 	%rd26, %rd11, 28;
	// begin inline asm
	ld.global.nc.b32 %r60, [%rd26];
	// end inline asm
	mov.b32 	{%rs25, %rs26}, %r57;
	// begin inline asm
	{ cvt.f32.bf16 %f45, %rs25;}

	// end inline asm
	// begin inline asm
	{ cvt.f32.bf16 %f46, %rs26;}

	// end inline asm
	mov.b32 	{%rs27, %rs28}, %r58;
	// begin inline asm
	{ cvt.f32.bf16 %f47, %rs27;}

	// end inline asm
	// begin inline asm
	{ cvt.f32.bf16 %f48, %rs28;}

	// end inline asm
	mov.b32 	{%rs29, %rs30}, %r59;
	// begin inline asm
	{ cvt.f32.bf16 %f49, %rs29;}

	// end inline asm
	// begin inline asm
	{ cvt.f32.bf16 %f50, %rs30;}

	// end inline asm
	mov.b32 	{%rs31, %rs32}, %r60;
	// begin inline asm
	{ cvt.f32.bf16 %f51, %rs31;}

	// end inline asm
	// begin inline asm
	{ cvt.f32.bf16 %f52, %rs32;}

	// end inline asm
	add.s64 	%rd27, %rd22, %rd37;
	// begin inline asm
	ld.global.nc.b16 %rs33, [%rd27];
	// end inline asm
	// begin inline asm
	{ cvt.f32.bf16 %f53, %rs33;}

	// end inline asm
	add.s64 	%rd28, %rd27, %rd37;
	// begin inline asm
	ld.global.nc.b16 %rs35, [%rd28];
	// end inline asm
	// begin inline asm
	{ cvt.f32.bf16 %f54, %rs35;}

	// end inline asm
	add.s64 	%rd29, %rd28, %rd37;
	// begin inline asm
	ld.global.nc.b16 %rs37, [%rd29];
	// end inline asm
	// begin inline asm
	{ cvt.f32.bf16 %f55, %rs37;}

	// end inline asm
	add.s64 	%rd30, %rd29, %rd37;
	// begin inline asm
	ld.global.nc.b16 %rs39, [%rd30];
	// end inline asm
	// begin inline asm
	{ cvt.f32.bf16 %f56, %rs39;}

	// end inline asm
	add.s64 	%rd31, %rd30, %rd37;
	// begin inline asm
	ld.global.nc.b16 %rs41, [%rd31];
	// end inline asm
	// begin inline asm
	{ cvt.f32.bf16 %f57, %rs41;}

	// end inline asm
	add.s64 	%rd32, %rd31, %rd37;
	// begin inline asm
	ld.global.nc.b16 %rs43, [%rd32];
	// end inline asm
	// begin inline asm
	{ cvt.f32.bf16 %f58, %rs43;}

	// end inline asm
	add.s64 	%rd33, %rd32, %rd37;
	// begin inline asm
	ld.global.nc.b16 %rs45, [%rd33];
	// end inline asm
	// begin inline asm
	{ cvt.f32.bf16 %f59, %rs45;}

	// end inline asm
	add.s64 	%rd34, %rd33, %rd37;
	// begin inline asm
	ld.global.nc.b16 %rs47, [%rd34];
	// end inline asm
	// begin inline asm
	{ cvt.f32.bf16 %f60, %rs47;}

	// end inline asm
	fma.rn.f32 	%f69, %f45, %f53, %f68;
	fma.rn.f32 	%f70, %f46, %f54, %f69;
	fma.rn.f32 	%f71, %f47, %f55, %f70;
	fma.rn.f32 	%f72, %f48, %f56, %f71;
	fma.rn.f32 	%f73, %f49, %f57, %f72;
	fma.rn.f32 	%f74, %f50, %f58, %f73;
	fma.rn.f32 	%f75, %f51, %f59, %f74;
	fma.rn.f32 	%f200, %f52, %f60, %f75;
	add.s32 	%r74, %r74, 16;
	add.s32 	%r76, %r76, %r3;
	add.s32 	%r75, %r75, 2;
	setp.eq.s32 	%p4, %r75, 0;
	@%p4 bra 	$L__BB4_5;
	bra.uni 	$L__BB4_4;
$L__BB4_5:
	add.s32 	%r72, %r74, 8;
$L__BB4_6:
	and.b32  	%r61, %r2, 8;
	setp.ne.s32 	%p5, %r61, 0;
	@%p5 bra 	$L__BB4_8;
	mul.wide.u32 	%rd50, %r74, 2;
	add.s64 	%rd38, %rd7, %rd50;
	// begin inline asm
	ld.global.nc.b32 %r62, [%rd38];
	// end inline asm
	add.s64 	%rd39, %rd38, 4;
	// begin inline asm
	ld.global.nc.b32 %r63, [%rd39];
	// end inline asm
	add.s64 	%rd40, %rd38, 8;
	// begin inline asm
	ld.global.nc.b32 %r64, [%rd40];
	// end inline asm
	add.s64 	%rd41, %rd38, 12;
	// begin inline asm
	ld.global.nc.b32 %r65, [%rd41];
	// end inline asm
	mov.b32 	{%rs49, %rs50}, %r62;
	// begin inline asm
	{ cvt.f32.bf16 %f76, %rs49;}

	// end inline asm
	// begin inline asm
	{ cvt.f32.bf16 %f77, %rs50;}

	// end inline asm
	mov.b32 	{%rs51, %rs52}, %r63;
	// begin inline asm
	{ cvt.f32.bf16 %f78, %rs51;}

	// end inline asm
	// begin inline asm
	{ cvt.f32.bf16 %f79, %rs52;}

	// end inline asm
	mov.b32 	{%rs53, %rs54}, %r64;
	// begin inline asm
	{ cvt.f32.bf16 %f80, %rs53;}

	// end inline asm
	// begin inline asm
	{ cvt.f32.bf16 %f81, %rs54;}

	// end inline asm
	mov.b32 	{%rs55, %rs56}, %r65;
	// begin inline asm
	{ cvt.f32.bf16 %f82, %rs55;}

	// end inline asm
	// begin inline asm
	{ cvt.f32.bf16 %f83, %rs56;}

	// end inline asm
	mul.lo.s32 	%r66, %r74, %r41;
	mul.wide.s32 	%rd51, %r66, 2;
	add.s64 	%rd42, %rd2, %rd51;
	// begin inline asm
	ld.global.nc.b16 %rs57, [%rd42];
	// end inline asm
	// begin inline asm
	{ cvt.f32.bf16 %f84, %rs57;}

	// end inline asm
	mul.wide.s32 	%rd52, %r41, 2;
	add.s64 	%rd43, %rd42, %rd52;
	// begin inline asm
	ld.global.nc.b16 %rs59, [%rd43];
	// end inline asm
	// begin inline asm
	{ cvt.f32.bf16 %f85, %rs59;}

	// end inline asm
	add.s64 	%rd44, %rd43, %rd52;
	// begin inline asm
	ld.global.nc.b16 %rs61, [%rd44];
	// end inline asm
	// begin inline asm
	{ cvt.f32.bf16 %f86, %rs61;}

	// end inline asm
	add.s64 	%rd45, %rd44, %rd52;
	// begin inline asm
	ld.global.nc.b16 %rs63, [%rd45];
	// end inline asm
	// begin inline asm
	{ cvt.f32.bf16 %f87, %rs63;}

	// end inline asm
	add.s64 	%rd46, %rd45, %rd52;
	// begin inline asm
	ld.global.nc.b16 %rs65, [%rd46];
	// end inline asm
	// begin inline asm
	{ cvt.f32.bf16 %f88, %rs65;}

	// end inline asm
	add.s64 	%rd47, %rd46, %rd52;
	// begin inline asm
	ld.global.nc.b16 %rs67, [%rd47];
	// end inline asm
	// begin inline asm
	{ cvt.f32.bf16 %f89, %rs67;}

	// end inline asm
	add.s64 	%rd48, %rd47, %rd52;
	// begin inline asm
	ld.global.nc.b16 %rs69, [%rd48];
	// end inline asm
	// begin inline asm
	{ cvt.f32.bf16 %f90, %rs69;}

	// end inline asm
	add.s64 	%rd49, %rd48, %rd52;
	// begin inline asm
	ld.global.nc.b16 %rs71, [%rd49];
	// end inline asm
	// begin inline asm
	{ cvt.f32.bf16 %f91, %rs71;}

	// end inline asm
	fma.rn.f32 	%f92, %f76, %f84, %f200;
	fma.rn.f32 	%f93, %f77, %f85, %f92;
	fma.rn.f32 	%f94, %f78, %f86, %f93;
	fma.rn.f32 	%f95, %f79, %f87, %f94;
	fma.rn.f32 	%f96, %f80, %f88, %f95;
	fma.rn.f32 	%f97, %f81, %f89, %f96;
	fma.rn.f32 	%f98, %f82, %f90, %f97;
	fma.rn.f32 	%f200, %f83, %f91, %f98;
	mov.u32 	%r74, %r72;
$L__BB4_8:
	setp.ge.s32 	%p6, %r74, %r40;
	@%p6 bra 	$L__BB4_21;
	sub.s32 	%r10, %r40, %r74;
	and.b32  	%r11, %r10, 15;
	sub.s32 	%r67, %r74, %r40;
	setp.gt.u32 	%p7, %r67, -16;
	@%p7 bra 	$L__BB4_12;
	mul.lo.s32 	%r79, %r74, %r41;
	shl.b32 	%r13, %r41, 4;
	and.b32  	%r68, %r10, -16;
	neg.s32 	%r78, %r68;
	mul.wide.s32 	%rd72, %r41, 2;
$L__BB4_11:
	.pragma "nounroll";
	mul.wide.u32 	%rd69, %r74, 2;
	add.s64 	%rd70, %rd1, %rd69;
	ld.global.nc.u16 	%rs73, [%rd70];
	// begin inline asm
	{ cvt.f32.bf16 %f100, %rs73;}

	// end inline asm
	mul.wide.s32 	%rd71, %r79, 2;
	add.s64 	%rd53, %rd2, %rd71;
	// begin inline asm
	ld.global.nc.b16 %rs74, [%rd53];
	// end inline asm
	// begin inline asm
	{ cvt.f32.bf16 %f101, %rs74;}

	// end inline asm
	fma.rn.f32 	%f132, %f100, %f101, %f200;
	ld.global.nc.u16 	%rs76, [%rd70+2];
	// begin inline asm
	{ cvt.f32.bf16 %f102, %rs76;}

	// end inline asm
	add.s64 	%rd54, %rd53, %rd72;
	// begin inline asm
	ld.global.nc.b16 %rs77, [%rd54];
	// end inline asm
	// begin inline asm
	{ cvt.f32.bf16 %f103, %rs77;}

	// end inline asm
	fma.rn.f32 	%f133, %f102, %f103, %f132;
	ld.global.nc.u16 	%rs79, [%rd70+4];
	// begin inline asm
	{ cvt.f32.bf16 %f104, %rs79;}

	// end inline asm
	add.s64 	%rd55, %rd54, %rd72;
	// begin inline asm
	ld.global.nc.b16 %rs80, [%rd55];
	// end inline asm
	// begin inline asm
	{ cvt.f32.bf16 %f105, %rs80;}

	// end inline asm
	fma.rn.f32 	%f134, %f104, %f105, %f133;
	ld.global.nc.u16 	%rs82, [%rd70+6];
	// begin inline asm
	{ cvt.f32.bf16 %f106, %rs82;}

	// end inline asm
	add.s64 	%rd56, %rd55, %rd72;
	// begin inline asm
	ld.global.nc.b16 %rs83, [%rd56];
	// end inline asm
	// begin inline asm
	{ cvt.f32.bf16 %f107, %rs83;}

	// end inline asm
	fma.rn.f32 	%f135, %f106, %f107, %f134;
	ld.global.nc.u16 	%rs85, [%rd70+8];
	// begin inline asm
	{ cvt.f32.bf16 %f108, %rs85;}

	// end inline asm
	add.s64 	%rd57, %rd56, %rd72;
	// begin inline asm
	ld.global.nc.b16 %rs86, [%rd57];
	// end inline asm
	// begin inline asm
	{ cvt.f32.bf16 %f109, %rs86;}

	// end inline asm
	fma.rn.f32 	%f136, %f108, %f109, %f135;
	ld.global.nc.u16 	%rs88, [%rd70+10];
	// begin inline asm
	{ cvt.f32.bf16 %f110, %rs88;}

	// end inline asm
	add.s64 	%rd58, %rd57, %rd72;
	// begin inline asm
	ld.global.nc.b16 %rs89, [%rd58];
	// end inline asm
	// begin inline asm
	{ cvt.f32.bf16 %f111, %rs89;}

	// end inline asm
	fma.rn.f32 	%f137, %f110, %f111, %f136;
	ld.global.nc.u16 	%rs91, [%rd70+12];
	// begin inline asm
	{ cvt.f32.bf16 %f112, %rs91;}

	// end inline asm
	add.s64 	%rd59, %rd58, %rd72;
	// begin inline asm
	ld.global.nc.b16 %rs92, [%rd59];
	// end inline asm
	// begin inline asm
	{ cvt.f32.bf16 %f113, %rs92;}

	// end inline asm
	fma.rn.f32 	%f138, %f112, %f113, %f137;
	ld.global.nc.u16 	%rs94, [%rd70+14];
	// begin inline asm
	{ cvt.f32.bf16 %f114, %rs94;}

	// end inline asm
	add.s64 	%rd60, %rd59, %rd72;
	// begin inline asm
	ld.global.nc.b16 %rs95, [%rd60];
	// end inline asm
	// begin inline asm
	{ cvt.f32.bf16 %f115, %rs95;}

	// end inline asm
	fma.rn.f32 	%f139, %f114, %f115, %f138;
	ld.global.nc.u16 	%rs97, [%rd70+16];
	// begin inline asm
	{ cvt.f32.bf16 %f116, %rs97;}

	// end inline asm
	add.s64 	%rd61, %rd60, %rd72;
	// begin inline asm
	ld.global.nc.b16 %rs98, [%rd61];
	// end inline asm
	// begin inline asm
	{ cvt.f32.bf16 %f117, %rs98;}

	// end inline asm
	fma.rn.f32 	%f140, %f116, %f117, %f139;
	ld.global.nc.u16 	%rs100, [%rd70+18];
	// begin inline asm
	{ cvt.f32.bf16 %f118, %rs100;}

	// end inline asm
	add.s64 	%rd62, %rd61, %rd72;
	// begin inline asm
	ld.global.nc.b16 %rs101, [%rd62];
	// end inline asm
	// begin inline asm
	{ cvt.f32.bf16 %f119, %rs101;}

	// end inline asm
	fma.rn.f32 	%f141, %f118, %f119, %f140;
	ld.global.nc.u16 	%rs103, [%rd70+20];
	// begin inline asm
	{ cvt.f32.bf16 %f120, %rs103;}

	// end inline asm
	add.s64 	%rd63, %rd62, %rd72;
	// begin inline asm
	ld.global.nc.b16 %rs104, [%rd63];
	// end inline asm
	// begin inline asm
	{ cvt.f32.bf16 %f121, %rs104;}

	// end inline asm
	fma.rn.f32 	%f142, %f120, %f121, %f141;
	ld.global.nc.u16 	%rs106, [%rd70+22];
	// begin inline asm
	{ cvt.f32.bf16 %f122, %rs106;}

	// end inline asm
	add.s64 	%rd64, %rd63, %rd72;
	// begin inline asm
	ld.global.nc.b16 %rs107, [%rd64];
	// end inline asm
	// begin inline asm
	{ cvt.f32.bf16 %f123, %rs107;}

	// end inline asm
	fma.rn.f32 	%f143, %f122, %f123, %f142;
	ld.global.nc.u16 	%rs109, [%rd70+24];
	// begin inline asm
	{ cvt.f32.bf16 %f124, %rs109;}

	// end inline asm
	add.s64 	%rd65, %rd64, %rd72;
	// begin inline asm
	ld.global.nc.b16 %rs110, [%rd65];
	// end inline asm
	// begin inline asm
	{ cvt.f32.bf16 %f125, %rs110;}

	// end inline asm
	fma.rn.f32 	%f144, %f124, %f125, %f143;
	ld.global.nc.u16 	%rs112, [%rd70+26];
	// begin inline asm
	{ cvt.f32.bf16 %f126, %rs112;}

	// end inline asm
	add.s64 	%rd66, %rd65, %rd72;
	// begin inline asm
	ld.global.nc.b16 %rs113, [%rd66];
	// end inline asm
	// begin inline asm
	{ cvt.f32.bf16 %f127, %rs113;}

	// end inline asm
	fma.rn.f32 	%f145, %f126, %f127, %f144;
	ld.global.nc.u16 	%rs115, [%rd70+28];
	// begin inline asm
	{ cvt.f32.bf16 %f128, %rs115;}

	// end inline asm
	add.s64 	%rd67, %rd66, %rd72;
	// begin inline asm
	ld.global.nc.b16 %rs116, [%rd67];
	// end inline asm
	// begin inline asm
	{ cvt.f32.bf16 %f129, %rs116;}

	// end inline asm
	fma.rn.f32 	%f146, %f128, %f129, %f145;
	ld.global.nc.u16 	%rs118, [%rd70+30];
	// begin inline asm
	{ cvt.f32.bf16 %f130, %rs118;}

	// end inline asm
	add.s64 	%rd68, %rd67, %rd72;
	// begin inline asm
	ld.global.nc.b16 %rs119, [%rd68];
	// end inline asm
	// begin inline asm
	{ cvt.f32.bf16 %f131, %rs119;}

	// end inline asm
	fma.rn.f32 	%f200, %f130, %f131, %f146;
	add.s32 	%r74, %r74, 16;
	add.s32 	%r79, %r79, %r13;
	add.s32 	%r78, %r78, 16;
	setp.ne.s32 	%p8, %r78, 0;
	@%p8 bra 	$L__BB4_11;
$L__BB4_12:
	setp.eq.s32 	%p9, %r11, 0;
	@%p9 bra 	$L__BB4_21;
	and.b32  	%r28, %r10, 7;
	setp.lt.u32 	%p10, %r11, 8;
	@%p10 bra 	$L__BB4_15;
	mul.wide.u32 	%rd81, %r74, 2;
	add.s64 	%rd82, %rd1, %rd81;
	ld.global.nc.u16 	%rs121, [%rd82];
	// begin inline asm
	{ cvt.f32.bf16 %f148, %rs121;}

	// end inline asm
	mul.lo.s32 	%r69, %r74, %r41;
	mul.wide.s32 	%rd83, %r69, 2;
	add.s64 	%rd73, %rd2, %rd83;
	// begin inline asm
	ld.global.nc.b16 %rs122, [%rd73];
	// end inline asm
	// begin inline asm
	{ cvt.f32.bf16 %f149, %rs122;}

	// end inline asm
	fma.rn.f32 	%f164, %f148, %f149, %f200;
	ld.global.nc.u16 	%rs124, [%rd82+2];
	// begin inline asm
	{ cvt.f32.bf16 %f150, %rs124;}

	// end inline asm
	mul.wide.s32 	%rd84, %r41, 2;
	add.s64 	%rd74, %rd73, %rd84;
	// begin inline asm
	ld.global.nc.b16 %rs125, [%rd74];
	// end inline asm
	// begin inline asm
	{ cvt.f32.bf16 %f151, %rs125;}

	// end inline asm
	fma.rn.f32 	%f165, %f150, %f151, %f164;
	ld.global.nc.u16 	%rs127, [%rd82+4];
	// begin inline asm
	{ cvt.f32.bf16 %f152, %rs127;}

	// end inline asm
	add.s64 	%rd75, %rd74, %rd84;
	// begin inline asm
	ld.global.nc.b16 %rs128, [%rd75];
	// end inline asm
	// begin inline asm
	{ cvt.f32.bf16 %f153, %rs128;}

	// end inline asm
	fma.rn.f32 	%f166, %f152, %f153, %f165;
	ld.global.nc.u16 	%rs130, [%rd82+6];
	// begin inline asm
	{ cvt.f32.bf16 %f154, %rs130;}

	// end inline asm
	add.s64 	%rd76, %rd75, %rd84;
	// begin inline asm
	ld.global.nc.b16 %rs131, [%rd76];
	// end inline asm
	// begin inline asm
	{ cvt.f32.bf16 %f155, %rs131;}

	// end inline asm
	fma.rn.f32 	%f167, %f154, %f155, %f166;
	ld.global.nc.u16 	%rs133, [%rd82+8];
	// begin inline asm
	{ cvt.f32.bf16 %f156, %rs133;}

	// end inline asm
	add.s64 	%rd77, %rd76, %rd84;
	// begin inline asm
	ld.global.nc.b16 %rs134, [%rd77];
	// end inline asm
	// begin inline asm
	{ cvt.f32.bf16 %f157, %rs134;}

	// end inline asm
	fma.rn.f32 	%f168, %f156, %f157, %f167;
	ld.global.nc.u16 	%rs136, [%rd82+10];
	// begin inline asm
	{ cvt.f32.bf16 %f158, %rs136;}

	// end inline asm
	add.s64 	%rd78, %rd77, %rd84;
	// begin inline asm
	ld.global.nc.b16 %rs137, [%rd78];
	// end inline asm
	// begin inline asm
	{ cvt.f32.bf16 %f159, %rs137;}

	// end inline asm
	fma.rn.f32 	%f169, %f158, %f159, %f168;
	ld.global.nc.u16 	%rs139, [%rd82+12];
	// begin inline asm
	{ cvt.f32.bf16 %f160, %rs139;}

	// end inline asm
	add.s64 	%rd79, %rd78, %rd84;
	// begin inline asm
	ld.global.nc.b16 %rs140, [%rd79];
	// end inline asm
	// begin inline asm
	{ cvt.f32.bf16 %f161, %rs140;}

	// end inline asm
	fma.rn.f32 	%f170, %f160, %f161, %f169;
	ld.global.nc.u16 	%rs142, [%rd82+14];
	// begin inline asm
	{ cvt.f32.bf16 %f162, %rs142;}

	// end inline asm
	add.s64 	%rd80, %rd79, %rd84;
	// begin inline asm
	ld.global.nc.b16 %rs143, [%rd80];
	// end inline asm
	// begin inline asm
	{ cvt.f32.bf16 %f163, %rs143;}

	// end inline asm
	fma.rn.f32 	%f200, %f162, %f163, %f170;
	add.s32 	%r74, %r74, 8;
$L__BB4_15:
	setp.eq.s32 	%p11, %r28, 0;
	@%p11 bra 	$L__BB4_21;
	and.b32  	%r31, %r10, 3;
	setp.lt.u32 	%p12, %r28, 4;
	@%p12 bra 	$L__BB4_18;
	mul.wide.u32 	%rd89, %r74, 2;
	add.s64 	%rd90, %rd1, %rd89;
	ld.global.nc.u16 	%rs145, [%rd90];
	// begin inline asm
	{ cvt.f32.bf16 %f172, %rs145;}

	// end inline asm
	mul.lo.s32 	%r70, %r74, %r41;
	mul.wide.s32 	%rd91, %r70, 2;
	add.s64 	%rd85, %rd2, %rd91;
	// begin inline asm
	ld.global.nc.b16 %rs146, [%rd85];
	// end inline asm
	// begin inline asm
	{ cvt.f32.bf16 %f173, %rs146;}

	// end inline asm
	fma.rn.f32 	%f180, %f172, %f173, %f200;
	ld.global.nc.u16 	%rs148, [%rd90+2];
	// begin inline asm
	{ cvt.f32.bf16 %f174, %rs148;}

	// end inline asm
	mul.wide.s32 	%rd92, %r41, 2;
	add.s64 	%rd86, %rd85, %rd92;
	// begin inline asm
	ld.global.nc.b16 %rs149, [%rd86];
	// end inline asm
	// begin inline asm
	{ cvt.f32.bf16 %f175, %rs149;}

	// end inline asm
	fma.rn.f32 	%f181, %f174, %f175, %f180;
	ld.global.nc.u16 	%rs151, [%rd90+4];
	// begin inline asm
	{ cvt.f32.bf16 %f176, %rs151;}

	// end inline asm
	add.s64 	%rd87, %rd86, %rd92;
	// begin inline asm
	ld.global.nc.b16 %rs152, [%rd87];
	// end inline asm
	// begin inline asm
	{ cvt.f32.bf16 %f177, %rs152;}

	// end inline asm
	fma.rn.f32 	%f182, %f176, %f177, %f181;
	ld.global.nc.u16 	%rs154, [%rd90+6];
	// begin inline asm
	{ cvt.f32.bf16 %f178, %rs154;}

	// end inline asm
	add.s64 	%rd88, %rd87, %rd92;
	// begin inline asm
	ld.global.nc.b16 %rs155, [%rd88];
	// end inline asm
	// begin inline asm
	{ cvt.f32.bf16 %f179, %rs155;}

	// end inline asm
	fma.rn.f32 	%f200, %f178, %f179, %f182;
	add.s32 	%r74, %r74, 4;
$L__BB4_18:
	setp.eq.s32 	%p13, %r31, 0;
	@%p13 bra 	$L__BB4_21;
	mul.lo.s32 	%r85, %r74, %r41;
	mul.wide.u32 	%rd93, %r74, 2;
	add.s64 	%rd99, %rd1, %rd93;
	neg.s32 	%r84, %r31;
$L__BB4_20:
	.pragma "nounroll";
	ld.global.nc.u16 	%rs157, [%rd99];
	// begin inline asm
	{ cvt.f32.bf16 %f183, %rs157;}

	// end inline asm
	mul.wide.s32 	%rd95, %r85, 2;
	add.s64 	%rd94, %rd2, %rd95;
	// begin inline asm
	ld.global.nc.b16 %rs158, [%rd94];
	// end inline asm
	// begin inline asm
	{ cvt.f32.bf16 %f184, %rs158;}

	// end inline asm
	fma.rn.f32 	%f200, %f183, %f184, %f200;
	add.s32 	%r85, %r85, %r41;
	add.s64 	%rd99, %rd99, 2;
	add.s32 	%r84, %r84, 1;
	setp.ne.s32 	%p14, %r84, 0;
	@%p14 bra 	$L__BB4_20;
$L__BB4_21:
	ld.param.u64 	%rd98, [_ZN8pygpukit3ops4gemv16gemv_bf16_kernelINS1_10GemvConfigEEEvPK13__nv_bfloat16S6_PS4_iiff_param_2];
	setp.eq.f32 	%p15, %f24, 0f00000000;
	cvta.to.global.u64 	%rd96, %rd98;
	add.s64 	%rd6, %rd96, %rd10;
	@%p15 bra 	$L__BB4_23;
	ld.global.u16 	%rs160, [%rd6];
	// begin inline asm
	{ cvt.f32.bf16 %f185, %rs160;}

	// end inline asm
	mul.f32 	%f186, %f24, %f185;
	fma.rn.f32 	%f201, %f23, %f200, %f186;
	bra.uni 	$L__BB4_24;
$L__BB4_23:
	mul.f32 	%f201, %f23, %f200;
$L__BB4_24:
	// begin inline asm
	{  cvt.rn.bf16.f32 %rs161, %f201;}

	// end inline asm
	st.global.u16 	[%rd6], %rs161;
$L__BB4_25:
	ret;

}
	// .globl	_ZN8pygpukit3ops4gemv16gemv_fp16_kernelINS1_10GemvConfigEEEvPK6__halfS6_PS4_iiff
.visible .entry _ZN8pygpukit3ops4gemv16gemv_fp16_kernelINS1_10GemvConfigEEEvPK6__halfS6_PS4_iiff(
	.param .u64 .ptr .align 1 _ZN8pygpukit3ops4gemv16gemv_fp16_kernelINS1_10GemvConfigEEEvPK6__halfS6_PS4_iiff_param_0,
	.param .u64 .ptr .align 1 _ZN8pygpukit3ops4gemv16gemv_fp16_kernelINS1_10GemvConfigEEEvPK6__halfS6_PS4_iiff_param_1,
	.param .u64 .ptr .align 1 _ZN8pygpukit3ops4gemv16gemv_fp16_kernelINS1_10GemvConfigEEEvPK6__halfS6_PS4_iiff_param_2,
	.param .u32 _ZN8pygpukit3ops4gemv16gemv_fp16_kernelINS1_10GemvConfigEEEvPK6__halfS6_PS4_iiff_param_3,
	.param .u32 _ZN8pygpukit3ops4gemv16gemv_fp16_kernelINS1_10GemvConfigEEEvPK6__halfS6_PS4_iiff_param_4,
	.param .f32 _ZN8pygpukit3ops4gemv16gemv_fp16_kernelINS1_10GemvConfigEEEvPK6__halfS6_PS4_iiff_param_5,
	.param .f32 _ZN8pygpukit3ops4gemv16gemv_fp16_kernelINS1_10GemvConfigEEEvPK6__halfS6_PS4_iiff_param_6
)
{
	.reg .pred 	%p<16>;
	.reg .b16 	%rs<162>;
	.reg .b32 	%r<78>;
	.reg .b32 	%f<206>;
	.reg .b64 	%rd<95>;

	ld.param.u64 	%rd8, [_ZN8pygpukit3ops4gemv16gemv_fp16_kernelINS1_10GemvConfigEEEvPK6__halfS6_PS4_iiff_param_1];
	ld.param.u32 	%r40, [_ZN8pygpukit3ops4gemv16gemv_fp16_kernelINS1_10GemvConfigEEEvPK6__halfS6_PS4_iiff_param_4];
	mov.u32 	%r41, %tid.x;
	mov.u32 	%r42, %ctaid.x;
	shl.b32 	%r43, %r42, 8;
	add.s32 	%r1, %r43, %r41;
	setp.ge.s32 	%p1, %r1, %r40;
	@%p1 bra 	$L__BB5_25;
	ld.param.u32 	%r59, [_ZN8pygpukit3ops4gemv16gemv_fp16_kernelINS1_10GemvConfigEEEvPK6__halfS6_PS4_iiff_param_3];
	mul.wide.s32 	%rd10, %r1, 2;
	add.s64 	%rd1, %rd8, %rd10;
	setp.lt.s32 	%p2, %r59, 8;
	mov.b32 	%r66, 0;
	mov.f32 	%f204, 0f00000000;
	@%p2 bra 	$L__BB5_8;
	ld.param.u32 	%r60, [_ZN8pygpukit3ops4gemv16gemv_fp16_kernelINS1_10GemvConfigEEEvPK6__halfS6_PS4_iiff_param_3];
	add.s32 	%r2, %r60, -8;
	setp.lt.u32 	%p3, %r2, 8;
	mov.f32 	%f204, 0f00000000;
	mov.b32 	%r66, 0;
	mov.b32 	%r64, 8;
	@%p3 bra 	$L__BB5_6;
	shr.u32 	%r49, %r2, 3;
	add.s32 	%r50, %r49, 1;
	and.b32  	%r51, %r50, 1073741822;
	neg.s32 	%r67, %r51;
	mov.f32 	%f204, 0f00000000;
	mov.b32 	%r68, 0;
	mul.wide.s32 	%rd31, %r40, 2;
	shl.b32 	%r52, %r40, 4;
	mov.u32 	%r66, %r68;
$L__BB5_4:
	ld.param.u64 	%rd90, [_ZN8pygpukit3ops4gemv16gemv_fp16_kernelINS1_10GemvConfigEEEvPK6__halfS6_PS4_iiff_param_0];
	cvta.to.global.u64 	%rd27, %rd90;
	mul.wide.u32 	%rd28, %r66, 2;
	add.s64 	%rd29, %rd27, %rd28;
	ld.global.nc.u16 	%rs1, [%rd29];
	// begin inline asm
	{  cvt.f32.f16 %f29, %rs1;}

	// end inline asm
	ld.global.nc.u16 	%rs2, [%rd29+2];
	// begin inline asm
	{  cvt.f32.f16 %f30, %rs2;}

	// end inline asm
	ld.global.nc.u16 	%rs3, [%rd29+4];
	// begin inline asm
	{  cvt.f32.f16 %f31, %rs3;}

	// end inline asm
	ld.global.nc.u16 	%rs4, [%rd29+6];
	// begin inline asm
	{  cvt.f32.f16 %f32, %rs4;}

	// end inline asm
	ld.global.nc.u16 	%rs5, [%rd29+8];
	// begin inline asm
	{  cvt.f32.f16 %f33, %rs5;}

	// end inline asm
	ld.global.nc.u16 	%rs6, [%rd29+10];
	// begin inline asm
	{  cvt.f32.f16 %f34, %rs6;}

	// end inline asm
	ld.global.nc.u16 	%rs7, [%rd29+12];
	// begin inline asm
	{  cvt.f32.f16 %f35, %rs7;}

	// end inline asm
	ld.global.nc.u16 	%rs8, [%rd29+14];
	// begin inline asm
	{  cvt.f32.f16 %f36, %rs8;}

	// end inline asm
	mul.wide.s32 	%rd30, %r68, 2;
	add.s64 	%rd11, %rd1, %rd30;
	// begin inline asm
	ld.global.nc.b16 %rs9, [%rd11];
	// end inline asm
	// begin inline asm
	{  cvt.f32.f16 %f37, %rs9;}

	// end inline asm
	add.s64 	%rd12, %rd11, %rd31;
	// begin inline asm
	ld.global.nc.b16 %rs11, [%rd12];
	// end inline asm
	// begin inline asm
	{  cvt.f32.f16 %f38, %rs11;}

	// end inline asm
	add.s64 	%rd13, %rd12, %rd31;
	// begin inline asm
	ld.global.nc.b16 %rs13, [%rd13];
	// end inline asm
	// begin inline asm
	{  cvt.f32.f16 %f39, %rs13;}

	// end inline asm
	add.s64 	%rd14, %rd13, %rd31;
	// begin inline asm
	ld.global.nc.b16 %rs15, [%rd14];
	// end inline asm
	// begin inline asm
	{  cvt.f32.f16 %f40, %rs15;}

	// end inline asm
	add.s64 	%rd15, %rd14, %rd31;
	// begin inline asm
	ld.global.nc.b16 %rs17, [%rd15];
	// end inline asm
	// begin inline asm
	{  cvt.f32.f16 %f41, %rs17;}

	// end inline asm
	add.s64 	%rd16, %rd15, %rd31;
	// begin inline asm
	ld.global.nc.b16 %rs19, [%rd16];
	// end inline asm
	// begin inline asm
	{  cvt.f32.f16 %f42, %rs19;}

	// end inline asm
	add.s64 	%rd17, %rd16, %rd31;
	// begin inline asm
	ld.global.nc.b16 %rs21, [%rd17];
	// end inline asm
	// begin inline asm
	{  cvt.f32.f16 %f43, %rs21;}

	// end inline asm
	add.s64 	%rd18, %rd17, %rd31;
	// begin inline asm
	ld.global.nc.b16 %rs23, [%rd18];
	// end inline asm
	// begin inline asm
	{  cvt.f32.f16 %f44, %rs23;}

	// end inline asm
	fma.rn.f32 	%f61, %f29, %f37, %f204;
	fma.rn.f32 	%f62, %f30, %f38, %f61;
	fma.rn.f32 	%f63, %f31, %f39, %f62;
	fma.rn.f32 	%f64, %f32, %f40, %f63;
	fma.rn.f32 	%f65, %f33, %f41, %f64;
	fma.rn.f32 	%f66, %f34, %f42, %f65;
	fma.rn.f32 	%f67, %f35, %f43, %f66;
	fma.rn.f32 	%f68, %f36, %f44, %f67;
	ld.global.nc.u16 	%rs25, [%rd29+16];
	// begin inline asm
	{  cvt.f32.f16 %f45, %rs25;}

	// end inline asm
	ld.global.nc.u16 	%rs26, [%rd29+18];
	// begin inline asm
	{  cvt.f32.f16 %f46, %rs26;}

	// end inline asm
	ld.global.nc.u16 	%rs27, [%rd29+20];
	// begin inline asm
	{  cvt.f32.f16 %f47, %rs27;}

	// end inline asm
	ld.global.nc.u16 	%rs28, [%rd29+22];
	// begin inline asm
	{  cvt.f32.f16 %f48, %rs28;}

	// end inline asm
	ld.global.nc.u16 	%rs29, [%rd29+24];
	// begin inline asm
	{  cvt.f32.f16 %f49, %rs29;}

	// end inline asm
	ld.global.nc.u16 	%rs30, [%rd29+26];
	// begin inline asm
	{  cvt.f32.f16 %f50, %rs30;}

	// end inline asm
	ld.global.nc.u16 	%rs31, [%rd29+28];
	// begin inline asm
	{  cvt.f32.f16 %f51, %rs31;}

	// end inline asm
	ld.global.nc.u16 	%rs32, [%rd29+30];
	// begin inline asm
	{  cvt.f32.f16 %f52, %rs32;}

	// end inline asm
	add.s64 	%rd19, %rd18, %rd31;
	// begin inline asm
	ld.global.nc.b16 %rs33, [%rd19];
	// end inline asm
	// begin inline asm
	{  cvt.f32.f16 %f53, %rs33;}

	// end inline asm
	add.s64 	%rd20, %rd19, %rd31;
	// begin inline asm
	ld.global.nc.b16 %rs35, [%rd20];
	// end inline asm
	// begin inline asm
	{  cvt.f32.f16 %f54, %rs35;}

	// end inline asm
	add.s64 	%rd21, %rd20, %rd31;
	// begin inline asm
	ld.global.nc.b16 %rs37, [%rd21];
	// end inline asm
	// begin inline asm
	{  cvt.f32.f16 %f55, %rs37;}

	// end inline asm
	add.s64 	%rd22, %rd21, %rd31;
	// begin inline asm
	ld.global.nc.b16 %rs39, [%rd22];
	// end inline asm
	// begin inline asm
	{  cvt.f32.f16 %f56, %rs39;}

	// end inline asm
	add.s64 	%rd23, %rd22, %rd31;
	// begin inline asm
	ld.global.nc.b16 %rs41, [%rd23];
	// end inline asm
	// begin inline asm
	{  cvt.f32.f16 %f57, %rs41;}

	// end inline asm
	add.s64 	%rd24, %rd23, %rd31;
	// begin inline asm
	ld.global.nc.b16 %rs43, [%rd24];
	// end inline asm
	// begin inline asm
	{  cvt.f32.f16 %f58, %rs43;}

	// end inline asm
	add.s64 	%rd25, %rd24, %rd31;
	// begin inline asm
	ld.global.nc.b16 %rs45, [%rd25];
	// end inline asm
	// begin inline asm
	{  cvt.f32.f16 %f59, %rs45;}

	// end inline asm
	add.s64 	%rd26, %rd25, %rd31;
	// begin inline asm
	ld.global.nc.b16 %rs47, [%rd26];
	// end inline asm
	// begin inline asm
	{  cvt.f32.f16 %f60, %rs47;}

	// end inline asm
	fma.rn.f32 	%f69, %f45, %f53, %f68;
	fma.rn.f32 	%f70, %f46, %f54, %f69;
	fma.rn.f32 	%f71, %f47, %f55, %f70;
	fma.rn.f32 	%f72, %f48, %f56, %f71;
	fma.rn.f32 	%f73, %f49, %f57, %f72;
	fma.rn.f32 	%f74, %f50, %f58, %f73;
	fma.rn.f32 	%f75, %f51, %f59, %f74;
	fma.rn.f32 	%f204, %f52, %f60, %f75;
	add.s32 	%r66, %r66, 16;
	add.s32 	%r68, %r68, %r52;
	add.s32 	%r67, %r67, 2;
	setp.eq.s32 	%p4, %r67, 0;
	@%p4 bra 	$L__BB5_5;
	bra.uni 	$L__BB5_4;
$L__BB5_5:
	add.s32 	%r64, %r66, 8;
$L__BB5_6:
	and.b32  	%r53, %r2, 8;
	setp.ne.s32 	%p5, %r53, 0;
	@%p5 bra 	$L__BB5_8;
	ld.param.u64 	%rd91, [_ZN8pygpukit3ops4gemv16gemv_fp16_kernelINS1_10GemvConfigEEEvPK6__halfS6_PS4_iiff_param_0];
	cvta.to.global.u64 	%rd40, %rd91;
	mul.wide.u32 	%rd41, %r66, 2;
	add.s64 	%rd42, %rd40, %rd41;
	ld.global.nc.u16 	%rs49, [%rd42];
	// begin inline asm
	{  cvt.f32.f16 %f76, %rs49;}

	// end inline asm
	ld.global.nc.u16 	%rs50, [%rd42+2];
	// begin inline asm
	{  cvt.f32.f16 %f77, %rs50;}

	// end inline asm
	ld.global.nc.u16 	%rs51, [%rd42+4];
	// begin inline asm
	{  cvt.f32.f16 %f78, %rs51;}

	// end inline asm
	ld.global.nc.u16 	%rs52, [%rd42+6];
	// begin inline asm
	{  cvt.f32.f16 %f79, %rs52;}

	// end inline asm
	ld.global.nc.u16 	%rs53, [%rd42+8];
	// begin inline asm
	{  cvt.f32.f16 %f80, %rs53;}

	// end inline asm
	ld.global.nc.u16 	%rs54, [%rd42+10];
	// begin inline asm
	{  cvt.f32.f16 %f81, %rs54;}

	// end inline asm
	ld.global.nc.u16 	%rs55, [%rd42+12];
	// begin inline asm
	{  cvt.f32.f16 %f82, %rs55;}

	// end inline asm
	ld.global.nc.u16 	%rs56, [%rd42+14];
	// begin inline asm
	{  cvt.f32.f16 %f83, %rs56;}

	// end inline asm
	mul.lo.s32 	%r54, %r66, %r40;
	mul.wide.s32 	%rd43, %r54, 2;
	add.s64 	%rd32, %rd1, %rd43;
	// begin inline asm
	ld.global.nc.b16 %rs57, [%rd32];
	// end inline asm
	// begin inline asm
	{  cvt.f32.f16 %f84, %rs57;}

	// end inline asm
	mul.wide.s32 	%rd44, %r40, 2;
	add.s64 	%rd33, %rd32, %rd44;
	// begin inline asm
	ld.global.nc.b16 %rs59, [%rd33];
	// end inline asm
	// begin inline asm
	{  cvt.f32.f16 %f85, %rs59;}

	// end inline asm
	add.s64 	%rd34, %rd33, %rd44;
	// begin inline asm
	ld.global.nc.b16 %rs61, [%rd34];
	// end inline asm
	// begin inline asm
	{  cvt.f32.f16 %f86, %rs61;}

	// end inline asm
	add.s64 	%rd35, %rd34, %rd44;
	// begin inline asm
	ld.global.nc.b16 %rs63, [%rd35];
	// end inline asm
	// begin inline asm
	{  cvt.f32.f16 %f87, %rs63;}

	// end inline asm
	add.s64 	%rd36, %rd35, %rd44;
	// begin inline asm
	ld.global.nc.b16 %rs65, [%rd36];
	// end inline asm
	// begin inline asm
	{  cvt.f32.f16 %f88, %rs65;}

	// end inline asm
	add.s64 	%rd37, %rd36, %rd44;
	// begin inline asm
	ld.global.nc.b16 %rs67, [%rd37];
	// end inline asm
	// begin inline asm
	{  cvt.f32.f16 %f89, %rs67;}

	// end inline asm
	add.s64 	%rd38, %rd37, %rd44;
	// begin inline asm
	ld.global.nc.b16 %rs69, [%rd38];
	// end inline asm
	// begin inline asm
	{  cvt.f32.f16 %f90, %rs69;}

	// end inline asm
	add.s64 	%rd39, %rd38, %rd44;
	// begin inline asm
	ld.global.nc.b16 %rs71, [%rd39];
	// end inline asm
	// begin inline asm
	{  cvt.f32.f16 %f91, %rs71;}

	// end inline asm
	fma.rn.f32 	%f92, %f76, %f84, %f204;
	fma.rn.f32 	%f93, %f77, %f85, %f92;
	fma.rn.f32 	%f94, %f78, %f86, %f93;
	fma.rn.f32 	%f95, %f79, %f87, %f94;
	fma.rn.f32 	%f96, %f80, %f88, %f95;
	fma.rn.f32 	%f97, %f81, %f89, %f96;
	fma.rn.f32 	%f98, %f82, %f90, %f97;
	fma.rn.f32 	%f204, %f83, %f91, %f98;
	mov.u32 	%r66, %r64;
$L__BB5_8:
	ld.param.u32 	%r61, [_ZN8pygpukit3ops4gemv16gemv_fp16_kernelINS1_10GemvConfigEEEvPK6__halfS6_PS4_iiff_param_3];
	setp.ge.s32 	%p6, %r66, %r61;
	@%p6 bra 	$L__BB5_21;
	ld.param.u32 	%r62, [_ZN8pygpukit3ops4gemv16gemv_fp16_kernelINS1_10GemvConfigEEEvPK6__halfS6_PS4_iiff_param_3];
	ld.param.u64 	%rd92, [_ZN8pygpukit3ops4gemv16gemv_fp16_kernelINS1_10GemvConfigEEEvPK6__halfS6_PS4_iiff_param_0];
	cvta.to.global.u64 	%rd2, %rd92;
	sub.s32 	%r9, %r62, %r66;
	and.b32  	%r10, %r9, 15;
	sub.s32 	%r55, %r66, %r62;
	setp.gt.u32 	%p7, %r55, -16;
	@%p7 bra 	$L__BB5_12;
	mul.lo.s32 	%r71, %r66, %r40;
	shl.b32 	%r12, %r40, 4;
	and.b32  	%r56, %r9, -16;
	neg.s32 	%r70, %r56;
	mul.wide.s32 	%rd64, %r40, 2;
$L__BB5_11:
	.pragma "nounroll";
	mul.wide.u32 	%rd61, %r66, 2;
	add.s64 	%rd62, %rd2, %rd61;
	ld.global.nc.u16 	%rs73, [%rd62];
	// begin inline asm
	{  cvt.f32.f16 %f100, %rs73;}

	// end inline asm
	mul.wide.s32 	%rd63, %r71, 2;
	add.s64 	%rd45, %rd1, %rd63;
	// begin inline asm
	ld.global.nc.b16 %rs74, [%rd45];
	// end inline asm
	// begin inline asm
	{  cvt.f32.f16 %f101, %rs74;}

	// end inline asm
	fma.rn.f32 	%f132, %f100, %f101, %f204;
	ld.global.nc.u16 	%rs76, [%rd62+2];
	// begin inline asm
	{  cvt.f32.f16 %f102, %rs76;}

	// end inline asm
	add.s64 	%rd46, %rd45, %rd64;
	// begin inline asm
	ld.global.nc.b16 %rs77, [%rd46];
	// end inline asm
	// begin inline asm
	{  cvt.f32.f16 %f103, %rs77;}

	// end inline asm
	fma.rn.f32 	%f133, %f102, %f103, %f132;
	ld.global.nc.u16 	%rs79, [%rd62+4];
	// begin inline asm
	{  cvt.f32.f16 %f104, %rs79;}

	// end inline asm
	add.s64 	%rd47, %rd46, %rd64;
	// begin inline asm
	ld.global.nc.b16 %rs80, [%rd47];
	// end inline asm
	// begin inline asm
	{  cvt.f32.f16 %f105, %rs80;}

	// end inline asm
	fma.rn.f32 	%f134, %f104, %f105, %f133;
	ld.global.nc.u16 	%rs82, [%rd62+6];
	// begin inline asm
	{  cvt.f32.f16 %f106, %rs82;}

	// end inline asm
	add.s64 	%rd48, %rd47, %rd64;
	// begin inline asm
	ld.global.nc.b16 %rs83, [%rd48];
	// end inline asm
	// begin inline asm
	{  cvt.f32.f16 %f107, %rs83;}

	// end inline asm
	fma.rn.f32 	%f135, %f106, %f107, %f134;
	ld.global.nc.u16 	%rs85, [%rd62+8];
	// begin inline asm
	{  cvt.f32.f16 %f108, %rs85;}

	// end inline asm
	add.s64 	%rd49, %rd48, %rd64;
	// begin inline asm
	ld.global.nc.b16 %rs86, [%rd49];
	// end inline asm
	// begin inline asm
	{  cvt.f32.f16 %f109, %rs86;}

	// end inline asm
	fma.rn.f32 	%f136, %f108, %f109, %f135;
	ld.global.nc.u16 	%rs88, [%rd62+10];
	// begin inline asm
	{  cvt.f32.f16 %f110, %rs88;}

	// end inline asm
	add.s64 	%rd50, %rd49, %rd64;
	// begin inline asm
	ld.global.nc.b16 %rs89, [%rd50];
	// end inline asm
	// begin inline asm
	{  cvt.f32.f16 %f111, %rs89;}

	// end inline asm
	fma.rn.f32 	%f137, %f110, %f111, %f136;
	ld.global.nc.u16 	%rs91, [%rd62+12];
	// begin inline asm
	{  cvt.f32.f16 %f112, %rs91;}

	// end inline asm
	add.s64 	%rd51, %rd50, %rd64;
	// begin inline asm
	ld.global.nc.b16 %rs92, [%rd51];
	// end inline asm
	// begin inline asm
	{  cvt.f32.f16 %f113, %rs92;}

	// end inline asm
	fma.rn.f32 	%f138, %f112, %f113, %f137;
	ld.global.nc.u16 	%rs94, [%rd62+14];
	// begin inline asm
	{  cvt.f32.f16 %f114, %rs94;}

	// end inline asm
	add.s64 	%rd52, %rd51, %rd64;
	// begin inline asm
	ld.global.nc.b16 %rs95, [%rd52];
	// end inline asm
	// begin inline asm
	{  cvt.f32.f16 %f115, %rs95;}

	// end inline asm
	fma.rn.f32 	%f139, %f114, %f115, %f138;
	ld.global.nc.u16 	%rs97, [%rd62+16];
	// begin inline asm
	{  cvt.f32.f16 %f116, %rs97;}

	// end inline asm
	add.s64 	%rd53, %rd52, %rd64;
	// begin inline asm
	ld.global.nc.b16 %rs98, [%rd53];
	// end inline asm
	// begin inline asm
	{  cvt.f32.f16 %f117, %rs98;}

	// end inline asm
	fma.rn.f32 	%f140, %f116, %f117, %f139;
	ld.global.nc.u16 	%rs100, [%rd62+18];
	// begin inline asm
	{  cvt.f32.f16 %f118, %rs100;}

	// end inline asm
	add.s64 	%rd54, %rd53, %rd64;
	// begin inline asm
	ld.global.nc.b16 %rs101, [%rd54];
	// end inline asm
	// begin inline asm
	{  cvt.f32.f16 %f119, %rs101;}

	// end inline asm
	fma.rn.f32 	%f141, %f118, %f119, %f140;
	ld.global.nc.u16 	%rs103, [%rd62+20];
	// begin inline asm
	{  cvt.f32.f16 %f120, %rs103;}

	// end inline asm
	add.s64 	%rd55, %rd54, %rd64;
	// begin inline asm
	ld.global.nc.b16 %rs104, [%rd55];
	// end inline asm
	// begin inline asm
	{  cvt.f32.f16 %f121, %rs104;}

	// end inline asm
	fma.rn.f32 	%f142, %f120, %f121, %f141;
	ld.global.nc.u16 	%rs106, [%rd62+22];
	// begin inline asm
	{  cvt.f32.f16 %f122, %rs106;}

	// end inline asm
	add.s64 	%rd56, %rd55, %rd64;
	// begin inline asm
	ld.global.nc.b16 %rs107, [%rd56];
	// end inline asm
	// begin inline asm
	{  cvt.f32.f16 %f123, %rs107;}

	// end inline asm
	fma.rn.f32 	%f143, %f122, %f123, %f142;
	ld.global.nc.u16 	%rs109, [%rd62+24];
	// begin inline asm
	{  cvt.f32.f16 %f124, %rs109;}

	// end inline asm
	add.s64 	%rd57, %rd56, %rd64;
	// begin inline asm
	ld.global.nc.b16 %rs110, [%rd57];
	// end inline asm
	// begin inline asm
	{  cvt.f32.f16 %f125, %rs110;}

	// end inline asm
	fma.rn.f32 	%f144, %f124, %f125, %f143;
	ld.global.nc.u16 	%rs112, [%rd62+26];
	// begin inline asm
	{  cvt.f32.f16 %f126, %rs112;}

	// end inline asm
	add.s64 	%rd58, %rd57, %rd64;
	// begin inline asm
	ld.global.nc.b16 %rs113, [%rd58];
	// end inline asm
	// begin inline asm
	{  cvt.f32.f16 %f127, %rs113;}

	// end inline asm
	fma.rn.f32 	%f145, %f126, %f127, %f144;
	ld.global.nc.u16 	%rs115, [%rd62+28];
	// begin inline asm
	{  cvt.f32.f16 %f128, %rs115;}

	// end inline asm
	add.s64 	%rd59, %rd58, %rd64;
	// begin inline asm
	ld.global.nc.b16 %rs116, [%rd59];
	// end inline asm
	// begin inline asm
	{  cvt.f32.f16 %f129, %rs116;}

	// end inline asm
	fma.rn.f32 	%f146, %f128, %f129, %f145;
	ld.global.nc.u16 	%rs118, [%rd62+30];
	// begin inline asm
	{  cvt.f32.f16 %f130, %rs118;}

	// end inline asm
	add.s64 	%rd60, %rd59, %rd64;
	// begin inline asm
	ld.global.nc.b16 %rs119, [%rd60];
	// end inline asm
	// begin inline asm
	{  cvt.f32.f16 %f131, %rs119;}

	// end inline asm
	fma.rn.f32 	%f204, %f130, %f131, %f146;
	add.s32 	%r66, %r66, 16;
	add.s32 	%r71, %r71, %r12;
	add.s32 	%r70, %r70, 16;
	setp.ne.s32 	%p8, %r70, 0;
	@%p8 bra 	$L__BB5_11;
$L__BB5_12:
	setp.eq.s32 	%p9, %r10, 0;
	@%p9 bra 	$L__BB5_21;
	and.b32  	%r27, %r9, 7;
	setp.lt.u32 	%p10, %r10, 8;
	@%p10 bra 	$L__BB5_15;
	mul.wide.u32 	%rd73, %r66, 2;
	add.s64 	%rd74, %rd2, %rd73;
	ld.global.nc.u16 	%rs121, [%rd74];
	// begin inline asm
	{  cvt.f32.f16 %f148, %rs121;}

	// end inline asm
	mul.lo.s32 	%r57, %r66, %r40;
	mul.wide.s32 	%rd75, %r57, 2;
	add.s64 	%rd65, %rd1, %rd75;
	// begin inline asm
	ld.global.nc.b16 %rs122, [%rd65];
	// end inline asm
	// begin inline asm
	{  cvt.f32.f16 %f149, %rs122;}

	// end inline asm
	fma.rn.f32 	%f164, %f148, %f149, %f204;
	ld.global.nc.u16 	%rs124, [%rd74+2];
	// begin inline asm
	{  cvt.f32.f16 %f150, %rs124;}

	// end inline asm
	mul.wide.s32 	%rd76, %r40, 2;
	add.s64 	%rd66, %rd65, %rd76;
	// begin inline asm
	ld.global.nc.b16 %rs125, [%rd66];
	// end inline asm
	// begin inline asm
	{  cvt.f32.f16 %f151, %rs125;}

	// end inline asm
	fma.rn.f32 	%f165, %f150, %f151, %f164;
	ld.global.nc.u16 	%rs127, [%rd74+4];
	// begin inline asm
	{  cvt.f32.f16 %f152, %rs127;}

	// end inline asm
	add.s64 	%rd67, %rd66, %rd76;
	// begin inline asm
	ld.global.nc.b16 %rs128, [%rd67];
	// end inline asm
	// begin inline asm
	{  cvt.f32.f16 %f153, %rs128;}

	// end inline asm
	fma.rn.f32 	%f166, %f152, %f153, %f165;
	ld.global.nc.u16 	%rs130, [%rd74+6];
	// begin inline asm
	{  cvt.f32.f16 %f154, %rs130;}

	// end inline asm
	add.s64 	%rd68, %rd67, %rd76;
	// begin inline asm
	ld.global.nc.b16 %rs131, [%rd68];
	// end inline asm
	// begin inline asm
	{  cvt.f32.f16 %f155, %rs131;}

	// end inline asm
	fma.rn.f32 	%f167, %f154, %f155, %f166;
	ld.global.nc.u16 	%rs133, [%rd74+8];
	// begin inline asm
	{  cvt.f32.f16 %f156, %rs133;}

	// end inline asm
	add.s64 	%rd69, %rd68, %rd76;
	// begin inline asm
	ld.global.nc.b16 %rs134, [%rd69];
	// end inline asm
	// begin inline asm
	{  cvt.f32.f16 %f157, %rs134;}

	// end inline asm
	fma.rn.f32 	%f168, %f156, %f157, %f167;
	ld.global.nc.u16 	%rs136, [%rd74+10];
	// begin inline asm
	{  cvt.f32.f16 %f158, %rs136;}

	// end inline asm
	add.s64 	%rd70, %rd69, %rd76;
	// begin inline asm
	ld.global.nc.b16 %rs137, [%rd70];
	// end inline asm
	// begin inline asm
	{  cvt.f32.f16 %f159, %rs137;}

	// end inline asm
	fma.rn.f32 	%f169, %f158, %f159, %f168;
	ld.global.nc.u16 	%rs139, [%rd74+12];
	// begin inline asm
	{  cvt.f32.f16 %f160, %rs139;}

	// end inline asm
	add.s64 	%rd71, %rd70, %rd76;
	// begin inline asm
	ld.global.nc.b16 %rs140, [%rd71];
	// end inline asm
	// begin inline asm
	{  cvt.f32.f16 %f161, %rs140;}

	// end inline asm
	fma.rn.f32 	%f170, %f160, %f161, %f169;
	ld.global.nc.u16 	%rs142, [%rd74+14];
	// begin inline asm
	{  cvt.f32.f16 %f162, %rs142;}

	// end inline asm
	add.s64 	%rd72, %rd71, %rd76;
	// begin inline asm
	ld.global.nc.b16 %rs143, [%rd72];
	// end inline asm
	// begin inline asm
	{  cvt.f32.f16 %f163, %rs143;}

	// end inline asm
	fma.rn.f32 	%f204, %f162, %f163, %f170;
	add.s32 	%r66, %r66, 8;
$L__BB5_15:
	setp.eq.s32 	%p11, %r27, 0;
	@%p11 bra 	$L__BB5_21;
	and.b32  	%r30, %r9, 3;
	setp.lt.u32 	%p12, %r27, 4;
	@%p12 bra 	$L__BB5_18;
	mul.wide.u32 	%rd81, %r66, 2;
	add.s64 	%rd82, %rd2, %rd81;
	ld.global.nc.u16 	%rs145, [%rd82];
	// begin inline asm
	{  cvt.f32.f16 %f172, %rs145;}

	// end inline asm
	mul.lo.s32 	%r58, %r66, %r40;
	mul.wide.s32 	%rd83, %r58, 2;
	add.s64 	%rd77, %rd1, %rd83;
	// begin inline asm
	ld.global.nc.b16 %rs146, [%rd77];
	// end inline asm
	// begin inline asm
	{  cvt.f32.f16 %f173, %rs146;}

	// end inline asm
	fma.rn.f32 	%f180, %f172, %f173, %f204;
	ld.global.nc.u16 	%rs148, [%rd82+2];
	// begin inline asm
	{  cvt.f32.f16 %f174, %rs148;}

	// end inline asm
	mul.wide.s32 	%rd84, %r40, 2;
	add.s64 	%rd78, %rd77, %rd84;
	// begin inline asm
	ld.global.nc.b16 %rs149, [%rd78];
	// end inline asm
	// begin inline asm
	{  cvt.f32.f16 %f175, %rs149;}

	// end inline asm
	fma.rn.f32 	%f181, %f174, %f175, %f180;
	ld.global.nc.u16 	%rs151, [%rd82+4];
	// begin inline asm
	{  cvt.f32.f16 %f176, %rs151;}

	// end inline asm
	add.s64 	%rd79, %rd78, %rd84;
	// begin inline asm
	ld.global.nc.b16 %rs152, [%rd79];
	// end inline asm
	// begin inline asm
	{  cvt.f32.f16 %f177, %rs152;}

	// end inline asm
	fma.rn.f32 	%f182, %f176, %f177, %f181;
	ld.global.nc.u16 	%rs154, [%rd82+6];
	// begin inline asm
	{  cvt.f32.f16 %f178, %rs154;}

	// end inline asm
	add.s64 	%rd80, %rd79, %rd84;
	// begin inline asm
	ld.global.nc.b16 %rs155, [%rd80];
	// end inline asm
	// begin inline asm
	{  cvt.f32.f16 %f179, %rs155;}

	// end inline asm
	fma.rn.f32 	%f204, %f178, %f179, %f182;
	add.s32 	%r66, %r66, 4;
$L__BB5_18:
	setp.eq.s32 	%p13, %r30, 0;
	@%p13 bra 	$L__BB5_21;
	mul.lo.s32 	%r77, %r66, %r40;
	mul.wide.u32 	%rd85, %r66, 2;
	add.s64 	%rd94, %rd2, %rd85;
	neg.s32 	%r76, %r30;
$L__BB5_20:
	.pragma "nounroll";
	ld.global.nc.u16 	%rs157, [%rd94];
	// begin inline asm
	{  cvt.f32.f16 %f183, %rs157;}

	// end inline asm
	mul.wide.s32 	%rd87, %r77, 2;
	add.s64 	%rd86, %rd1, %rd87;
	// begin inline asm
	ld.global.nc.b16 %rs158, [%rd86];
	// end inline asm
	// begin inline asm
	{  cvt.f32.f16 %f184, %rs158;}

	// end inline asm
	fma.rn.f32 	%f204, %f183, %f184, %f204;
	add.s32 	%r77, %r77, %r40;
	add.s64 	%rd94, %rd94, 2;
	add.s32 	%r76, %r76, 1;
	setp.ne.s32 	%p14, %r76, 0;
	@%p14 bra 	$L__BB5_20;
$L__BB5_21:
	ld.param.f32 	%f190, [_ZN8pygpukit3ops4gemv16gemv_fp16_kernelINS1_10GemvConfigEEEvPK6__halfS6_PS4_iiff_param_6];
	ld.param.u64 	%rd93, [_ZN8pygpukit3ops4gemv16gemv_fp16_kernelINS1_10GemvConfigEEEvPK6__halfS6_PS4_iiff_param_2];
	setp.eq.f32 	%p15, %f190, 0f00000000;
	cvta.to.global.u64 	%rd88, %rd93;
	add.s64 	%rd6, %rd88, %rd10;
	@%p15 bra 	$L__BB5_23;
	ld.param.f32 	%f191, [_ZN8pygpukit3ops4gemv16gemv_fp16_kernelINS1_10GemvConfigEEEvPK6__halfS6_PS4_iiff_param_6];
	ld.param.f32 	%f189, [_ZN8pygpukit3ops4gemv16gemv_fp16_kernelINS1_10GemvConfigEEEvPK6__halfS6_PS4_iiff_param_5];
	ld.global.u16 	%rs160, [%rd6];
	// begin inline asm
	{  cvt.f32.f16 %f185, %rs160;}

	// end inline asm
	mul.f32 	%f186, %f191, %f185;
	fma.rn.f32 	%f205, %f189, %f204, %f186;
	bra.uni 	$L__BB5_24;
$L__BB5_23:
	ld.param.f32 	%f188, [_ZN8pygpukit3ops4gemv16gemv_fp16_kernelINS1_10GemvConfigEEEvPK6__halfS6_PS4_iiff_param_5];
	mul.f32 	%f205, %f188, %f204;
$L__BB5_24:
	// begin inline asm
	{  cvt.rn.f16.f32 %rs161, %f205;}

	// end inline asm
	st.global.u16 	[%rd6], %rs161;
$L__BB5_25:
	ret;

}
	// .globl	_ZN8pygpukit3ops4gemv16gemv_fp32_kernelINS1_10GemvConfigEEEvPKfS5_Pfiiff
.visible .entry _ZN8pygpukit3ops4gemv16gemv_fp32_kernelINS1_10GemvConfigEEEvPKfS5_Pfiiff(
	.param .u64 .ptr .align 1 _ZN8pygpukit3ops4gemv16gemv_fp32_kernelINS1_10GemvConfigEEEvPKfS5_Pfiiff_param_0,
	.param .u64 .ptr .align 1 _ZN8pygpukit3ops4gemv16gemv_fp32_kernelINS1_10GemvConfigEEEvPKfS5_Pfiiff_param_1,
	.param .u64 .ptr .align 1 _ZN8pygpukit3ops4gemv16gemv_fp32_kernelINS1_10GemvConfigEEEvPKfS5_Pfiiff_param_2,
	.param .u32 _ZN8pygpukit3ops4gemv16gemv_fp32_kernelINS1_10GemvConfigEEEvPKfS5_Pfiiff_param_3,
	.param .u32 _ZN8pygpukit3ops4gemv16gemv_fp32_kernelINS1_10GemvConfigEEEvPKfS5_Pfiiff_param_4,
	.param .f32 _ZN8pygpukit3ops4gemv16gemv_fp32_kernelINS1_10GemvConfigEEEvPKfS5_Pfiiff_param_5,
	.param .f32 _ZN8pygpukit3ops4gemv16gemv_fp32_kernelINS1_10GemvConfigEEEvPKfS5_Pfiiff_param_6
)
{
	.reg .pred 	%p<16>;
	.reg .b32 	%r<78>;
	.reg .b32 	%f<205>;
	.reg .b64 	%rd<95>;

	ld.param.u64 	%rd8, [_ZN8pygpukit3ops4gemv16gemv_fp32_kernelINS1_10GemvConfigEEEvPKfS5_Pfiiff_param_1];
	ld.param.u32 	%r40, [_ZN8pygpukit3ops4gemv16gemv_fp32_kernelINS1_10GemvConfigEEEvPKfS5_Pfiiff_param_4];
	mov.u32 	%r41, %tid.x;
	mov.u32 	%r42, %ctaid.x;
	shl.b32 	%r43, %r42, 8;
	add.s32 	%r1, %r43, %r41;
	setp.ge.s32 	%p1, %r1, %r40;
	@%p1 bra 	$L__BB6_25;
	ld.param.u32 	%r59, [_ZN8pygpukit3ops4gemv16gemv_fp32_kernelINS1_10GemvConfigEEEvPKfS5_Pfiiff_param_3];
	mul.wide.s32 	%rd10, %r1, 4;
	add.s64 	%rd1, %rd8, %rd10;
	setp.lt.s32 	%p2, %r59, 8;
	mov.b32 	%r66, 0;
	mov.f32 	%f203, 0f00000000;
	@%p2 bra 	$L__BB6_8;
	ld.param.u32 	%r60, [_ZN8pygpukit3ops4gemv16gemv_fp32_kernelINS1_10GemvConfigEEEvPKfS5_Pfiiff_param_3];
	add.s32 	%r2, %r60, -8;
	setp.lt.u32 	%p3, %r2, 8;
	mov.f32 	%f203, 0f00000000;
	mov.b32 	%r66, 0;
	mov.b32 	%r64, 8;
	@%p3 bra 	$L__BB6_6;
	shr.u32 	%r49, %r2, 3;
	add.s32 	%r50, %r49, 1;
	and.b32  	%r51, %r50, 1073741822;
	neg.s32 	%r67, %r51;
	mov.f32 	%f203, 0f00000000;
	mov.b32 	%r68, 0;
	mul.wide.s32 	%rd31, %r40, 4;
	shl.b32 	%r52, %r40, 4;
	mov.u32 	%r66, %r68;
$L__BB6_4:
	ld.param.u64 	%rd90, [_ZN8pygpukit3ops4gemv16gemv_fp32_kernelINS1_10GemvConfigEEEvPKfS5_Pfiiff_param_0];
	cvta.to.global.u64 	%rd27, %rd90;
	mul.wide.u32 	%rd28, %r66, 4;
	add.s64 	%rd29, %rd27, %rd28;
	ld.global.nc.f32 	%f45, [%rd29];
	ld.global.nc.f32 	%f46, [%rd29+4];
	ld.global.nc.f32 	%f47, [%rd29+8];
	ld.global.nc.f32 	%f48, [%rd29+12];
	ld.global.nc.f32 	%f49, [%rd29+16];
	ld.global.nc.f32 	%f50, [%rd29+20];
	ld.global.nc.f32 	%f51, [%rd29+24];
	ld.global.nc.f32 	%f52, [%rd29+28];
	mul.wide.s32 	%rd30, %r68, 4;
	add.s64 	%rd11, %rd1, %rd30;
	// begin inline asm
	ld.global.nc.f32 %f29, [%rd11];
	// end inline asm
	add.s64 	%rd12, %rd11, %rd31;
	// begin inline asm
	ld.global.nc.f32 %f30, [%rd12];
	// end inline asm
	add.s64 	%rd13, %rd12, %rd31;
	// begin inline asm
	ld.global.nc.f32 %f31, [%rd13];
	// end inline asm
	add.s64 	%rd14, %rd13, %rd31;
	// begin inline asm
	ld.global.nc.f32 %f32, [%rd14];
	// end inline asm
	add.s64 	%rd15, %rd14, %rd31;
	// begin inline asm
	ld.global.nc.f32 %f33, [%rd15];
	// end inline asm
	add.s64 	%rd16, %rd15, %rd31;
	// begin inline asm
	ld.global.nc.f32 %f34, [%rd16];
	// end inline asm
	add.s64 	%rd17, %rd16, %rd31;
	// begin inline asm
	ld.global.nc.f32 %f35, [%rd17];
	// end inline asm
	add.s64 	%rd18, %rd17, %rd31;
	// begin inline asm
	ld.global.nc.f32 %f36, [%rd18];
	// end inline asm
	fma.rn.f32 	%f53, %f45, %f29, %f203;
	fma.rn.f32 	%f54, %f46, %f30, %f53;
	fma.rn.f32 	%f55, %f47, %f31, %f54;
	fma.rn.f32 	%f56, %f48, %f32, %f55;
	fma.rn.f32 	%f57, %f49, %f33, %f56;
	fma.rn.f32 	%f58, %f50, %f34, %f57;
	fma.rn.f32 	%f59, %f51, %f35, %f58;
	fma.rn.f32 	%f60, %f52, %f36, %f59;
	ld.global.nc.f32 	%f61, [%rd29+32];
	ld.global.nc.f32 	%f62, [%rd29+36];
	ld.global.nc.f32 	%f63, [%rd29+40];
	ld.global.nc.f32 	%f64, [%rd29+44];
	ld.global.nc.f32 	%f65, [%rd29+48];
	ld.global.nc.f32 	%f66, [%rd29+52];
	ld.global.nc.f32 	%f67, [%rd29+56];
	ld.global.nc.f32 	%f68, [%rd29+60];
	add.s64 	%rd19, %rd18, %rd31;
	// begin inline asm
	ld.global.nc.f32 %f37, [%rd19];
	// end inline asm
	add.s64 	%rd20, %rd19, %rd31;
	// begin inline asm
	ld.global.nc.f32 %f38, [%rd20];
	// end inline asm
	add.s64 	%rd21, %rd20, %rd31;
	// begin inline asm
	ld.global.nc.f32 %f39, [%rd21];
	// end inline asm
	add.s64 	%rd22, %rd21, %rd31;
	// begin inline asm
	ld.global.nc.f32 %f40, [%rd22];
	// end inline asm
	add.s64 	%rd23, %rd22, %rd31;
	// begin inline asm
	ld.global.nc.f32 %f41, [%rd23];
	// end inline asm
	add.s64 	%rd24, %rd23, %rd31;
	// begin inline asm
	ld.global.nc.f32 %f42, [%rd24];
	// end inline asm
	add.s64 	%rd25, %rd24, %rd31;
	// begin inline asm
	ld.global.nc.f32 %f43, [%rd25];
	// end inline asm
	add.s64 	%rd26, %rd25, %rd31;
	// begin inline asm
	ld.global.nc.f32 %f44, [%rd26];
	// end inline asm
	fma.rn.f32 	%f69, %f61, %f37, %f60;
	fma.rn.f32 	%f70, %f62, %f38, %f69;
	fma.rn.f32 	%f71, %f63, %f39, %f70;
	fma.rn.f32 	%f72, %f64, %f40, %f71;
	fma.rn.f32 	%f73, %f65, %f41, %f72;
	fma.rn.f32 	%f74, %f66, %f42, %f73;
	fma.rn.f32 	%f75, %f67, %f43, %f74;
	fma.rn.f32 	%f203, %f68, %f44, %f75;
	add.s32 	%r66, %r66, 16;
	add.s32 	%r68, %r68, %r52;
	add.s32 	%r67, %r67, 2;
	setp.eq.s32 	%p4, %r67, 0;
	@%p4 bra 	$L__BB6_5;
	bra.uni 	$L__BB6_4;
$L__BB6_5:
	add.s32 	%r64, %r66, 8;
$L__BB6_6:
	and.b32  	%r53, %r2, 8;
	setp.ne.s32 	%p5, %r53, 0;
	@%p5 bra 	$L__BB6_8;
	ld.param.u64 	%rd91, [_ZN8pygpukit3ops4gemv16gemv_fp32_kernelINS1_10GemvConfigEEEvPKfS5_Pfiiff_param_0];
	cvta.to.global.u64 	%rd40, %rd91;
	mul.wide.u32 	%rd41, %r66, 4;
	add.s64 	%rd42, %rd40, %rd41;
	ld.global.nc.f32 	%f84, [%rd42];
	ld.global.nc.f32 	%f85, [%rd42+4];
	ld.global.nc.f32 	%f86, [%rd42+8];
	ld.global.nc.f32 	%f87, [%rd42+12];
	ld.global.nc.f32 	%f88, [%rd42+16];
	ld.global.nc.f32 	%f89, [%rd42+20];
	ld.global.nc.f32 	%f90, [%rd42+24];
	ld.global.nc.f32 	%f91, [%rd42+28];
	mul.lo.s32 	%r54, %r66, %r40;
	mul.wide.s32 	%rd43, %r54, 4;
	add.s64 	%rd32, %rd1, %rd43;
	// begin inline asm
	ld.global.nc.f32 %f76, [%rd32];
	// end inline asm
	mul.wide.s32 	%rd44, %r40, 4;
	add.s64 	%rd33, %rd32, %rd44;
	// begin inline asm
	ld.global.nc.f32 %f77, [%rd33];
	// end inline asm
	add.s64 	%rd34, %rd33, %rd44;
	// begin inline asm
	ld.global.nc.f32 %f78, [%rd34];
	// end inline asm
	add.s64 	%rd35, %rd34, %rd44;
	// begin inline asm
	ld.global.nc.f32 %f79, [%rd35];
	// end inline asm
	add.s64 	%rd36, %rd35, %rd44;
	// begin inline asm
	ld.global.nc.f32 %f80, [%rd36];
	// end inline asm
	add.s64 	%rd37, %rd36, %rd44;
	// begin inline asm
	ld.global.nc.f32 %f81, [%rd37];
	// end inline asm
	add.s64 	%rd38, %rd37, %rd44;
	// begin inline asm
	ld.global.nc.f32 %f82, [%rd38];
	// end inline asm
	add.s64 	%rd39, %rd38, %rd44;
	// begin inline asm
	ld.global.nc.f32 %f83, [%rd39];
	// end inline asm
	fma.rn.f32 	%f92, %f84, %f76, %f203;
	fma.rn.f32 	%f93, %f85, %f77, %f92;
	fma.rn.f32 	%f94, %f86, %f78, %f93;
	fma.rn.f32 	%f95, %f87, %f79, %f94;
	fma.rn.f32 	%f96, %f88, %f80, %f95;
	fma.rn.f32 	%f97, %f89, %f81, %f96;
	fma.rn.f32 	%f98, %f90, %f82, %f97;
	fma.rn.f32 	%f203, %f91, %f83, %f98;
	mov.u32 	%r66, %r64;
$L__BB6_8:
	ld.param.u32 	%r61, [_ZN8pygpukit3ops4gemv16gemv_fp32_kernelINS1_10GemvConfigEEEvPKfS5_Pfiiff_param_3];
	setp.ge.s32 	%p6, %r66, %r61;
	@%p6 bra 	$L__BB6_21;
	ld.param.u32 	%r62, [_ZN8pygpukit3ops4gemv16gemv_fp32_kernelINS1_10GemvConfigEEEvPKfS5_Pfiiff_param_3];
	ld.param.u64 	%rd92, [_ZN8pygpukit3ops4gemv16gemv_fp32_kernelINS1_10GemvConfigEEEvPKfS5_Pfiiff_param_0];
	cvta.to.global.u64 	%rd2, %rd92;
	sub.s32 	%r9, %r62, %r66;
	and.b32  	%r10, %r9, 15;
	sub.s32 	%r55, %r66, %r62;
	setp.gt.u32 	%p7, %r55, -16;
	@%p7 bra 	$L__BB6_12;
	mul.lo.s32 	%r71, %r66, %r40;
	shl.b32 	%r12, %r40, 4;
	and.b32  	%r56, %r9, -16;
	neg.s32 	%r70, %r56;
	mul.wide.s32 	%rd64, %r40, 4;
$L__BB6_11:
	.pragma "nounroll";
	mul.wide.u32 	%rd61, %r66, 4;
	add.s64 	%rd62, %rd2, %rd61;
	ld.global.nc.f32 	%f116, [%rd62];
	mul.wide.s32 	%rd63, %r71, 4;
	add.s64 	%rd45, %rd1, %rd63;
	// begin inline asm
	ld.global.nc.f32 %f100, [%rd45];
	// end inline asm
	fma.rn.f32 	%f117, %f116, %f100, %f203;
	ld.global.nc.f32 	%f118, [%rd62+4];
	add.s64 	%rd46, %rd45, %rd64;
	// begin inline asm
	ld.global.nc.f32 %f101, [%rd46];
	// end inline asm
	fma.rn.f32 	%f119, %f118, %f101, %f117;
	ld.global.nc.f32 	%f120, [%rd62+8];
	add.s64 	%rd47, %rd46, %rd64;
	// begin inline asm
	ld.global.nc.f32 %f102, [%rd47];
	// end inline asm
	fma.rn.f32 	%f121, %f120, %f102, %f119;
	ld.global.nc.f32 	%f122, [%rd62+12];
	add.s64 	%rd48, %rd47, %rd64;
	// begin inline asm
	ld.global.nc.f32 %f103, [%rd48];
	// end inline asm
	fma.rn.f32 	%f123, %f122, %f103, %f121;
	ld.global.nc.f32 	%f124, [%rd62+16];
	add.s64 	%rd49, %rd48, %rd64;
	// begin inline asm
	ld.global.nc.f32 %f104, [%rd49];
	// end inline asm
	fma.rn.f32 	%f125, %f124, %f104, %f123;
	ld.global.nc.f32 	%f126, [%rd62+20];
	add.s64 	%rd50, %rd49, %rd64;
	// begin inline asm
	ld.global.nc.f32 %f105, [%rd50];
	// end inline asm
	fma.rn.f32 	%f127, %f126, %f105, %f125;
	ld.global.nc.f32 	%f128, [%rd62+24];
	add.s64 	%rd51, %rd50, %rd64;
	// begin inline asm
	ld.global.nc.f32 %f106, [%rd51];
	// end inline asm
	fma.rn.f32 	%f129, %f128, %f106, %f127;
	ld.global.nc.f32 	%f130, [%rd62+28];
	add.s64 	%rd52, %rd51, %rd64;
	// begin inline asm
	ld.global.nc.f32 %f107, [%rd52];
	// end inline asm
	fma.rn.f32 	%f131, %f130, %f107, %f129;
	ld.global.nc.f32 	%f132, [%rd62+32];
	add.s64 	%rd53, %rd52, %rd64;
	// begin inline asm
	ld.global.nc.f32 %f108, [%rd53];
	// end inline asm
	fma.rn.f32 	%f133, %f132, %f108, %f131;
	ld.global.nc.f32 	%f134, [%rd62+36];
	add.s64 	%rd54, %rd53, %rd64;
	// begin inline asm
	ld.global.nc.f32 %f109, [%rd54];
	// end inline asm
	fma.rn.f32 	%f135, %f134, %f109, %f133;
	ld.global.nc.f32 	%f136, [%rd62+40];
	add.s64 	%rd55, %rd54, %rd64;
	// begin inline asm
	ld.global.nc.f32 %f110, [%rd55];
	// end inline asm
	fma.rn.f32 	%f137, %f136, %f110, %f135;
	ld.global.nc.f32 	%f138, [%rd62+44];
	add.s64 	%rd56, %rd55, %rd64;
	// begin inline asm
	ld.global.nc.f32 %f111, [%rd56];
	// end inline asm
	fma.rn.f32 	%f139, %f138, %f111, %f137;
	ld.global.nc.f32 	%f140, [%rd62+48];
	add.s64 	%rd57, %rd56, %rd64;
	// begin inline asm
	ld.global.nc.f32 %f112, [%rd57];
	// end inline asm
	fma.rn.f32 	%f141, %f140, %f112, %f139;
	ld.global.nc.f32 	%f142, [%rd62+52];
	add.s64 	%rd58, %rd57, %rd64;
	// begin inline asm
	ld.global.nc.f32 %f113, [%rd58];
	// end inline asm
	fma.rn.f32 	%f143, %f142, %f113, %f141;
	ld.global.nc.f32 	%f144, [%rd62+56];
	add.s64 	%rd59, %rd58, %rd64;
	// begin inline asm
	ld.global.nc.f32 %f114, [%rd59];
	// end inline asm
	fma.rn.f32 	%f145, %f144, %f114, %f143;
	ld.global.nc.f32 	%f146, [%rd62+60];
	add.s64 	%rd60, %rd59, %rd64;
	// begin inline asm
	ld.global.nc.f32 %f115, [%rd60];
	// end inline asm
	fma.rn.f32 	%f203, %f146, %f115, %f145;
	add.s32 	%r66, %r66, 16;
	add.s32 	%r71, %r71, %r12;
	add.s32 	%r70, %r70, 16;
	setp.ne.s32 	%p8, %r70, 0;
	@%p8 bra 	$L__BB6_11;
$L__BB6_12:
	setp.eq.s32 	%p9, %r10, 0;
	@%p9 bra 	$L__BB6_21;
	and.b32  	%r27, %r9, 7;
	setp.lt.u32 	%p10, %r10, 8;
	@%p10 bra 	$L__BB6_15;
	mul.wide.u32 	%rd73, %r66, 4;
	add.s64 	%rd74, %rd2, %rd73;
	ld.global.nc.f32 	%f156, [%rd74];
	mul.lo.s32 	%r57, %r66, %r40;
	mul.wide.s32 	%rd75, %r57, 4;
	add.s64 	%rd65, %rd1, %rd75;
	// begin inline asm
	ld.global.nc.f32 %f148, [%rd65];
	// end inline asm
	fma.rn.f32 	%f157, %f156, %f148, %f203;
	ld.global.nc.f32 	%f158, [%rd74+4];
	mul.wide.s32 	%rd76, %r40, 4;
	add.s64 	%rd66, %rd65, %rd76;
	// begin inline asm
	ld.global.nc.f32 %f149, [%rd66];
	// end inline asm
	fma.rn.f32 	%f159, %f158, %f149, %f157;
	ld.global.nc.f32 	%f160, [%rd74+8];
	add.s64 	%rd67, %rd66, %rd76;
	// begin inline asm
	ld.global.nc.f32 %f150, [%rd67];
	// end inline asm
	fma.rn.f32 	%f161, %f160, %f150, %f159;
	ld.global.nc.f32 	%f162, [%rd74+12];
	add.s64 	%rd68, %rd67, %rd76;
	// begin inline asm
	ld.global.nc.f32 %f151, [%rd68];
	// end inline asm
	fma.rn.f32 	%f163, %f162, %f151, %f161;
	ld.global.nc.f32 	%f164, [%rd74+16];
	add.s64 	%rd69, %rd68, %rd76;
	// begin inline asm
	ld.global.nc.f32 %f152, [%rd69];
	// end inline asm
	fma.rn.f32 	%f165, %f164, %f152, %f163;
	ld.global.nc.f32 	%f166, [%rd74+20];
	add.s64 	%rd70, %rd69, %rd76;
	// begin inline asm
	ld.global.nc.f32 %f153, [%rd70];
	// end inline asm
	fma.rn.f32 	%f167, %f166, %f153, %f165;
	ld.global.nc.f32 	%f168, [%rd74+24];
	add.s64 	%rd71, %rd70, %rd76;
	// begin inline asm
	ld.global.nc.f32 %f154, [%rd71];
	// end inline asm
	fma.rn.f32 	%f169, %f168, %f154, %f167;
	ld.global.nc.f32 	%f170, [%rd74+28];
	add.s64 	%rd72, %rd71, %rd76;
	// begin inline asm
	ld.global.nc.f32 %f155, [%rd72];
	// end inline asm
	fma.rn.f32 	%f203, %f170, %f155, %f169;
	add.s32 	%r66, %r66, 8;
$L__BB6_15:
	setp.eq.s32 	%p11, %r27, 0;
	@%p11 bra 	$L__BB6_21;
	and.b32  	%r30, %r9, 3;
	setp.lt.u32 	%p12, %r27, 4;
	@%p12 bra 	$L__BB6_18;
	mul.wide.u32 	%rd81, %r66, 4;
	add.s64 	%rd82, %rd2, %rd81;
	ld.global.nc.f32 	%f176, [%rd82];
	mul.lo.s32 	%r58, %r66, %r40;
	mul.wide.s32 	%rd83, %r58, 4;
	add.s64 	%rd77, %rd1, %rd83;
	// begin inline asm
	ld.global.nc.f32 %f172, [%rd77];
	// end inline asm
	fma.rn.f32 	%f177, %f176, %f172, %f203;
	ld.global.nc.f32 	%f178, [%rd82+4];
	mul.wide.s32 	%rd84, %r40, 4;
	add.s64 	%rd78, %rd77, %rd84;
	// begin inline asm
	ld.global.nc.f32 %f173, [%rd78];
	// end inline asm
	fma.rn.f32 	%f179, %f178, %f173, %f177;
	ld.global.nc.f32 	%f180, [%rd82+8];
	add.s64 	%rd79, %rd78, %rd84;
	// begin inline asm
	ld.global.nc.f32 %f174, [%rd79];
	// end inline asm
	fma.rn.f32 	%f181, %f180, %f174, %f179;
	ld.global.nc.f32 	%f182, [%rd82+12];
	add.s64 	%rd80, %rd79, %rd84;
	// begin inline asm
	ld.global.nc.f32 %f175, [%rd80];
	// end inline asm
	fma.rn.f32 	%f203, %f182, %f175, %f181;
	add.s32 	%r66, %r66, 4;
$L__BB6_18:
	setp.eq.s32 	%p13, %r30, 0;
	@%p13 bra 	$L__BB6_21;
	mul.lo.s32 	%r77, %r66, %r40;
	mul.wide.u32 	%rd85, %r66, 4;
	add.s64 	%rd94, %rd2, %rd85;
	neg.s32 	%r76, %r30;
$L__BB6_20:
	.pragma "nounroll";
	ld.global.nc.f32 	%f184, [%rd94];
	mul.wide.s32 	%rd87, %r77, 4;
	add.s64 	%rd86, %rd1, %rd87;
	// begin inline asm
	ld.global.nc.f32 %f183, [%rd86];
	// end inline asm
	fma.rn.f32 	%f203, %f184, %f183, %f203;
	add.s32 	%r77, %r77, %r40;
	add.s64 	%rd94, %rd94, 4;
	add.s32 	%r76, %r76, 1;
	setp.ne.s32 	%p14, %r76, 0;
	@%p14 bra 	$L__BB6_20;
$L__BB6_21:
	ld.param.f32 	%f189, [_ZN8pygpukit3ops4gemv16gemv_fp32_kernelINS1_10GemvConfigEEEvPKfS5_Pfiiff_param_6];
	ld.param.u64 	%rd93, [_ZN8pygpukit3ops4gemv16gemv_fp32_kernelINS1_10GemvConfigEEEvPKfS5_Pfiiff_param_2];
	setp.eq.f32 	%p15, %f189, 0f00000000;
	cvta.to.global.u64 	%rd88, %rd93;
	add.s64 	%rd6, %rd88, %rd10;
	@%p15 bra 	$L__BB6_23;
	ld.param.f32 	%f190, [_ZN8pygpukit3ops4gemv16gemv_fp32_kernelINS1_10GemvConfigEEEvPKfS5_Pfiiff_param_6];
	ld.param.f32 	%f188, [_ZN8pygpukit3ops4gemv16gemv_fp32_kernelINS1_10GemvConfigEEEvPKfS5_Pfiiff_param_5];
	ld.global.f32 	%f185, [%rd6];
	mul.f32 	%f186, %f190, %f185;
	fma.rn.f32 	%f204, %f188, %f203, %f186;
	bra.uni 	$L__BB6_24;
$L__BB6_23:
	ld.param.f32 	%f187, [_ZN8pygpukit3ops4gemv16gemv_fp32_kernelINS1_10GemvConfigEEEvPKfS5_Pfiiff_param_5];
	mul.f32 	%f204, %f187, %f203;
$L__BB6_24:
	st.global.f32 	[%rd6], %f204;
$L__BB6_25:
	ret;

}
	// .globl	_ZN8pygpukit3ops4gemv24gemv_bf16_batched_kernelINS1_16GemvConfigSmallNEEEvPK13__nv_bfloat16S6_PS4_iiiff
.visible .entry _ZN8pygpukit3ops4gemv24gemv_bf16_batched_kernelINS1_16GemvConfigSmallNEEEvPK13__nv_bfloat16S6_PS4_iiiff(
	.param .u64 .ptr .align 1 _ZN8pygpukit3ops4gemv24gemv_bf16_batched_kernelINS1_16GemvConfigSmallNEEEvPK13__nv_bfloat16S6_PS4_iiiff_param_0,
	.param .u64 .ptr .align 1 _ZN8pygpukit3ops4gemv24gemv_bf16_batched_kernelINS1_16GemvConfigSmallNEEEvPK13__nv_bfloat16S6_PS4_iiiff_param_1,
	.param .u64 .ptr .align 1 _ZN8pygpukit3ops4gemv24gemv_bf16_batched_kernelINS1_16GemvConfigSmallNEEEvPK13__nv_bfloat16S6_PS4_iiiff_param_2,
	.param .u32 _ZN8pygpukit3ops4gemv24gemv_bf16_batched_kernelINS1_16GemvConfigSmallNEEEvPK13__nv_bfloat16S6_PS4_iiiff_param_3,
	.param .u32 _ZN8pygpukit3ops4gemv24gemv_bf16_batched_kernelINS1_16GemvConfigSmallNEEEvPK13__nv_bfloat16S6_PS4_iiiff_param_4,
	.param .u32 _ZN8pygpukit3ops4gemv24gemv_bf16_batched_kernelINS1_16GemvConfigSmallNEEEvPK13__nv_bfloat16S6_PS4_iiiff_param_5,
	.param .f32 _ZN8pygpukit3ops4gemv24gemv_bf16_batched_kernelINS1_16GemvConfigSmallNEEEvPK13__nv_bfloat16S6_PS4_iiiff_param_6,
	.param .f32 _ZN8pygpukit3ops4gemv24gemv_bf16_batched_kernelINS1_16GemvConfigSmallNEEEvPK13__nv_bfloat16S6_PS4_iiiff_param_7
)
{
	.reg .pred 	%p<18>;
	.reg .b16 	%rs<162>;
	.reg .b32 	%r<100>;
	.reg .b32 	%f<204>;
	.reg .b64 	%rd<116>;

	ld.param.u64 	%rd9, [_ZN8pygpukit3ops4gemv24gemv_bf16_batched_kernelINS1_16GemvConfigSmallNEEEvPK13__nv_bfloat16S6_PS4_iiiff_param_0];
	ld.param.u64 	%rd10, [_ZN8pygpukit3ops4gemv24gemv_bf16_batched_kernelINS1_16GemvConfigSmallNEEEvPK13__nv_bfloat16S6_PS4_iiiff_param_1];
	ld.param.u32 	%r40, [_ZN8pygpukit3ops4gemv24gemv_bf16_batched_kernelINS1_16GemvConfigSmallNEEEvPK13__nv_bfloat16S6_PS4_iiiff_param_3];
	ld.param.u32 	%r41, [_ZN8pygpukit3ops4gemv24gemv_bf16_batched_kernelINS1_16GemvConfigSmallNEEEvPK13__nv_bfloat16S6_PS4_iiiff_param_4];
	ld.param.u32 	%r42, [_ZN8pygpukit3ops4gemv24gemv_bf16_batched_kernelINS1_16GemvConfigSmallNEEEvPK13__nv_bfloat16S6_PS4_iiiff_param_5];
	ld.param.f32 	%f23, [_ZN8pygpukit3ops4gemv24gemv_bf16_batched_kernelINS1_16GemvConfigSmallNEEEvPK13__nv_bfloat16S6_PS4_iiiff_param_6];
	mov.u32 	%r43, %tid.x;
	mov.u32 	%r44, %ctaid.x;
	shl.b32 	%r45, %r44, 7;
	mov.u32 	%r1, %ctaid.y;
	add.s32 	%r2, %r45, %r43;
	setp.ge.s32 	%p1, %r2, %r41;
	setp.ge.s32 	%p2, %r1, %r42;
	or.pred  	%p3, %p1, %p2;
	@%p3 bra 	$L__BB7_25;
	cvta.to.global.u64 	%rd1, %rd9;
	mul.lo.s32 	%r47, %r40, %r1;
	cvt.s64.s32 	%rd2, %r47;
	cvt.s64.s32 	%rd3, %r2;
	mul.wide.s32 	%rd12, %r2, 2;
	add.s64 	%rd4, %rd10, %rd12;
	setp.lt.s32 	%p4, %r40, 8;
	mov.b32 	%r88, 0;
	mov.f32 	%f202, 0f00000000;
	@%p4 bra 	$L__BB7_8;
	add.s32 	%r3, %r40, -8;
	setp.lt.u32 	%p5, %r3, 8;
	mov.f32 	%f202, 0f00000000;
	mov.b32 	%r88, 0;
	mov.b32 	%r86, 8;
	@%p5 bra 	$L__BB7_6;
	shr.u32 	%r52, %r3, 3;
	add.s32 	%r53, %r52, 1;
	and.b32  	%r54, %r53, 1073741822;
	neg.s32 	%r89, %r54;
	mov.f32 	%f202, 0f00000000;
	mov.b32 	%r90, 0;
	mov.u32 	%r88, %r90;
$L__BB7_4:
	ld.param.u32 	%r76, [_ZN8pygpukit3ops4gemv24gemv_bf16_batched_kernelINS1_16GemvConfigSmallNEEEvPK13__nv_bfloat16S6_PS4_iiiff_param_4];
	cvt.u64.u32 	%rd37, %r88;
	add.s64 	%rd38, %rd37, %rd2;
	shl.b64 	%rd39, %rd38, 1;
	add.s64 	%rd13, %rd9, %rd39;
	// begin inline asm
	ld.global.nc.b32 %r55, [%rd13];
	// end inline asm
	add.s64 	%rd14, %rd13, 4;
	// begin inline asm
	ld.global.nc.b32 %r56, [%rd14];
	// end inline asm
	add.s64 	%rd15, %rd13, 8;
	// begin inline asm
	ld.global.nc.b32 %r57, [%rd15];
	// end inline asm
	add.s64 	%rd16, %rd13, 12;
	// begin inline asm
	ld.global.nc.b32 %r58, [%rd16];
	// end inline asm
	mov.b32 	{%rs1, %rs2}, %r55;
	// begin inline asm
	{ cvt.f32.bf16 %f29, %rs1;}

	// end inline asm
	// begin inline asm
	{ cvt.f32.bf16 %f30, %rs2;}

	// end inline asm
	mov.b32 	{%rs3, %rs4}, %r56;
	// begin inline asm
	{ cvt.f32.bf16 %f31, %rs3;}

	// end inline asm
	// begin inline asm
	{ cvt.f32.bf16 %f32, %rs4;}

	// end inline asm
	mov.b32 	{%rs5, %rs6}, %r57;
	// begin inline asm
	{ cvt.f32.bf16 %f33, %rs5;}

	// end inline asm
	// begin inline asm
	{ cvt.f32.bf16 %f34, %rs6;}

	// end inline asm
	mov.b32 	{%rs7, %rs8}, %r58;
	// begin inline asm
	{ cvt.f32.bf16 %f35, %rs7;}

	// end inline asm
	// begin inline asm
	{ cvt.f32.bf16 %f36, %rs8;}

	// end inline asm
	mul.wide.s32 	%rd40, %r90, 2;
	add.s64 	%rd17, %rd4, %rd40;
	// begin inline asm
	ld.global.nc.b16 %rs9, [%rd17];
	// end inline asm
	// begin inline asm
	{ cvt.f32.bf16 %f37, %rs9;}

	// end inline asm
	mul.wide.s32 	%rd41, %r76, 2;
	add.s64 	%rd18, %rd17, %rd41;
	// begin inline asm
	ld.global.nc.b16 %rs11, [%rd18];
	// end inline asm
	// begin inline asm
	{ cvt.f32.bf16 %f38, %rs11;}

	// end inline asm
	add.s64 	%rd19, %rd18, %rd41;
	// begin inline asm
	ld.global.nc.b16 %rs13, [%rd19];
	// end inline asm
	// begin inline asm
	{ cvt.f32.bf16 %f39, %rs13;}

	// end inline asm
	add.s64 	%rd20, %rd19, %rd41;
	// begin inline asm
	ld.global.nc.b16 %rs15, [%rd20];
	// end inline asm
	// begin inline asm
	{ cvt.f32.bf16 %f40, %rs15;}

	// end inline asm
	add.s64 	%rd21, %rd20, %rd41;
	// begin inline asm
	ld.global.nc.b16 %rs17, [%rd21];
	// end inline asm
	// begin inline asm
	{ cvt.f32.bf16 %f41, %rs17;}

	// end inline asm
	add.s64 	%rd22, %rd21, %rd41;
	// begin inline asm
	ld.global.nc.b16 %rs19, [%rd22];
	// end inline asm
	// begin inline asm
	{ cvt.f32.bf16 %f42, %rs19;}

	// end inline asm
	add.s64 	%rd23, %rd22, %rd41;
	// begin inline asm
	ld.global.nc.b16 %rs21, [%rd23];
	// end inline asm
	// begin inline asm
	{ cvt.f32.bf16 %f43, %rs21;}

	// end inline asm
	add.s64 	%rd24, %rd23, %rd41;
	// begin inline asm
	ld.global.nc.b16 %rs23, [%rd24];
	// end inline asm
	// begin inline asm
	{ cvt.f32.bf16 %f44, %rs23;}

	// end inline asm
	fma.rn.f32 	%f61, %f29, %f37, %f202;
	fma.rn.f32 	%f62, %f30, %f38, %f61;
	fma.rn.f32 	%f63, %f31, %f39, %f62;
	fma.rn.f32 	%f64, %f32, %f40, %f63;
	fma.rn.f32 	%f65, %f33, %f41, %f64;
	fma.rn.f32 	%f66, %f34, %f42, %f65;
	fma.rn.f32 	%f67, %f35, %f43, %f66;
	fma.rn.f32 	%f68, %f36, %f44, %f67;
	add.s64 	%rd25, %rd13, 16;
	// begin inline asm
	ld.global.nc.b32 %r59, [%rd25];
	// end inline asm
	add.s64 	%rd26, %rd13, 20;
	// begin inline asm
	ld.global.nc.b32 %r60, [%rd26];
	// end inline asm
	add.s64 	%rd27, %rd13, 24;
	// begin inline asm
	ld.global.nc.b32 %r61, [%rd27];
	// end inline asm
	add.s64 	%rd28, %rd13, 28;
	// begin inline asm
	ld.global.nc.b32 %r62, [%rd28];
	// end inline asm
	mov.b32 	{%rs25, %rs26}, %r59;
	// begin inline asm
	{ cvt.f32.bf16 %f45, %rs25;}

	// end inline asm
	// begin inline asm
	{ cvt.f32.bf16 %f46, %rs26;}

	// end inline asm
	mov.b32 	{%rs27, %rs28}, %r60;
	// begin inline asm
	{ cvt.f32.bf16 %f47, %rs27;}

	// end inline asm
	// begin inline asm
	{ cvt.f32.bf16 %f48, %rs28;}

	// end inline asm
	mov.b32 	{%rs29, %rs30}, %r61;
	// begin inline asm
	{ cvt.f32.bf16 %f49, %rs29;}

	// end inline asm
	// begin inline asm
	{ cvt.f32.bf16 %f50, %rs30;}

	// end inline asm
	mov.b32 	{%rs31, %rs32}, %r62;
	// begin inline asm
	{ cvt.f32.bf16 %f51, %rs31;}

	// end inline asm
	// begin inline asm
	{ cvt.f32.bf16 %f52, %rs32;}

	// end inline asm
	add.s64 	%rd29, %rd24, %rd41;
	// begin inline asm
	ld.global.nc.b16 %rs33, [%rd29];
	// end inline asm
	// begin inline asm
	{ cvt.f32.bf16 %f53, %rs33;}

	// end inline asm
	add.s64 	%rd30, %rd29, %rd41;
	// begin inline asm
	ld.global.nc.b16 %rs35, [%rd30];
	// end inline asm
	// begin inline asm
	{ cvt.f32.bf16 %f54, %rs35;}

	// end inline asm
	add.s64 	%rd31, %rd30, %rd41;
	// begin inline asm
	ld.global.nc.b16 %rs37, [%rd31];
	// end inline asm
	// begin inline asm
	{ cvt.f32.bf16 %f55, %rs37;}

	// end inline asm
	add.s64 	%rd32, %rd31, %rd41;
	// begin inline asm
	ld.global.nc.b16 %rs39, [%rd32];
	// end inline asm
	// begin inline asm
	{ cvt.f32.bf16 %f56, %rs39;}

	// end inline asm
	add.s64 	%rd33, %rd32, %rd41;
	// begin inline asm
	ld.global.nc.b16 %rs41, [%rd33];
	// end inline asm
	// begin inline asm
	{ cvt.f32.bf16 %f57, %rs41;}

	// end inline asm
	add.s64 	%rd34, %rd33, %rd41;
	// begin inline asm
	ld.global.nc.b16 %rs43, [%rd34];
	// end inline asm
	// begin inline asm
	{ cvt.f32.bf16 %f58, %rs43;}

	// end inline asm
	add.s64 	%rd35, %rd34, %rd41;
	// begin inline asm
	ld.global.nc.b16 %rs45, [%rd35];
	// end inline asm
	// begin inline asm
	{ cvt.f32.bf16 %f59, %rs45;}

	// end inline asm
	add.s64 	%rd36, %rd35, %rd41;
	// begin inline asm
	ld.global.nc.b16 %rs47, [%rd36];
	// end inline asm
	// begin inline asm
	{ cvt.f32.bf16 %f60, %rs47;}

	// end inline asm
	fma.rn.f32 	%f69, %f45, %f53, %f68;
	fma.rn.f32 	%f70, %f46, %f54, %f69;
	fma.rn.f32 	%f71, %f47, %f55, %f70;
	fma.rn.f32 	%f72, %f48, %f56, %f71;
	fma.rn.f32 	%f73, %f49, %f57, %f72;
	fma.rn.f32 	%f74, %f50, %f58, %f73;
	fma.rn.f32 	%f75, %f51, %f59, %f74;
	fma.rn.f32 	%f202, %f52, %f60, %f75;
	add.s32 	%r88, %r88, 16;
	shl.b32 	%r63, %r76, 4;
	add.s32 	%r90, %r90, %r63;
	add.s32 	%r89, %r89, 2;
	setp.eq.s32 	%p6, %r89, 0;
	@%p6 bra 	$L__BB7_5;
	bra.uni 	$L__BB7_4;
$L__BB7_5:
	add.s32 	%r86, %r88, 8;
$L__BB7_6:
	and.b32  	%r64, %r3, 8;
	setp.ne.s32 	%p7, %r64, 0;
	@%p7 bra 	$L__BB7_8;
	ld.param.u32 	%r77, [_ZN8pygpukit3ops4gemv24gemv_bf16_batched_kernelINS1_16GemvConfigSmallNEEEvPK13__nv_bfloat16S6_PS4_iiiff_param_4];
	cvt.u64.u32 	%rd54, %r88;
	add.s64 	%rd55, %rd54, %rd2;
	shl.b64 	%rd56, %rd55, 1;
	add.s64 	%rd42, %rd9, %rd56;
	// begin inline asm
	ld.global.nc.b32 %r65, [%rd42];
	// end inline asm
	add.s64 	%rd43, %rd42, 4;
	// begin inline asm
	ld.global.nc.b32 %r66, [%rd43];
	// end inline asm
	add.s64 	%rd44, %rd42, 8;
	// begin inline asm
	ld.global.nc.b32 %r67, [%rd44];
	// end inline asm
	add.s64 	%rd45, %rd42, 12;
	// begin inline asm
	ld.global.nc.b32 %r68, [%rd45];
	// end inline asm
	mov.b32 	{%rs49, %rs50}, %r65;
	// begin inline asm
	{ cvt.f32.bf16 %f76, %rs49;}

	// end inline asm
	// begin inline asm
	{ cvt.f32.bf16 %f77, %rs50;}

	// end inline asm
	mov.b32 	{%rs51, %rs52}, %r66;
	// begin inline asm
	{ cvt.f32.bf16 %f78, %rs51;}

	// end inline asm
	// begin inline asm
	{ cvt.f32.bf16 %f79, %rs52;}

	// end inline asm
	mov.b32 	{%rs53, %rs54}, %r67;
	// begin inline asm
	{ cvt.f32.bf16 %f80, %rs53;}

	// end inline asm
	// begin inline asm
	{ cvt.f32.bf16 %f81, %rs54;}

	// end inline asm
	mov.b32 	{%rs55, %rs56}, %r68;
	// begin inline asm
	{ cvt.f32.bf16 %f82, %rs55;}

	// end inline asm
	// begin inline asm
	{ cvt.f32.bf16 %f83, %rs56;}

	// end inline asm
	mul.lo.s32 	%r69, %r88, %r77;
	mul.wide.s32 	%rd57, %r69, 2;
	add.s64 	%rd46, %rd4, %rd57;
	// begin inline asm
	ld.global.nc.b16 %rs57, [%rd46];
	// end inline asm
	// begin inline asm
	{ cvt.f32.bf16 %f84, %rs57;}

	// end inline asm
	mul.wide.s32 	%rd58, %r77, 2;
	add.s64 	%rd47, %rd46, %rd58;
	// begin inline asm
	ld.global.nc.b16 %rs59, [%rd47];
	// end inline asm
	// begin inline asm
	{ cvt.f32.bf16 %f85, %rs59;}

	// end inline asm
	add.s64 	%rd48, %rd47, %rd58;
	// begin inline asm
	ld.global.nc.b16 %rs61, [%rd48];
	// end inline asm
	// begin inline asm
	{ cvt.f32.bf16 %f86, %rs61;}

	// end inline asm
	add.s64 	%rd49, %rd48, %rd58;
	// begin inline asm
	ld.global.nc.b16 %rs63, [%rd49];
	// end inline asm
	// begin inline asm
	{ cvt.f32.bf16 %f87, %rs63;}

	// end inline asm
	add.s64 	%rd50, %rd49, %rd58;
	// begin inline asm
	ld.global.nc.b16 %rs65, [%rd50];
	// end inline asm
	// begin inline asm
	{ cvt.f32.bf16 %f88, %rs65;}

	// end inline asm
	add.s64 	%rd51, %rd50, %rd58;
	// begin inline asm
	ld.global.nc.b16 %rs67, [%rd51];
	// end inline asm
	// begin inline asm
	{ cvt.f32.bf16 %f89, %rs67;}

	// end inline asm
	add.s64 	%rd52, %rd51, %rd58;
	// begin inline asm
	ld.global.nc.b16 %rs69, [%rd52];
	// end inline asm
	// begin inline asm
	{ cvt.f32.bf16 %f90, %rs69;}

	// end inline asm
	add.s64 	%rd53, %rd52, %rd58;
	// begin inline asm
	ld.global.nc.b16 %rs71, [%rd53];
	// end inline asm
	// begin inline asm
	{ cvt.f32.bf16 %f91, %rs71;}

	// end inline asm
	fma.rn.f32 	%f92, %f76, %f84, %f202;
	fma.rn.f32 	%f93, %f77, %f85, %f92;
	fma.rn.f32 	%f94, %f78, %f86, %f93;
	fma.rn.f32 	%f95, %f79, %f87, %f94;
	fma.rn.f32 	%f96, %f80, %f88, %f95;
	fma.rn.f32 	%f97, %f81, %f89, %f96;
	fma.rn.f32 	%f98, %f82, %f90, %f97;
	fma.rn.f32 	%f202, %f83, %f91, %f98;
	mov.u32 	%r88, %r86;
$L__BB7_8:
	setp.ge.s32 	%p8, %r88, %r40;
	@%p8 bra 	$L__BB7_21;
	sub.s32 	%r10, %r40, %r88;
	and.b32  	%r11, %r10, 15;
	sub.s32 	%r70, %r88, %r40;
	setp.gt.u32 	%p9, %r70, -16;
	@%p9 bra 	$L__BB7_12;
	ld.param.u32 	%r78, [_ZN8pygpukit3ops4gemv24gemv_bf16_batched_kernelINS1_16GemvConfigSmallNEEEvPK13__nv_bfloat16S6_PS4_iiiff_param_4];
	mul.lo.s32 	%r93, %r88, %r78;
	shl.b32 	%r13, %r78, 4;
	and.b32  	%r71, %r10, -16;
	neg.s32 	%r92, %r71;
$L__BB7_11:
	.pragma "nounroll";
	ld.param.u32 	%r79, [_ZN8pygpukit3ops4gemv24gemv_bf16_batched_kernelINS1_16GemvConfigSmallNEEEvPK13__nv_bfloat16S6_PS4_iiiff_param_4];
	cvt.u64.u32 	%rd75, %r88;
	add.s64 	%rd76, %rd75, %rd2;
	shl.b64 	%rd77, %rd76, 1;
	add.s64 	%rd78, %rd1, %rd77;
	ld.global.nc.u16 	%rs73, [%rd78];
	// begin inline asm
	{ cvt.f32.bf16 %f100, %rs73;}

	// end inline asm
	mul.wide.s32 	%rd79, %r93, 2;
	add.s64 	%rd59, %rd4, %rd79;
	// begin inline asm
	ld.global.nc.b16 %rs74, [%rd59];
	// end inline asm
	// begin inline asm
	{ cvt.f32.bf16 %f101, %rs74;}

	// end inline asm
	fma.rn.f32 	%f132, %f100, %f101, %f202;
	ld.global.nc.u16 	%rs76, [%rd78+2];
	// begin inline asm
	{ cvt.f32.bf16 %f102, %rs76;}

	// end inline asm
	mul.wide.s32 	%rd80, %r79, 2;
	add.s64 	%rd60, %rd59, %rd80;
	// begin inline asm
	ld.global.nc.b16 %rs77, [%rd60];
	// end inline asm
	// begin inline asm
	{ cvt.f32.bf16 %f103, %rs77;}

	// end inline asm
	fma.rn.f32 	%f133, %f102, %f103, %f132;
	ld.global.nc.u16 	%rs79, [%rd78+4];
	// begin inline asm
	{ cvt.f32.bf16 %f104, %rs79;}

	// end inline asm
	add.s64 	%rd61, %rd60, %rd80;
	// begin inline asm
	ld.global.nc.b16 %rs80, [%rd61];
	// end inline asm
	// begin inline asm
	{ cvt.f32.bf16 %f105, %rs80;}

	// end inline asm
	fma.rn.f32 	%f134, %f104, %f105, %f133;
	ld.global.nc.u16 	%rs82, [%rd78+6];
	// begin inline asm
	{ cvt.f32.bf16 %f106, %rs82;}

	// end inline asm
	add.s64 	%rd62, %rd61, %rd80;
	// begin inline asm
	ld.global.nc.b16 %rs83, [%rd62];
	// end inline asm
	// begin inline asm
	{ cvt.f32.bf16 %f107, %rs83;}

	// end inline asm
	fma.rn.f32 	%f135, %f106, %f107, %f134;
	ld.global.nc.u16 	%rs85, [%rd78+8];
	// begin inline asm
	{ cvt.f32.bf16 %f108, %rs85;}

	// end inline asm
	add.s64 	%rd63, %rd62, %rd80;
	// begin inline asm
	ld.global.nc.b16 %rs86, [%rd63];
	// end inline asm
	// begin inline asm
	{ cvt.f32.bf16 %f109, %rs86;}

	// end inline asm
	fma.rn.f32 	%f136, %f108, %f109, %f135;
	ld.global.nc.u16 	%rs88, [%rd78+10];
	// begin inline asm
	{ cvt.f32.bf16 %f110, %rs88;}

	// end inline asm
	add.s64 	%rd64, %rd63, %rd80;
	// begin inline asm
	ld.global.nc.b16 %rs89, [%rd64];
	// end inline asm
	// begin inline asm
	{ cvt.f32.bf16 %f111, %rs89;}

	// end inline asm
	fma.rn.f32 	%f137, %f110, %f111, %f136;
	ld.global.nc.u16 	%rs91, [%rd78+12];
	// begin inline asm
	{ cvt.f32.bf16 %f112, %rs91;}

	// end inline asm
	add.s64 	%rd65, %rd64, %rd80;
	// begin inline asm
	ld.global.nc.b16 %rs92, [%rd65];
	// end inline asm
	// begin inline asm
	{ cvt.f32.bf16 %f113, %rs92;}

	// end inline asm
	fma.rn.f32 	%f138, %f112, %f113, %f137;
	ld.global.nc.u16 	%rs94, [%rd78+14];
	// begin inline asm
	{ cvt.f32.bf16 %f114, %rs94;}

	// end inline asm
	add.s64 	%rd66, %rd65, %rd80;
	// begin inline asm
	ld.global.nc.b16 %rs95, [%rd66];
	// end inline asm
	// begin inline asm
	{ cvt.f32.bf16 %f115, %rs95;}

	// end inline asm
	fma.rn.f32 	%f139, %f114, %f115, %f138;
	ld.global.nc.u16 	%rs97, [%rd78+16];
	// begin inline asm
	{ cvt.f32.bf16 %f116, %rs97;}

	// end inline asm
	add.s64 	%rd67, %rd66, %rd80;
	// begin inline asm
	ld.global.nc.b16 %rs98, [%rd67];
	// end inline asm
	// begin inline asm
	{ cvt.f32.bf16 %f117, %rs98;}

	// end inline asm
	fma.rn.f32 	%f140, %f116, %f117, %f139;
	ld.global.nc.u16 	%rs100, [%rd78+18];
	// begin inline asm
	{ cvt.f32.bf16 %f118, %rs100;}

	// end inline asm
	add.s64 	%rd68, %rd67, %rd80;
	// begin inline asm
	ld.global.nc.b16 %rs101, [%rd68];
	// end inline asm
	// begin inline asm
	{ cvt.f32.bf16 %f119, %rs101;}

	// end inline asm
	fma.rn.f32 	%f141, %f118, %f119, %f140;
	ld.global.nc.u16 	%rs103, [%rd78+20];
	// begin inline asm
	{ cvt.f32.bf16 %f120, %rs103;}

	// end inline asm
	add.s64 	%rd69, %rd68, %rd80;
	// begin inline asm
	ld.global.nc.b16 %rs104, [%rd69];
	// end inline asm
	// begin inline asm
	{ cvt.f32.bf16 %f121, %rs104;}

	// end inline asm
	fma.rn.f32 	%f142, %f120, %f121, %f141;
	ld.global.nc.u16 	%rs106, [%rd78+22];
	// begin inline asm
	{ cvt.f32.bf16 %f122, %rs106;}

	// end inline asm
	add.s64 	%rd70, %rd69, %rd80;
	// begin inline asm
	ld.global.nc.b16 %rs107, [%rd70];
	// end inline asm
	// begin inline asm
	{ cvt.f32.bf16 %f123, %rs107;}

	// end inline asm
	fma.rn.f32 	%f143, %f122, %f123, %f142;
	ld.global.nc.u16 	%rs109, [%rd78+24];
	// begin inline asm
	{ cvt.f32.bf16 %f124, %rs109;}

	// end inline asm
	add.s64 	%rd71, %rd70, %rd80;
	// begin inline asm
	ld.global.nc.b16 %rs110, [%rd71];
	// end inline asm
	// begin inline asm
	{ cvt.f32.bf16 %f125, %rs110;}

	// end inline asm
	fma.rn.f32 	%f144, %f124, %f125, %f143;
	ld.global.nc.u16 	%rs112, [%rd78+26];
	// begin inline asm
	{ cvt.f32.bf16 %f126, %rs112;}

	// end inline asm
	add.s64 	%rd72, %rd71, %rd80;
	// begin inline asm
	ld.global.nc.b16 %rs113, [%rd72];
	// end inline asm
	// begin inline asm
	{ cvt.f32.bf16 %f127, %rs113;}

	// end inline asm
	fma.rn.f32 	%f145, %f126, %f127, %f144;
	ld.global.nc.u16 	%rs115, [%rd78+28];
	// begin inline asm
	{ cvt.f32.bf16 %f128, %rs115;}

	// end inline asm
	add.s64 	%rd73, %rd72, %rd80;
	// begin inline asm
	ld.global.nc.b16 %rs116, [%rd73];
	// end inline asm
	// begin inline asm
	{ cvt.f32.bf16 %f129, %rs116;}

	// end inline asm
	fma.rn.f32 	%f146, %f128, %f129, %f145;
	ld.global.nc.u16 	%rs118, [%rd78+30];
	// begin inline asm
	{ cvt.f32.bf16 %f130, %rs118;}

	// end inline asm
	add.s64 	%rd74, %rd73, %rd80;
	// begin inline asm
	ld.global.nc.b16 %rs119, [%rd74];
	// end inline asm
	// begin inline asm
	{ cvt.f32.bf16 %f131, %rs119;}

	// end inline asm
	fma.rn.f32 	%f202, %f130, %f131, %f146;
	add.s32 	%r88, %r88, 16;
	add.s32 	%r93, %r93, %r13;
	add.s32 	%r92, %r92, 16;
	setp.ne.s32 	%p10, %r92, 0;
	@%p10 bra 	$L__BB7_11;
$L__BB7_12:
	setp.eq.s32 	%p11, %r11, 0;
	@%p11 bra 	$L__BB7_21;
	and.b32  	%r28, %r10, 7;
	setp.lt.u32 	%p12, %r11, 8;
	@%p12 bra 	$L__BB7_15;
	ld.param.u32 	%r80, [_ZN8pygpukit3ops4gemv24gemv_bf16_batched_kernelINS1_16GemvConfigSmallNEEEvPK13__nv_bfloat16S6_PS4_iiiff_param_4];
	cvt.u64.u32 	%rd89, %r88;
	add.s64 	%rd90, %rd89, %rd2;
	shl.b64 	%rd91, %rd90, 1;
	add.s64 	%rd92, %rd1, %rd91;
	ld.global.nc.u16 	%rs121, [%rd92];
	// begin inline asm
	{ cvt.f32.bf16 %f148, %rs121;}

	// end inline asm
	mul.lo.s32 	%r72, %r88, %r80;
	mul.wide.s32 	%rd93, %r72, 2;
	add.s64 	%rd81, %rd4, %rd93;
	// begin inline asm
	ld.global.nc.b16 %rs122, [%rd81];
	// end inline asm
	// begin inline asm
	{ cvt.f32.bf16 %f149, %rs122;}

	// end inline asm
	fma.rn.f32 	%f164, %f148, %f149, %f202;
	ld.global.nc.u16 	%rs124, [%rd92+2];
	// begin inline asm
	{ cvt.f32.bf16 %f150, %rs124;}

	// end inline asm
	mul.wide.s32 	%rd94, %r80, 2;
	add.s64 	%rd82, %rd81, %rd94;
	// begin inline asm
	ld.global.nc.b16 %rs125, [%rd82];
	// end inline asm
	// begin inline asm
	{ cvt.f32.bf16 %f151, %rs125;}

	// end inline asm
	fma.rn.f32 	%f165, %f150, %f151, %f164;
	ld.global.nc.u16 	%rs127, [%rd92+4];
	// begin inline asm
	{ cvt.f32.bf16 %f152, %rs127;}

	// end inline asm
	add.s64 	%rd83, %rd82, %rd94;
	// begin inline asm
	ld.global.nc.b16 %rs128, [%rd83];
	// end inline asm
	// begin inline asm
	{ cvt.f32.bf16 %f153, %rs128;}

	// end inline asm
	fma.rn.f32 	%f166, %f152, %f153, %f165;
	ld.global.nc.u16 	%rs130, [%rd92+6];
	// begin inline asm
	{ cvt.f32.bf16 %f154, %rs130;}

	// end inline asm
	add.s64 	%rd84, %rd83, %rd94;
	// begin inline asm
	ld.global.nc.b16 %rs131, [%rd84];
	// end inline asm
	// begin inline asm
	{ cvt.f32.bf16 %f155, %rs131;}

	// end inline asm
	fma.rn.f32 	%f167, %f154, %f155, %f166;
	ld.global.nc.u16 	%rs133, [%rd92+8];
	// begin inline asm
	{ cvt.f32.bf16 %f156, %rs133;}

	// end inline asm
	add.s64 	%rd85, %rd84, %rd94;
	// begin inline asm
	ld.global.nc.b16 %rs134, [%rd85];
	// end inline asm
	// begin inline asm
	{ cvt.f32.bf16 %f157, %rs134;}

	// end inline asm
	fma.rn.f32 	%f168, %f156, %f157, %f167;
	ld.global.nc.u16 	%rs136, [%rd92+10];
	// begin inline asm
	{ cvt.f32.bf16 %f158, %rs136;}

	// end inline asm
	add.s64 	%rd86, %rd85, %rd94;
	// begin inline asm
	ld.global.nc.b16 %rs137, [%rd86];
	// end inline asm
	// begin inline asm
	{ cvt.f32.bf16 %f159, %rs137;}

	// end inline asm
	fma.rn.f32 	%f169, %f158, %f159, %f168;
	ld.global.nc.u16 	%rs139, [%rd92+12];
	// begin inline asm
	{ cvt.f32.bf16 %f160, %rs139;}

	// end inline asm
	add.s64 	%rd87, %rd86, %rd94;
	// begin inline asm
	ld.global.nc.b16 %rs140, [%rd87];
	// end inline asm
	// begin inline asm
	{ cvt.f32.bf16 %f161, %rs140;}

	// end inline asm
	fma.rn.f32 	%f170, %f160, %f161, %f169;
	ld.global.nc.u16 	%rs142, [%rd92+14];
	// begin inline asm
	{ cvt.f32.bf16 %f162, %rs142;}

	// end inline asm
	add.s64 	%rd88, %rd87, %rd94;
	// begin inline asm
	ld.global.nc.b16 %rs143, [%rd88];
	// end inline asm
	// begin inline asm
	{ cvt.f32.bf16 %f163, %rs143;}

	// end inline asm
	fma.rn.f32 	%f202, %f162, %f163, %f170;
	add.s32 	%r88, %r88, 8;
$L__BB7_15:
	setp.eq.s32 	%p13, %r28, 0;
	@%p13 bra 	$L__BB7_21;
	and.b32  	%r31, %r10, 3;
	setp.lt.u32 	%p14, %r28, 4;
	@%p14 bra 	$L__BB7_18;
	ld.param.u32 	%r81, [_ZN8pygpukit3ops4gemv24gemv_bf16_batched_kernelINS1_16GemvConfigSmallNEEEvPK13__nv_bfloat16S6_PS4_iiiff_param_4];
	cvt.u64.u32 	%rd99, %r88;
	add.s64 	%rd100, %rd99, %rd2;
	shl.b64 	%rd101, %rd100, 1;
	add.s64 	%rd102, %rd1, %rd101;
	ld.global.nc.u16 	%rs145, [%rd102];
	// begin inline asm
	{ cvt.f32.bf16 %f172, %rs145;}

	// end inline asm
	mul.lo.s32 	%r73, %r88, %r81;
	mul.wide.s32 	%rd103, %r73, 2;
	add.s64 	%rd95, %rd4, %rd103;
	// begin inline asm
	ld.global.nc.b16 %rs146, [%rd95];
	// end inline asm
	// begin inline asm
	{ cvt.f32.bf16 %f173, %rs146;}

	// end inline asm
	fma.rn.f32 	%f180, %f172, %f173, %f202;
	ld.global.nc.u16 	%rs148, [%rd102+2];
	// begin inline asm
	{ cvt.f32.bf16 %f174, %rs148;}

	// end inline asm
	mul.wide.s32 	%rd104, %r81, 2;
	add.s64 	%rd96, %rd95, %rd104;
	// begin inline asm
	ld.global.nc.b16 %rs149, [%rd96];
	// end inline asm
	// begin inline asm
	{ cvt.f32.bf16 %f175, %rs149;}

	// end inline asm
	fma.rn.f32 	%f181, %f174, %f175, %f180;
	ld.global.nc.u16 	%rs151, [%rd102+4];
	// begin inline asm
	{ cvt.f32.bf16 %f176, %rs151;}

	// end inline asm
	add.s64 	%rd97, %rd96, %rd104;
	// begin inline asm
	ld.global.nc.b16 %rs152, [%rd97];
	// end inline asm
	// begin inline asm
	{ cvt.f32.bf16 %f177, %rs152;}

	// end inline asm
	fma.rn.f32 	%f182, %f176, %f177, %f181;
	ld.global.nc.u16 	%rs154, [%rd102+6];
	// begin inline asm
	{ cvt.f32.bf16 %f178, %rs154;}

	// end inline asm
	add.s64 	%rd98, %rd97, %rd104;
	// begin inline asm
	ld.global.nc.b16 %rs155, [%rd98];
	// end inline asm
	// begin inline asm
	{ cvt.f32.bf16 %f179, %rs155;}

	// end inline asm
	fma.rn.f32 	%f202, %f178, %f179, %f182;
	add.s32 	%r88, %r88, 4;
$L__BB7_18:
	setp.eq.s32 	%p15, %r31, 0;
	@%p15 bra 	$L__BB7_21;
	ld.param.u32 	%r82, [_ZN8pygpukit3ops4gemv24gemv_bf16_batched_kernelINS1_16GemvConfigSmallNEEEvPK13__nv_bfloat16S6_PS4_iiiff_param_4];
	mul.lo.s32 	%r99, %r88, %r82;
	cvt.u64.u32 	%rd105, %r88;
	add.s64 	%rd106, %rd2, %rd105;
	shl.b64 	%rd107, %rd106, 1;
	add.s64 	%rd115, %rd1, %rd107;
	neg.s32 	%r98, %r31;
$L__BB7_20:
	.pragma "nounroll";
	ld.param.u32 	%r83, [_ZN8pygpukit3ops4gemv24gemv_bf16_batched_kernelINS1_16GemvConfigSmallNEEEvPK13__nv_bfloat16S6_PS4_iiiff_param_4];
	ld.global.nc.u16 	%rs157, [%rd115];
	// begin inline asm
	{ cvt.f32.bf16 %f183, %rs157;}

	// end inline asm
	mul.wide.s32 	%rd109, %r99, 2;
	add.s64 	%rd108, %rd4, %rd109;
	// begin inline asm
	ld.global.nc.b16 %rs158, [%rd108];
	// end inline asm
	// begin inline asm
	{ cvt.f32.bf16 %f184, %rs158;}

	// end inline asm
	fma.rn.f32 	%f202, %f183, %f184, %f202;
	add.s32 	%r99, %r99, %r83;
	add.s64 	%rd115, %rd115, 2;
	add.s32 	%r98, %r98, 1;
	setp.ne.s32 	%p16, %r98, 0;
	@%p16 bra 	$L__BB7_20;
$L__BB7_21:
	ld.param.f32 	%f188, [_ZN8pygpukit3ops4gemv24gemv_bf16_batched_kernelINS1_16GemvConfigSmallNEEEvPK13__nv_bfloat16S6_PS4_iiiff_param_7];
	ld.param.u32 	%r84, [_ZN8pygpukit3ops4gemv24gemv_bf16_batched_kernelINS1_16GemvConfigSmallNEEEvPK13__nv_bfloat16S6_PS4_iiiff_param_4];
	ld.param.u64 	%rd114, [_ZN8pygpukit3ops4gemv24gemv_bf16_batched_kernelINS1_16GemvConfigSmallNEEEvPK13__nv_bfloat16S6_PS4_iiiff_param_2];
	setp.eq.f32 	%p17, %f188, 0f00000000;
	mul.lo.s32 	%r75, %r84, %r1;
	cvt.s64.s32 	%rd110, %r75;
	add.s64 	%rd111, %rd110, %rd3;
	cvta.to.global.u64 	%rd112, %rd114;
	shl.b64 	%rd113, %rd111, 1;
	add.s64 	%rd8, %rd112, %rd113;
	@%p17 bra 	$L__BB7_23;
	ld.param.f32 	%f189, [_ZN8pygpukit3ops4gemv24gemv_bf16_batched_kernelINS1_16GemvConfigSmallNEEEvPK13__nv_bfloat16S6_PS4_iiiff_param_7];
	ld.global.u16 	%rs160, [%rd8];
	// begin inline asm
	{ cvt.f32.bf16 %f185, %rs160;}

	// end inline asm
	mul.f32 	%f186, %f189, %f185;
	fma.rn.f32 	%f203, %f23, %f202, %f186;
	bra.uni 	$L__BB7_24;
$L__BB7_23:
	mul.f32 	%f203, %f23, %f202;
$L__BB7_24:
	// begin inline asm
	{  cvt.rn.bf16.f32 %rs161, %f203;}

	// end inline asm
	st.global.u16 	[%rd8], %rs161;
$L__BB7_25:
	ret;

}
	// .globl	_ZN8pygpukit3ops4gemv24gemv_bf16_batched_kernelINS1_15GemvConfigLargeEEEvPK13__nv_bfloat16S6_PS4_iiiff
.visible .entry _ZN8pygpukit3ops4gemv24gemv_bf16_batched_kernelINS1_15GemvConfigLargeEEEvPK13__nv_bfloat16S6_PS4_iiiff(
	.param .u64 .ptr .align 1 _ZN8pygpukit3ops4gemv24gemv_bf16_batched_kernelINS1_15GemvConfigLargeEEEvPK13__nv_bfloat16S6_PS4_iiiff_param_0,
	.param .u64 .ptr .align 1 _ZN8pygpukit3ops4gemv24gemv_bf16_batched_kernelINS1_15GemvConfigLargeEEEvPK13__nv_bfloat16S6_PS4_iiiff_param_1,
	.param .u64 .ptr .align 1 _ZN8pygpukit3ops4gemv24gemv_bf16_batched_kernelINS1_15GemvConfigLargeEEEvPK13__nv_bfloat16S6_PS4_iiiff_param_2,
	.param .u32 _ZN8pygpukit3ops4gemv24gemv_bf16_batched_kernelINS1_15GemvConfigLargeEEEvPK13__nv_bfloat16S6_PS4_iiiff_param_3,
	.param .u32 _ZN8pygpukit3ops4gemv24gemv_bf16_batched_kernelINS1_15GemvConfigLargeEEEvPK13__nv_bfloat16S6_PS4_iiiff_param_4,
	.param .u32 _ZN8pygpukit3ops4gemv24gemv_bf16_batched_kernelINS1_15GemvConfigLargeEEEvPK13__nv_bfloat16S6_PS4_iiiff_param_5,
	.param .f32 _ZN8pygpukit3ops4gemv24gemv_bf16_batched_kernelINS1_15GemvConfigLargeEEEvPK13__nv_bfloat16S6_PS4_iiiff_param_6,
	.param .f32 _ZN8pygpukit3ops4gemv24gemv_bf16_batched_kernelINS1_15GemvConfigLargeEEEvPK13__nv_bfloat16S6_PS4_iiiff_param_7
)
{
	.reg .pred 	%p<16>;
	.reg .b16 	%rs<138>;
	.reg .b32 	%r<74>;
	.reg .b32 	%f<176>;
	.reg .b64 	%rd<101>;

	ld.param.u64 	%rd10, [_ZN8pygpukit3ops4gemv24gemv_bf16_batched_kernelINS1_15GemvConfigLargeEEEvPK13__nv_bfloat16S6_PS4_iiiff_param_1];
	ld.param.u32 	%r30, [_ZN8pygpukit3ops4gemv24gemv_bf16_batched_kernelINS1_15GemvConfigLargeEEEvPK13__nv_bfloat16S6_PS4_iiiff_param_3];
	ld.param.u32 	%r31, [_ZN8pygpukit3ops4gemv24gemv_bf16_batched_kernelINS1_15GemvConfigLargeEEEvPK13__nv_bfloat16S6_PS4_iiiff_param_4];
	ld.param.u32 	%r32, [_ZN8pygpukit3ops4gemv24gemv_bf16_batched_kernelINS1_15GemvConfigLargeEEEvPK13__nv_bfloat16S6_PS4_iiiff_param_5];
	mov.u32 	%r33, %tid.x;
	mov.u32 	%r34, %ctaid.x;
	shl.b32 	%r35, %r34, 8;
	mov.u32 	%r1, %ctaid.y;
	add.s32 	%r2, %r35, %r33;
	setp.ge.s32 	%p1, %r2, %r31;
	setp.ge.s32 	%p2, %r1, %r32;
	or.pred  	%p3, %p1, %p2;
	@%p3 bra 	$L__BB8_21;
	ld.param.u64 	%rd97, [_ZN8pygpukit3ops4gemv24gemv_bf16_batched_kernelINS1_15GemvConfigLargeEEEvPK13__nv_bfloat16S6_PS4_iiiff_param_0];
	cvta.to.global.u64 	%rd1, %rd97;
	mul.lo.s32 	%r37, %r30, %r1;
	cvt.s64.s32 	%rd2, %r37;
	cvt.s64.s32 	%rd3, %r2;
	mul.wide.s32 	%rd12, %r2, 2;
	add.s64 	%rd4, %rd10, %rd12;
	setp.lt.s32 	%p4, %r30, 16;
	mov.b32 	%r69, 0;
	mov.f32 	%f174, 0f00000000;
	@%p4 bra 	$L__BB8_4;
	mov.f32 	%f174, 0f00000000;
	mov.b32 	%r65, 0;
	mov.b32 	%r64, 16;
	ld.param.u64 	%rd98, [_ZN8pygpukit3ops4gemv24gemv_bf16_batched_kernelINS1_15GemvConfigLargeEEEvPK13__nv_bfloat16S6_PS4_iiiff_param_0];
$L__BB8_3:
	mov.u32 	%r69, %r64;
	ld.param.u32 	%r55, [_ZN8pygpukit3ops4gemv24gemv_bf16_batched_kernelINS1_15GemvConfigLargeEEEvPK13__nv_bfloat16S6_PS4_iiiff_param_4];
	cvt.u64.u32 	%rd37, %r65;
	add.s64 	%rd38, %rd37, %rd2;
	shl.b64 	%rd39, %rd38, 1;
	add.s64 	%rd13, %rd98, %rd39;
	// begin inline asm
	ld.global.nc.b32 %r40, [%rd13];
	// end inline asm
	add.s64 	%rd14, %rd13, 4;
	// begin inline asm
	ld.global.nc.b32 %r41, [%rd14];
	// end inline asm
	add.s64 	%rd15, %rd13, 8;
	// begin inline asm
	ld.global.nc.b32 %r42, [%rd15];
	// end inline asm
	add.s64 	%rd16, %rd13, 12;
	// begin inline asm
	ld.global.nc.b32 %r43, [%rd16];
	// end inline asm
	add.s64 	%rd17, %rd13, 16;
	// begin inline asm
	ld.global.nc.b32 %r44, [%rd17];
	// end inline asm
	add.s64 	%rd18, %rd13, 20;
	// begin inline asm
	ld.global.nc.b32 %r45, [%rd18];
	// end inline asm
	add.s64 	%rd19, %rd13, 24;
	// begin inline asm
	ld.global.nc.b32 %r46, [%rd19];
	// end inline asm
	add.s64 	%rd20, %rd13, 28;
	// begin inline asm
	ld.global.nc.b32 %r47, [%rd20];
	// end inline asm
	mov.b32 	{%rs1, %rs2}, %r40;
	// begin inline asm
	{ cvt.f32.bf16 %f24, %rs1;}

	// end inline asm
	// begin inline asm
	{ cvt.f32.bf16 %f25, %rs2;}

	// end inline asm
	mov.b32 	{%rs3, %rs4}, %r41;
	// begin inline asm
	{ cvt.f32.bf16 %f26, %rs3;}

	// end inline asm
	// begin inline asm
	{ cvt.f32.bf16 %f27, %rs4;}

	// end inline asm
	mov.b32 	{%rs5, %rs6}, %r42;
	// begin inline asm
	{ cvt.f32.bf16 %f28, %rs5;}

	// end inline asm
	// begin inline asm
	{ cvt.f32.bf16 %f29, %rs6;}

	// end inline asm
	mov.b32 	{%rs7, %rs8}, %r43;
	// begin inline asm
	{ cvt.f32.bf16 %f30, %rs7;}

	// end inline asm
	// begin inline asm
	{ cvt.f32.bf16 %f31, %rs8;}

	// end inline asm
	mov.b32 	{%rs9, %rs10}, %r44;
	// begin inline asm
	{ cvt.f32.bf16 %f32, %rs9;}

	// end inline asm
	// begin inline asm
	{ cvt.f32.bf16 %f33, %rs10;}

	// end inline asm
	mov.b32 	{%rs11, %rs12}, %r45;
	// begin inline asm
	{ cvt.f32.bf16 %f34, %rs11;}

	// end inline asm
	// begin inline asm
	{ cvt.f32.bf16 %f35, %rs12;}

	// end inline asm
	mov.b32 	{%rs13, %rs14}, %r46;
	// begin inline asm
	{ cvt.f32.bf16 %f36, %rs13;}

	// end inline asm
	// begin inline asm
	{ cvt.f32.bf16 %f37, %rs14;}

	// end inline asm
	mov.b32 	{%rs15, %rs16}, %r47;
	// begin inline asm
	{ cvt.f32.bf16 %f38, %rs15;}

	// end inline asm
	// begin inline asm
	{ cvt.f32.bf16 %f39, %rs16;}

	// end inline asm
	mul.lo.s32 	%r48, %r65, %r55;
	mul.wide.s32 	%rd40, %r48, 2;
	add.s64 	%rd21, %rd4, %rd40;
	// begin inline asm
	ld.global.nc.b16 %rs17, [%rd21];
	// end inline asm
	// begin inline asm
	{ cvt.f32.bf16 %f40, %rs17;}

	// end inline asm
	mul.wide.s32 	%rd41, %r55, 2;
	add.s64 	%rd22, %rd21, %rd41;
	// begin inline asm
	ld.global.nc.b16 %rs19, [%rd22];
	// end inline asm
	// begin inline asm
	{ cvt.f32.bf16 %f41, %rs19;}

	// end inline asm
	add.s64 	%rd23, %rd22, %rd41;
	// begin inline asm
	ld.global.nc.b16 %rs21, [%rd23];
	// end inline asm
	// begin inline asm
	{ cvt.f32.bf16 %f42, %rs21;}

	// end inline asm
	add.s64 	%rd24, %rd23, %rd41;
	// begin inline asm
	ld.global.nc.b16 %rs23, [%rd24];
	// end inline asm
	// begin inline asm
	{ cvt.f32.bf16 %f43, %rs23;}

	// end inline asm
	add.s64 	%rd25, %rd24, %rd41;
	// begin inline asm
	ld.global.nc.b16 %rs25, [%rd25];
	// end inline asm
	// begin inline asm
	{ cvt.f32.bf16 %f44, %rs25;}

	// end inline asm
	add.s64 	%rd26, %rd25, %rd41;
	// begin inline asm
	ld.global.nc.b16 %rs27, [%rd26];
	// end inline asm
	// begin inline asm
	{ cvt.f32.bf16 %f45, %rs27;}

	// end inline asm
	add.s64 	%rd27, %rd26, %rd41;
	// begin inline asm
	ld.global.nc.b16 %rs29, [%rd27];
	// end inline asm
	// begin inline asm
	{ cvt.f32.bf16 %f46, %rs29;}

	// end inline asm
	add.s64 	%rd28, %rd27, %rd41;
	// begin inline asm
	ld.global.nc.b16 %rs31, [%rd28];
	// end inline asm
	// begin inline asm
	{ cvt.f32.bf16 %f47, %rs31;}

	// end inline asm
	add.s64 	%rd29, %rd28, %rd41;
	// begin inline asm
	ld.global.nc.b16 %rs33, [%rd29];
	// end inline asm
	// begin inline asm
	{ cvt.f32.bf16 %f48, %rs33;}

	// end inline asm
	add.s64 	%rd30, %rd29, %rd41;
	// begin inline asm
	ld.global.nc.b16 %rs35, [%rd30];
	// end inline asm
	// begin inline asm
	{ cvt.f32.bf16 %f49, %rs35;}

	// end inline asm
	add.s64 	%rd31, %rd30, %rd41;
	// begin inline asm
	ld.global.nc.b16 %rs37, [%rd31];
	// end inline asm
	// begin inline asm
	{ cvt.f32.bf16 %f50, %rs37;}

	// end inline asm
	add.s64 	%rd32, %rd31, %rd41;
	// begin inline asm
	ld.global.nc.b16 %rs39, [%rd32];
	// end inline asm
	// begin inline asm
	{ cvt.f32.bf16 %f51, %rs39;}

	// end inline asm
	add.s64 	%rd33, %rd32, %rd41;
	// begin inline asm
	ld.global.nc.b16 %rs41, [%rd33];
	// end inline asm
	// begin inline asm
	{ cvt.f32.bf16 %f52, %rs41;}

	// end inline asm
	add.s64 	%rd34, %rd33, %rd41;
	// begin inline asm
	ld.global.nc.b16 %rs43, [%rd34];
	// end inline asm
	// begin inline asm
	{ cvt.f32.bf16 %f53, %rs43;}

	// end inline asm
	add.s64 	%rd35, %rd34, %rd41;
	// begin inline asm
	ld.global.nc.b16 %rs45, [%rd35];
	// end inline asm
	// begin inline asm
	{ cvt.f32.bf16 %f54, %rs45;}

	// end inline asm
	add.s64 	%rd36, %rd35, %rd41;
	// begin inline asm
	ld.global.nc.b16 %rs47, [%rd36];
	// end inline asm
	// begin inline asm
	{ cvt.f32.bf16 %f55, %rs47;}

	// end inline asm
	fma.rn.f32 	%f56, %f24, %f40, %f174;
	fma.rn.f32 	%f57, %f25, %f41, %f56;
	fma.rn.f32 	%f58, %f26, %f42, %f57;
	fma.rn.f32 	%f59, %f27, %f43, %f58;
	fma.rn.f32 	%f60, %f28, %f44, %f59;
	fma.rn.f32 	%f61, %f29, %f45, %f60;
	fma.rn.f32 	%f62, %f30, %f46, %f61;
	fma.rn.f32 	%f63, %f31, %f47, %f62;
	fma.rn.f32 	%f64, %f32, %f48, %f63;
	fma.rn.f32 	%f65, %f33, %f49, %f64;
	fma.rn.f32 	%f66, %f34, %f50, %f65;
	fma.rn.f32 	%f67, %f35, %f51, %f66;
	fma.rn.f32 	%f68, %f36, %f52, %f67;
	fma.rn.f32 	%f69, %f37, %f53, %f68;
	fma.rn.f32 	%f70, %f38, %f54, %f69;
	fma.rn.f32 	%f174, %f39, %f55, %f70;
	add.s32 	%r64, %r69, 16;
	setp.gt.s32 	%p5, %r64, %r30;
	mov.u32 	%r65, %r69;
	@%p5 bra 	$L__BB8_4;
	bra.uni 	$L__BB8_3;
$L__BB8_4:
	setp.ge.s32 	%p6, %r69, %r30;
	@%p6 bra 	$L__BB8_17;
	and.b32  	%r4, %r30, 15;
	sub.s32 	%r49, %r69, %r30;
	setp.gt.u32 	%p7, %r49, -16;
	@%p7 bra 	$L__BB8_8;
	ld.param.u32 	%r56, [_ZN8pygpukit3ops4gemv24gemv_bf16_batched_kernelINS1_15GemvConfigLargeEEEvPK13__nv_bfloat16S6_PS4_iiiff_param_4];
	add.s32 	%r50, %r69, %r4;
	sub.s32 	%r66, %r30, %r50;
	mul.lo.s32 	%r67, %r69, %r56;
	shl.b32 	%r7, %r56, 4;
$L__BB8_7:
	.pragma "nounroll";
	ld.param.u32 	%r57, [_ZN8pygpukit3ops4gemv24gemv_bf16_batched_kernelINS1_15GemvConfigLargeEEEvPK13__nv_bfloat16S6_PS4_iiiff_param_4];
	cvt.u64.u32 	%rd58, %r69;
	add.s64 	%rd59, %rd58, %rd2;
	shl.b64 	%rd60, %rd59, 1;
	add.s64 	%rd61, %rd1, %rd60;
	ld.global.nc.u16 	%rs49, [%rd61];
	// begin inline asm
	{ cvt.f32.bf16 %f72, %rs49;}

	// end inline asm
	mul.wide.s32 	%rd62, %r67, 2;
	add.s64 	%rd42, %rd4, %rd62;
	// begin inline asm
	ld.global.nc.b16 %rs50, [%rd42];
	// end inline asm
	// begin inline asm
	{ cvt.f32.bf16 %f73, %rs50;}

	// end inline asm
	fma.rn.f32 	%f104, %f72, %f73, %f174;
	ld.global.nc.u16 	%rs52, [%rd61+2];
	// begin inline asm
	{ cvt.f32.bf16 %f74, %rs52;}

	// end inline asm
	mul.wide.s32 	%rd63, %r57, 2;
	add.s64 	%rd43, %rd42, %rd63;
	// begin inline asm
	ld.global.nc.b16 %rs53, [%rd43];
	// end inline asm
	// begin inline asm
	{ cvt.f32.bf16 %f75, %rs53;}

	// end inline asm
	fma.rn.f32 	%f105, %f74, %f75, %f104;
	ld.global.nc.u16 	%rs55, [%rd61+4];
	// begin inline asm
	{ cvt.f32.bf16 %f76, %rs55;}

	// end inline asm
	add.s64 	%rd44, %rd43, %rd63;
	// begin inline asm
	ld.global.nc.b16 %rs56, [%rd44];
	// end inline asm
	// begin inline asm
	{ cvt.f32.bf16 %f77, %rs56;}

	// end inline asm
	fma.rn.f32 	%f106, %f76, %f77, %f105;
	ld.global.nc.u16 	%rs58, [%rd61+6];
	// begin inline asm
	{ cvt.f32.bf16 %f78, %rs58;}

	// end inline asm
	add.s64 	%rd45, %rd44, %rd63;
	// begin inline asm
	ld.global.nc.b16 %rs59, [%rd45];
	// end inline asm
	// begin inline asm
	{ cvt.f32.bf16 %f79, %rs59;}

	// end inline asm
	fma.rn.f32 	%f107, %f78, %f79, %f106;
	ld.global.nc.u16 	%rs61, [%rd61+8];
	// begin inline asm
	{ cvt.f32.bf16 %f80, %rs61;}

	// end inline asm
	add.s64 	%rd46, %rd45, %rd63;
	// begin inline asm
	ld.global.nc.b16 %rs62, [%rd46];
	// end inline asm
	// begin inline asm
	{ cvt.f32.bf16 %f81, %rs62;}

	// end inline asm
	fma.rn.f32 	%f108, %f80, %f81, %f107;
	ld.global.nc.u16 	%rs64, [%rd61+10];
	// begin inline asm
	{ cvt.f32.bf16 %f82, %rs64;}

	// end inline asm
	add.s64 	%rd47, %rd46, %rd63;
	// begin inline asm
	ld.global.nc.b16 %rs65, [%rd47];
	// end inline asm
	// begin inline asm
	{ cvt.f32.bf16 %f83, %rs65;}

	// end inline asm
	fma.rn.f32 	%f109, %f82, %f83, %f108;
	ld.global.nc.u16 	%rs67, [%rd61+12];
	// begin inline asm
	{ cvt.f32.bf16 %f84, %rs67;}

	// end inline asm
	add.s64 	%rd48, %rd47, %rd63;
	// begin inline asm
	ld.global.nc.b16 %rs68, [%rd48];
	// end inline asm
	// begin inline asm
	{ cvt.f32.bf16 %f85, %rs68;}

	// end inline asm
	fma.rn.f32 	%f110, %f84, %f85, %f109;
	ld.global.nc.u16 	%rs70, [%rd61+14];
	// begin inline asm
	{ cvt.f32.bf16 %f86, %rs70;}

	// end inline asm
	add.s64 	%rd49, %rd48, %rd63;
	// begin inline asm
	ld.global.nc.b16 %rs71, [%rd49];
	// end inline asm
	// begin inline asm
	{ cvt.f32.bf16 %f87, %rs71;}

	// end inline asm
	fma.rn.f32 	%f111, %f86, %f87, %f110;
	ld.global.nc.u16 	%rs73, [%rd61+16];
	// begin inline asm
	{ cvt.f32.bf16 %f88, %rs73;}

	// end inline asm
	add.s64 	%rd50, %rd49, %rd63;
	// begin inline asm
	ld.global.nc.b16 %rs74, [%rd50];
	// end inline asm
	// begin inline asm
	{ cvt.f32.bf16 %f89, %rs74;}

	// end inline asm
	fma.rn.f32 	%f112, %f88, %f89, %f111;
	ld.global.nc.u16 	%rs76, [%rd61+18];
	// begin inline asm
	{ cvt.f32.bf16 %f90, %rs76;}

	// end inline asm
	add.s64 	%rd51, %rd50, %rd63;
	// begin inline asm
	ld.global.nc.b16 %rs77, [%rd51];
	// end inline asm
	// begin inline asm
	{ cvt.f32.bf16 %f91, %rs77;}

	// end inline asm
	fma.rn.f32 	%f113, %f90, %f91, %f112;
	ld.global.nc.u16 	%rs79, [%rd61+20];
	// begin inline asm
	{ cvt.f32.bf16 %f92, %rs79;}

	// end inline asm
	add.s64 	%rd52, %rd51, %rd63;
	// begin inline asm
	ld.global.nc.b16 %rs80, [%rd52];
	// end inline asm
	// begin inline asm
	{ cvt.f32.bf16 %f93, %rs80;}

	// end inline asm
	fma.rn.f32 	%f114, %f92, %f93, %f113;
	ld.global.nc.u16 	%rs82, [%rd61+22];
	// begin inline asm
	{ cvt.f32.bf16 %f94, %rs82;}

	// end inline asm
	add.s64 	%rd53, %rd52, %rd63;
	// begin inline asm
	ld.global.nc.b16 %rs83, [%rd53];
	// end inline asm
	// begin inline asm
	{ cvt.f32.bf16 %f95, %rs83;}

	// end inline asm
	fma.rn.f32 	%f115, %f94, %f95, %f114;
	ld.global.nc.u16 	%rs85, [%rd61+24];
	// begin inline asm
	{ cvt.f32.bf16 %f96, %rs85;}

	// end inline asm
	add.s64 	%rd54, %rd53, %rd63;
	// begin inline asm
	ld.global.nc.b16 %rs86, [%rd54];
	// end inline asm
	// begin inline asm
	{ cvt.f32.bf16 %f97, %rs86;}

	// end inline asm
	fma.rn.f32 	%f116, %f96, %f97, %f115;
	ld.global.nc.u16 	%rs88, [%rd61+26];
	// begin inline asm
	{ cvt.f32.bf16 %f98, %rs88;}

	// end inline asm
	add.s64 	%rd55, %rd54, %rd63;
	// begin inline asm
	ld.global.nc.b16 %rs89, [%rd55];
	// end inline asm
	// begin inline asm
	{ cvt.f32.bf16 %f99, %rs89;}

	// end inline asm
	fma.rn.f32 	%f117, %f98, %f99, %f116;
	ld.global.nc.u16 	%rs91, [%rd61+28];
	// begin inline asm
	{ cvt.f32.bf16 %f100, %rs91;}

	// end inline asm
	add.s64 	%rd56, %rd55, %rd63;
	// begin inline asm
	ld.global.nc.b16 %rs92, [%rd56];
	// end inline asm
	// begin inline asm
	{ cvt.f32.bf16 %f101, %rs92;}

	// end inline asm
	fma.rn.f32 	%f118, %f100, %f101, %f117;
	ld.global.nc.u16 	%rs94, [%rd61+30];
	// begin inline asm
	{ cvt.f32.bf16 %f102, %rs94;}

	// end inline asm
	add.s64 	%rd57, %rd56, %rd63;
	// begin inline asm
	ld.global.nc.b16 %rs95, [%rd57];
	// end inline asm
	// begin inline asm
	{ cvt.f32.bf16 %f103, %rs95;}

	// end inline asm
	fma.rn.f32 	%f174, %f102, %f103, %f118;
	add.s32 	%r69, %r69, 16;
	add.s32 	%r67, %r67, %r7;
	add.s32 	%r66, %r66, -16;
	setp.ne.s32 	%p8, %r66, 0;
	@%p8 bra 	$L__BB8_7;
$L__BB8_8:
	setp.eq.s32 	%p9, %r4, 0;
	@%p9 bra 	$L__BB8_17;
	and.b32  	%r18, %r30, 7;
	setp.lt.u32 	%p10, %r4, 8;
	@%p10 bra 	$L__BB8_11;
	ld.param.u32 	%r58, [_ZN8pygpukit3ops4gemv24gemv_bf16_batched_kernelINS1_15GemvConfigLargeEEEvPK13__nv_bfloat16S6_PS4_iiiff_param_4];
	cvt.u64.u32 	%rd72, %r69;
	add.s64 	%rd73, %rd72, %rd2;
	shl.b64 	%rd74, %rd73, 1;
	add.s64 	%rd75, %rd1, %rd74;
	ld.global.nc.u16 	%rs97, [%rd75];
	// begin inline asm
	{ cvt.f32.bf16 %f120, %rs97;}

	// end inline asm
	mul.lo.s32 	%r51, %r69, %r58;
	mul.wide.s32 	%rd76, %r51, 2;
	add.s64 	%rd64, %rd4, %rd76;
	// begin inline asm
	ld.global.nc.b16 %rs98, [%rd64];
	// end inline asm
	// begin inline asm
	{ cvt.f32.bf16 %f121, %rs98;}

	// end inline asm
	fma.rn.f32 	%f136, %f120, %f121, %f174;
	ld.global.nc.u16 	%rs100, [%rd75+2];
	// begin inline asm
	{ cvt.f32.bf16 %f122, %rs100;}

	// end inline asm
	mul.wide.s32 	%rd77, %r58, 2;
	add.s64 	%rd65, %rd64, %rd77;
	// begin inline asm
	ld.global.nc.b16 %rs101, [%rd65];
	// end inline asm
	// begin inline asm
	{ cvt.f32.bf16 %f123, %rs101;}

	// end inline asm
	fma.rn.f32 	%f137, %f122, %f123, %f136;
	ld.global.nc.u16 	%rs103, [%rd75+4];
	// begin inline asm
	{ cvt.f32.bf16 %f124, %rs103;}

	// end inline asm
	add.s64 	%rd66, %rd65, %rd77;
	// begin inline asm
	ld.global.nc.b16 %rs104, [%rd66];
	// end inline asm
	// begin inline asm
	{ cvt.f32.bf16 %f125, %rs104;}

	// end inline asm
	fma.rn.f32 	%f138, %f124, %f125, %f137;
	ld.global.nc.u16 	%rs106, [%rd75+6];
	// begin inline asm
	{ cvt.f32.bf16 %f126, %rs106;}

	// end inline asm
	add.s64 	%rd67, %rd66, %rd77;
	// begin inline asm
	ld.global.nc.b16 %rs107, [%rd67];
	// end inline asm
	// begin inline asm
	{ cvt.f32.bf16 %f127, %rs107;}

	// end inline asm
	fma.rn.f32 	%f139, %f126, %f127, %f138;
	ld.global.nc.u16 	%rs109, [%rd75+8];
	// begin inline asm
	{ cvt.f32.bf16 %f128, %rs109;}

	// end inline asm
	add.s64 	%rd68, %rd67, %rd77;
	// begin inline asm
	ld.global.nc.b16 %rs110, [%rd68];
	// end inline asm
	// begin inline asm
	{ cvt.f32.bf16 %f129, %rs110;}

	// end inline asm
	fma.rn.f32 	%f140, %f128, %f129, %f139;
	ld.global.nc.u16 	%rs112, [%rd75+10];
	// begin inline asm
	{ cvt.f32.bf16 %f130, %rs112;}

	// end inline asm
	add.s64 	%rd69, %rd68, %rd77;
	// begin inline asm
	ld.global.nc.b16 %rs113, [%rd69];
	// end inline asm
	// begin inline asm
	{ cvt.f32.bf16 %f131, %rs113;}

	// end inline asm
	fma.rn.f32 	%f141, %f130, %f131, %f140;
	ld.global.nc.u16 	%rs115, [%rd75+12];
	// begin inline asm
	{ cvt.f32.bf16 %f132, %rs115;}

	// end inline asm
	add.s64 	%rd70, %rd69, %rd77;
	// begin inline asm
	ld.global.nc.b16 %rs116, [%rd70];
	// end inline asm
	// begin inline asm
	{ cvt.f32.bf16 %f133, %rs116;}

	// end inline asm
	fma.rn.f32 	%f142, %f132, %f133, %f141;
	ld.global.nc.u16 	%rs118, [%rd75+14];
	// begin inline asm
	{ cvt.f32.bf16 %f134, %rs118;}

	// end inline asm
	add.s64 	%rd71, %rd70, %rd77;
	// begin inline asm
	ld.global.nc.b16 %rs119, [%rd71];
	// end inline asm
	// begin inline asm
	{ cvt.f32.bf16 %f135, %rs119;}

	// end inline asm
	fma.rn.f32 	%f174, %f134, %f135, %f142;
	add.s32 	%r69, %r69, 8;
$L__BB8_11:
	setp.eq.s32 	%p11, %r18, 0;
	@%p11 bra 	$L__BB8_17;
	and.b32  	%r21, %r30, 3;
	setp.lt.u32 	%p12, %r18, 4;
	@%p12 bra 	$L__BB8_14;
	ld.param.u32 	%r59, [_ZN8pygpukit3ops4gemv24gemv_bf16_batched_kernelINS1_15GemvConfigLargeEEEvPK13__nv_bfloat16S6_PS4_iiiff_param_4];
	cvt.u64.u32 	%rd82, %r69;
	add.s64 	%rd83, %rd82, %rd2;
	shl.b64 	%rd84, %rd83, 1;
	add.s64 	%rd85, %rd1, %rd84;
	ld.global.nc.u16 	%rs121, [%rd85];
	// begin inline asm
	{ cvt.f32.bf16 %f144, %rs121;}

	// end inline asm
	mul.lo.s32 	%r52, %r69, %r59;
	mul.wide.s32 	%rd86, %r52, 2;
	add.s64 	%rd78, %rd4, %rd86;
	// begin inline asm
	ld.global.nc.b16 %rs122, [%rd78];
	// end inline asm
	// begin inline asm
	{ cvt.f32.bf16 %f145, %rs122;}

	// end inline asm
	fma.rn.f32 	%f152, %f144, %f145, %f174;
	ld.global.nc.u16 	%rs124, [%rd85+2];
	// begin inline asm
	{ cvt.f32.bf16 %f146, %rs124;}

	// end inline asm
	mul.wide.s32 	%rd87, %r59, 2;
	add.s64 	%rd79, %rd78, %rd87;
	// begin inline asm
	ld.global.nc.b16 %rs125, [%rd79];
	// end inline asm
	// begin inline asm
	{ cvt.f32.bf16 %f147, %rs125;}

	// end inline asm
	fma.rn.f32 	%f153, %f146, %f147, %f152;
	ld.global.nc.u16 	%rs127, [%rd85+4];
	// begin inline asm
	{ cvt.f32.bf16 %f148, %rs127;}

	// end inline asm
	add.s64 	%rd80, %rd79, %rd87;
	// begin inline asm
	ld.global.nc.b16 %rs128, [%rd80];
	// end inline asm
	// begin inline asm
	{ cvt.f32.bf16 %f149, %rs128;}

	// end inline asm
	fma.rn.f32 	%f154, %f148, %f149, %f153;
	ld.global.nc.u16 	%rs130, [%rd85+6];
	// begin inline asm
	{ cvt.f32.bf16 %f150, %rs130;}

	// end inline asm
	add.s64 	%rd81, %rd80, %rd87;
	// begin inline asm
	ld.global.nc.b16 %rs131, [%rd81];
	// end inline asm
	// begin inline asm
	{ cvt.f32.bf16 %f151, %rs131;}

	// end inline asm
	fma.rn.f32 	%f174, %f150, %f151, %f154;
	add.s32 	%r69, %r69, 4;
$L__BB8_14:
	setp.eq.s32 	%p13, %r21, 0;
	@%p13 bra 	$L__BB8_17;
	ld.param.u32 	%r60, [_ZN8pygpukit3ops4gemv24gemv_bf16_batched_kernelINS1_15GemvConfigLargeEEEvPK13__nv_bfloat16S6_PS4_iiiff_param_4];
	mul.lo.s32 	%r73, %r69, %r60;
	cvt.u64.u32 	%rd88, %r69;
	add.s64 	%rd89, %rd2, %rd88;
	shl.b64 	%rd90, %rd89, 1;
	add.s64 	%rd100, %rd1, %rd90;
	neg.s32 	%r72, %r21;
$L__BB8_16:
	.pragma "nounroll";
	ld.param.u32 	%r61, [_ZN8pygpukit3ops4gemv24gemv_bf16_batched_kernelINS1_15GemvConfigLargeEEEvPK13__nv_bfloat16S6_PS4_iiiff_param_4];
	ld.global.nc.u16 	%rs133, [%rd100];
	// begin inline asm
	{ cvt.f32.bf16 %f155, %rs133;}

	// end inline asm
	mul.wide.s32 	%rd92, %r73, 2;
	add.s64 	%rd91, %rd4, %rd92;
	// begin inline asm
	ld.global.nc.b16 %rs134, [%rd91];
	// end inline asm
	// begin inline asm
	{ cvt.f32.bf16 %f156, %rs134;}

	// end inline asm
	fma.rn.f32 	%f174, %f155, %f156, %f174;
	add.s32 	%r73, %r73, %r61;
	add.s64 	%rd100, %rd100, 2;
	add.s32 	%r72, %r72, 1;
	setp.ne.s32 	%p14, %r72, 0;
	@%p14 bra 	$L__BB8_16;
$L__BB8_17:
	ld.param.f32 	%f162, [_ZN8pygpukit3ops4gemv24gemv_bf16_batched_kernelINS1_15GemvConfigLargeEEEvPK13__nv_bfloat16S6_PS4_iiiff_param_7];
	ld.param.u32 	%r62, [_ZN8pygpukit3ops4gemv24gemv_bf16_batched_kernelINS1_15GemvConfigLargeEEEvPK13__nv_bfloat16S6_PS4_iiiff_param_4];
	ld.param.u64 	%rd99, [_ZN8pygpukit3ops4gemv24gemv_bf16_batched_kernelINS1_15GemvConfigLargeEEEvPK13__nv_bfloat16S6_PS4_iiiff_param_2];
	setp.eq.f32 	%p15, %f162, 0f00000000;
	mul.lo.s32 	%r54, %r62, %r1;
	cvt.s64.s32 	%rd93, %r54;
	add.s64 	%rd94, %rd93, %rd3;
	cvta.to.global.u64 	%rd95, %rd99;
	shl.b64 	%rd96, %rd94, 1;
	add.s64 	%rd8, %rd95, %rd96;
	@%p15 bra 	$L__BB8_19;
	ld.param.f32 	%f163, [_ZN8pygpukit3ops4gemv24gemv_bf16_batched_kernelINS1_15GemvConfigLargeEEEvPK13__nv_bfloat16S6_PS4_iiiff_param_7];
	ld.param.f32 	%f161, [_ZN8pygpukit3ops4gemv24gemv_bf16_batched_kernelINS1_15GemvConfigLargeEEEvPK13__nv_bfloat16S6_PS4_iiiff_param_6];
	ld.global.u16 	%rs136, [%rd8];
	// begin inline asm
	{ cvt.f32.bf16 %f157, %rs136;}

	// end inline asm
	mul.f32 	%f158, %f163, %f157;
	fma.rn.f32 	%f175, %f161, %f174, %f158;
	bra.uni 	$L__BB8_20;
$L__BB8_19:
	ld.param.f32 	%f160, [_ZN8pygpukit3ops4gemv24gemv_bf16_batched_kernelINS1_15GemvConfigLargeEEEvPK13__nv_bfloat16S6_PS4_iiiff_param_6];
	mul.f32 	%f175, %f160, %f174;
$L__BB8_20:
	// begin inline asm
	{  cvt.rn.bf16.f32 %rs137, %f175;}

	// end inline asm
	st.global.u16 	[%rd8], %rs137;
$L__BB8_21:
	ret;

}
	// .globl	_ZN8pygpukit3ops4gemv24gemv_bf16_batched_kernelINS1_16GemvConfigLargeKEEEvPK13__nv_bfloat16S6_PS4_iiiff
.visible .entry _ZN8pygpukit3ops4gemv24gemv_bf16_batched_kernelINS1_16GemvConfigLargeKEEEvPK13__nv_bfloat16S6_PS4_iiiff(
	.param .u64 .ptr .align 1 _ZN8pygpukit3ops4gemv24gemv_bf16_batched_kernelINS1_16GemvConfigLargeKEEEvPK13__nv_bfloat16S6_PS4_iiiff_param_0,
	.param .u64 .ptr .align 1 _ZN8pygpukit3ops4gemv24gemv_bf16_batched_kernelINS1_16GemvConfigLargeKEEEvPK13__nv_bfloat16S6_PS4_iiiff_param_1,
	.param .u64 .ptr .align 1 _ZN8pygpukit3ops4gemv24gemv_bf16_batched_kernelINS1_16GemvConfigLargeKEEEvPK13__nv_bfloat16S6_PS4_iiiff_param_2,
	.param .u32 _ZN8pygpukit3ops4gemv24gemv_bf16_batched_kernelINS1_16GemvConfigLargeKEEEvPK13__nv_bfloat16S6_PS4_iiiff_param_3,
	.param .u32 _ZN8pygpukit3ops4gemv24gemv_bf16_batched_kernelINS1_16GemvConfigLargeKEEEvPK13__nv_bfloat16S6_PS4_iiiff_param_4,
	.param .u32 _ZN8pygpukit3ops4gemv24gemv_bf16_batched_kernelINS1_16GemvConfigLargeKEEEvPK13__nv_bfloat16S6_PS4_iiiff_param_5,
	.param .f32 _ZN8pygpukit3ops4gemv24gemv_bf16_batched_kernelINS1_16GemvConfigLargeKEEEvPK13__nv_bfloat16S6_PS4_iiiff_param_6,
	.param .f32 _ZN8pygpukit3ops4gemv24gemv_bf16_batched_kernelINS1_16GemvConfigLargeKEEEvPK13__nv_bfloat16S6_PS4_iiiff_param_7
)
{
	.reg .pred 	%p<16>;
	.reg .b16 	%rs<138>;
	.reg .b32 	%r<74>;
	.reg .b32 	%f<176>;
	.reg .b64 	%rd<101>;

	ld.param.u64 	%rd10, [_ZN8pygpukit3ops4gemv24gemv_bf16_batched_kernelINS1_16GemvConfigLargeKEEEvPK13__nv_bfloat16S6_PS4_iiiff_param_1];
	ld.param.u32 	%r30, [_ZN8pygpukit3ops4gemv24gemv_bf16_batched_kernelINS1_16GemvConfigLargeKEEEvPK13__nv_bfloat16S6_PS4_iiiff_param_3];
	ld.param.u32 	%r31, [_ZN8pygpukit3ops4gemv24gemv_bf16_batched_kernelINS1_16GemvConfigLargeKEEEvPK13__nv_bfloat16S6_PS4_iiiff_param_4];
	ld.param.u32 	%r32, [_ZN8pygpukit3ops4gemv24gemv_bf16_batched_kernelINS1_16GemvConfigLargeKEEEvPK13__nv_bfloat16S6_PS4_iiiff_param_5];
	mov.u32 	%r33, %tid.x;
	mov.u32 	%r34, %ctaid.x;
	shl.b32 	%r35, %r34, 8;
	mov.u32 	%r1, %ctaid.y;
	add.s32 	%r2, %r35, %r33;
	setp.ge.s32 	%p1, %r2, %r31;
	setp.ge.s32 	%p2, %r1, %r32;
	or.pred  	%p3, %p1, %p2;
	@%p3 bra 	$L__BB9_21;
	ld.param.u64 	%rd97, [_ZN8pygpukit3ops4gemv24gemv_bf16_batched_kernelINS1_16GemvConfigLargeKEEEvPK13__nv_bfloat16S6_PS4_iiiff_param_0];
	cvta.to.global.u64 	%rd1, %rd97;
	mul.lo.s32 	%r37, %r30, %r1;
	cvt.s64.s32 	%rd2, %r37;
	cvt.s64.s32 	%rd3, %r2;
	mul.wide.s32 	%rd12, %r2, 2;
	add.s64 	%rd4, %rd10, %rd12;
	setp.lt.s32 	%p4, %r30, 16;
	mov.b32 	%r69, 0;
	mov.f32 	%f174, 0f00000000;
	@%p4 bra 	$L__BB9_4;
	mov.f32 	%f174, 0f00000000;
	mov.b32 	%r65, 0;
	mov.b32 	%r64, 16;
	ld.param.u64 	%rd98, [_ZN8pygpukit3ops4gemv24gemv_bf16_batched_kernelINS1_16GemvConfigLargeKEEEvPK13__nv_bfloat16S6_PS4_iiiff_param_0];
$L__BB9_3:
	mov.u32 	%r69, %r64;
	ld.param.u32 	%r55, [_ZN8pygpukit3ops4gemv24gemv_bf16_batched_kernelINS1_16GemvConfigLargeKEEEvPK13__nv_bfloat16S6_PS4_iiiff_param_4];
	cvt.u64.u32 	%rd37, %r65;
	add.s64 	%rd38, %rd37, %rd2;
	shl.b64 	%rd39, %rd38, 1;
	add.s64 	%rd13, %rd98, %rd39;
	// begin inline asm
	ld.global.nc.b32 %r40, [%rd13];
	// end inline asm
	add.s64 	%rd14, %rd13, 4;
	// begin inline asm
	ld.global.nc.b32 %r41, [%rd14];
	// end inline asm
	add.s64 	%rd15, %rd13, 8;
	// begin inline asm
	ld.global.nc.b32 %r42, [%rd15];
	// end inline asm
	add.s64 	%rd16, %rd13, 12;
	// begin inline asm
	ld.global.nc.b32 %r43, [%rd16];
	// end inline asm
	add.s64 	%rd17, %rd13, 16;
	// begin inline asm
	ld.global.nc.b32 %r44, [%rd17];
	// end inline asm
	add.s64 	%rd18, %rd13, 20;
	// begin inline asm
	ld.global.nc.b32 %r45, [%rd18];
	// end inline asm
	add.s64 	%rd19, %rd13, 24;
	// begin inline asm
	ld.global.nc.b32 %r46, [%rd19];
	// end inline asm
	add.s64 	%rd20, %rd13, 28;
	// begin inline asm
	ld.global.nc.b32 %r47, [%rd20];
	// end inline asm
	mov.b32 	{%rs1, %rs2}, %r40;
	// begin inline asm
	{ cvt.f32.bf16 %f24, %rs1;}

	// end inline asm
	// begin inline asm
	{ cvt.f32.bf16 %f25, %rs2;}

	// end inline asm
	mov.b32 	{%rs3, %rs4}, %r41;
	// begin inline asm
	{ cvt.f32.bf16 %f26, %rs3;}

	// end inline asm
	// begin inline asm
	{ cvt.f32.bf16 %f27, %rs4;}

	// end inline asm
	mov.b32 	{%rs5, %rs6}, %r42;
	// begin inline asm
	{ cvt.f32.bf16 %f28, %rs5;}

	// end inline asm
	// begin inline asm
	{ cvt.f32.bf16 %f29, %rs6;}

	// end inline asm
	mov.b32 	{%rs7, %rs8}, %r43;
	// begin inline asm
	{ cvt.f32.bf16 %f30, %rs7;}

	// end inline asm
	// begin inline asm
	{ cvt.f32.bf16 %f31, %rs8;}

	// end inline asm
	mov.b32 	{%rs9, %rs10}, %r44;
	// begin inline asm
	{ cvt.f32.bf16 %f32, %rs9;}

	// end inline asm
	// begin inline asm
	{ cvt.f32.bf16 %f33, %rs10;}

	// end inline asm
	mov.b32 	{%rs11, %rs12}, %r45;
	// begin inline asm
	{ cvt.f32.bf16 %f34, %rs11;}

	// end inline asm
	// begin inline asm
	{ cvt.f32.bf16 %f35, %rs12;}

	// end inline asm
	mov.b32 	{%rs13, %rs14}, %r46;
	// begin inline asm
	{ cvt.f32.bf16 %f36, %rs13;}

	// end inline asm
	// begin inline asm
	{ cvt.f32.bf16 %f37, %rs14;}

	// end inline asm
	mov.b32 	{%rs15, %rs16}, %r47;
	// begin inline asm
	{ cvt.f32.bf16 %f38, %rs15;}

	// end inline asm
	// begin inline asm
	{ cvt.f32.bf16 %f39, %rs16;}

	// end inline asm
	mul.lo.s32 	%r48, %r65, %r55;
	mul.wide.s32 	%rd40, %r48, 2;
	add.s64 	%rd21, %rd4, %rd40;
	// begin inline asm
	ld.global.nc.b16 %rs17, [%rd21];
	// end inline asm
	// begin inline asm
	{ cvt.f32.bf16 %f40, %rs17;}

	// end inline asm
	mul.wide.s32 	%rd41, %r55, 2;
	add.s64 	%rd22, %rd21, %rd41;
	// begin inline asm
	ld.global.nc.b16 %rs19, [%rd22];
	// end inline asm
	// begin inline asm
	{ cvt.f32.bf16 %f41, %rs19;}

	// end inline asm
	add.s64 	%rd23, %rd22, %rd41;
	// begin inline asm
	ld.global.nc.b16 %rs21, [%rd23];
	// end inline asm
	// begin inline asm
	{ cvt.f32.bf16 %f42, %rs21;}

	// end inline asm
	add.s64 	%rd24, %rd23, %rd41;
	// begin inline asm
	ld.global.nc.b16 %rs23, [%rd24];
	// end inline asm
	// begin inline asm
	{ cvt.f32.bf16 %f43, %rs23;}

	// end inline asm
	add.s64 	%rd25, %rd24, %rd41;
	// begin inline asm
	ld.global.nc.b16 %rs25, [%rd25];
	// end inline asm
	// begin inline asm
	{ cvt.f32.bf16 %f44, %rs25;}

	// end inline asm
	add.s64 	%rd26, %rd25, %rd41;
	// begin inline asm
	ld.global.nc.b16 %rs27, [%rd26];
	// end inline asm
	// begin inline asm
	{ cvt.f32.bf16 %f45, %rs27;}

	// end inline asm
	add.s64 	%rd27, %rd26, %rd41;
	// begin inline asm
	ld.global.nc.b16 %rs29, [%rd27];
	// end inline asm
	// begin inline asm
	{ cvt.f32.bf16 %f46, %rs29;}

	// end inline asm
	add.s64 	%rd28, %rd27, %rd41;
	// begin inline asm
	ld.global.nc.b16 %rs31, [%rd28];
	// end inline asm
	// begin inline asm
	{ cvt.f32.bf16 %f47, %rs31;}

	// end inline asm
	add.s64 	%rd29, %rd28, %rd41;
	// begin inline asm
	ld.global.nc.b16 %rs33, [%rd29];
	// end inline asm
	// begin inline asm
	{ cvt.f32.bf16 %f48, %rs33;}

	// end inline asm
	add.s64 	%rd30, %rd29, %rd41;
	// begin inline asm
	ld.global.nc.b16 %rs35, [%rd30];
	// end inline asm
	// begin inline asm
	{ cvt.f32.bf16 %f49, %rs35;}

	// end inline asm
	add.s64 	%rd31, %rd30, %rd41;
	// begin inline asm
	ld.global.nc.b16 %rs37, [%rd31];
	// end inline asm
	// begin inline asm
	{ cvt.f32.bf16 %f50, %rs37;}

	// end inline asm
	add.s64 	%rd32, %rd31, %rd41;
	// begin inline asm
	ld.global.nc.b16 %rs39, [%rd32];
	// end inline asm
	// begin inline asm
	{ cvt.f32.bf16 %f51, %rs39;}

	// end inline asm
	add.s64 	%rd33, %rd32, %rd41;
	// begin inline asm
	ld.global.nc.b16 %rs41, [%rd33];
	// end inline asm
	// begin inline asm
	{ cvt.f32.bf16 %f52, %rs41;}

	// end inline asm
	add.s64 	%rd34, %rd33, %rd41;
	// begin inline asm
	ld.global.nc.b16 %rs43, [%rd34];
	// end inline asm
	// begin inline asm
	{ cvt.f32.bf16 %f53, %rs43;}

	// end inline asm
	add.s64 	%rd35, %rd34, %rd41;
	// begin inline asm
	ld.global.nc.b16 %rs45, [%rd35];
	// end inline asm
	// begin inline asm
	{ cvt.f32.bf16 %f54, %rs45;}

	// end inline asm
	add.s64 	%rd36, %rd35, %rd41;
	// begin inline asm
	ld.global.nc.b16 %rs47, [%rd36];
	// end inline asm
	// begin inline asm
	{ cvt.f32.bf16 %f55, %rs47;}

	// end inline asm
	fma.rn.f32 	%f56, %f24, %f40, %f174;
	fma.rn.f32 	%f57, %f25, %f41, %f56;
	fma.rn.f32 	%f58, %f26, %f42, %f57;
	fma.rn.f32 	%f59, %f27, %f43, %f58;
	fma.rn.f32 	%f60, %f28, %f44, %f59;
	fma.rn.f32 	%f61, %f29, %f45, %f60;
	fma.rn.f32 	%f62, %f30, %f46, %f61;
	fma.rn.f32 	%f63, %f31, %f47, %f62;
	fma.rn.f32 	%f64, %f32, %f48, %f63;
	fma.rn.f32 	%f65, %f33, %f49, %f64;
	fma.rn.f32 	%f66, %f34, %f50, %f65;
	fma.rn.f32 	%f67, %f35, %f51, %f66;
	fma.rn.f32 	%f68, %f36, %f52, %f67;
	fma.rn.f32 	%f69, %f37, %f53, %f68;
	fma.rn.f32 	%f70, %f38, %f54, %f69;
	fma.rn.f32 	%f174, %f39, %f55, %f70;
	add.s32 	%r64, %r69, 16;
	setp.gt.s32 	%p5, %r64, %r30;
	mov.u32 	%r65, %r69;
	@%p5 bra 	$L__BB9_4;
	bra.uni 	$L__BB9_3;
$L__BB9_4:
	setp.ge.s32 	%p6, %r69, %r30;
	@%p6 bra 	$L__BB9_17;
	and.b32  	%r4, %r30, 15;
	sub.s32 	%r49, %r69, %r30;
	setp.gt.u32 	%p7, %r49, -16;
	@%p7 bra 	$L__BB9_8;
	ld.param.u32 	%r56, [_ZN8pygpukit3ops4gemv24gemv_bf16_batched_kernelINS1_16GemvConfigLargeKEEEvPK13__nv_bfloat16S6_PS4_iiiff_param_4];
	add.s32 	%r50, %r69, %r4;
	sub.s32 	%r66, %r30, %r50;
	mul.lo.s32 	%r67, %r69, %r56;
	shl.b32 	%r7, %r56, 4;
$L__BB9_7:
	.pragma "nounroll";
	ld.param.u32 	%r57, [_ZN8pygpukit3ops4gemv24gemv_bf16_batched_kernelINS1_16GemvConfigLargeKEEEvPK13__nv_bfloat16S6_PS4_iiiff_param_4];
	cvt.u64.u32 	%rd58, %r69;
	add.s64 	%rd59, %rd58, %rd2;
	shl.b64 	%rd60, %rd59, 1;
	add.s64 	%rd61, %rd1, %rd60;
	ld.global.nc.u16 	%rs49, [%rd61];
	// begin inline asm
	{ cvt.f32.bf16 %f72, %rs49;}

	// end inline asm
	mul.wide.s32 	%rd62, %r67, 2;
	add.s64 	%rd42, %rd4, %rd62;
	// begin inline asm
	ld.global.nc.b16 %rs50, [%rd42];
	// end inline asm
	// begin inline asm
	{ cvt.f32.bf16 %f73, %rs50;}

	// end inline asm
	fma.rn.f32 	%f104, %f72, %f73, %f174;
	ld.global.nc.u16 	%rs52, [%rd61+2];
	// begin inline asm
	{ cvt.f32.bf16 %f74, %rs52;}

	// end inline asm
	mul.wide.s32 	%rd63, %r57, 2;
	add.s64 	%rd43, %rd42, %rd63;
	// begin inline asm
	ld.global.nc.b16 %rs53, [%rd43];
	// end inline asm
	// begin inline asm
	{ cvt.f32.bf16 %f75, %rs53;}

	// end inline asm
	fma.rn.f32 	%f105, %f74, %f75, %f104;
	ld.global.nc.u16 	%rs55, [%rd61+4];
	// begin inline asm
	{ cvt.f32.bf16 %f76, %rs55;}

	// end inline asm
	add.s64 	%rd44, %rd43, %rd63;
	// begin inline asm
	ld.global.nc.b16 %rs56, [%rd44];
	// end inline asm
	// begin inline asm
	{ cvt.f32.bf16 %f77, %rs56;}

	// end inline asm
	fma.rn.f32 	%f106, %f76, %f77, %f105;
	ld.global.nc.u16 	%rs58, [%rd61+6];
	// begin inline asm
	{ cvt.f32.bf16 %f78, %rs58;}

	// end inline asm
	add.s64 	%rd45, %rd44, %rd63;
	// begin inline asm
	ld.global.nc.b16 %rs59, [%rd45];
	// end inline asm
	// begin inline asm
	{ cvt.f32.bf16 %f79, %rs59;}

	// end inline asm
	fma.rn.f32 	%f107, %f78, %f79, %f106;
	ld.global.nc.u16 	%rs61, [%rd61+8];
	// begin inline asm
	{ cvt.f32.bf16 %f80, %rs61;}

	// end inline asm
	add.s64 	%rd46, %rd45, %rd63;
	// begin inline asm
	ld.global.nc.b16 %rs62, [%rd46];
	// end inline asm
	// begin inline asm
	{ cvt.f32.bf16 %f81, %rs62;}

	// end inline asm
	fma.rn.f32 	%f108, %f80, %f81, %f107;
	ld.global.nc.u16 	%rs64, [%rd61+10];
	// begin inline asm
	{ cvt.f32.bf16 %f82, %rs64;}

	// end inline asm
	add.s64 	%rd47, %rd46, %rd63;
	// begin inline asm
	ld.global.nc.b16 %rs65, [%rd47];
	// end inline asm
	// begin inline asm
	{ cvt.f32.bf16 %f83, %rs65;}

	// end inline asm
	fma.rn.f32 	%f109, %f82, %f83, %f108;
	ld.global.nc.u16 	%rs67, [%rd61+12];
	// begin inline asm
	{ cvt.f32.bf16 %f84, %rs67;}

	// end inline asm
	add.s64 	%rd48, %rd47, %rd63;
	// begin inline asm
	ld.global.nc.b16 %rs68, [%rd48];
	// end inline asm
	// begin inline asm
	{ cvt.f32.bf16 %f85, %rs68;}

	// end inline asm
	fma.rn.f32 	%f110, %f84, %f85, %f109;
	ld.global.nc.u16 	%rs70, [%rd61+14];
	// begin inline asm
	{ cvt.f32.bf16 %f86, %rs70;}

	// end inline asm
	add.s64 	%rd49, %rd48, %rd63;
	// begin inline asm
	ld.global.nc.b16 %rs71, [%rd49];
	// end inline asm
	// begin inline asm
	{ cvt.f32.bf16 %f87, %rs71;}

	// end inline asm
	fma.rn.f32 	%f111, %f86, %f87, %f110;
	ld.global.nc.u16 	%rs73, [%rd61+16];
	// begin inline asm
	{ cvt.f32.bf16 %f88, %rs73;}

	// end inline asm
	add.s64 	%rd50, %rd49, %rd63;
	// begin inline asm
	ld.global.nc.b16 %rs74, [%rd50];
	// end inline asm
	// begin inline asm
	{ cvt.f32.bf16 %f89, %rs74;}

	// end inline asm
	fma.rn.f32 	%f112, %f88, %f89, %f111;
	ld.global.nc.u16 	%rs76, [%rd61+18];
	// begin inline asm
	{ cvt.f32.bf16 %f90, %rs76;}

	// end inline asm
	add.s64 	%rd51, %rd50, %rd63;
	// begin inline asm
	ld.global.nc.b16 %rs77, [%rd51];
	// end inline asm
	// begin inline asm
	{ cvt.f32.bf16 %f91, %rs77;}

	// end inline asm
	fma.rn.f32 	%f113, %f90, %f91, %f112;
	ld.global.nc.u16 	%rs79, [%rd61+20];
	// begin inline asm
	{ cvt.f32.bf16 %f92, %rs79;}

	// end inline asm
	add.s64 	%rd52, %rd51, %rd63;
	// begin inline asm
	ld.global.nc.b16 %rs80, [%rd52];
	// end inline asm
	// begin inline asm
	{ cvt.f32.bf16 %f93, %rs80;}

	// end inline asm
	fma.rn.f32 	%f114, %f92, %f93, %f113;
	ld.global.nc.u16 	%rs82, [%rd61+22];
	// begin inline asm
	{ cvt.f32.bf16 %f94, %rs82;}

	// end inline asm
	add.s64 	%rd53, %rd52, %rd63;
	// begin inline asm
	ld.global.nc.b16 %rs83, [%rd53];
	// end inline asm
	// begin inline asm
	{ cvt.f32.bf16 %f95, %rs83;}

	// end inline asm
	fma.rn.f32 	%f115, %f94, %f95, %f114;
	ld.global.nc.u16 	%rs85, [%rd61+24];
	// begin inline asm
	{ cvt.f32.bf16 %f96, %rs85;}

	// end inline asm
	add.s64 	%rd54, %rd53, %rd63;
	// begin inline asm
	ld.global.nc.b16 %rs86, [%rd54];
	// end inline asm
	// begin inline asm
	{ cvt.f32.bf16 %f97, %rs86;}

	// end inline asm
	fma.rn.f32 	%f116, %f96, %f97, %f115;
	ld.global.nc.u16 	%rs88, [%rd61+26];
	// begin inline asm
	{ cvt.f32.bf16 %f98, %rs88;}

	// end inline asm
	add.s64 	%rd55, %rd54, %rd63;
	// begin inline asm
	ld.global.nc.b16 %rs89, [%rd55];
	// end inline asm
	// begin inline asm
	{ cvt.f32.bf16 %f99, %rs89;}

	// end inline asm
	fma.rn.f32 	%f117, %f98, %f99, %f116;
	ld.global.nc.u16 	%rs91, [%rd61+28];
	// begin inline asm
	{ cvt.f32.bf16 %f100, %rs91;}

	// end inline asm
	add.s64 	%rd56, %rd55, %rd63;
	// begin inline asm
	ld.global.nc.b16 %rs92, [%rd56];
	// end inline asm
	// begin inline asm
	{ cvt.f32.bf16 %f101, %rs92;}

	// end inline asm
	fma.rn.f32 	%f118, %f100, %f101, %f117;
	ld.global.nc.u16 	%rs94, [%rd61+30];
	// begin inline asm
	{ cvt.f32.bf16 %f102, %rs94;}

	// end inline asm
	add.s64 	%rd57, %rd56, %rd63;
	// begin inline asm
	ld.global.nc.b16 %rs95, [%rd57];
	// end inline asm
	// begin inline asm
	{ cvt.f32.bf16 %f103, %rs95;}

	// end inline asm
	fma.rn.f32 	%f174, %f102, %f103, %f118;
	add.s32 	%r69, %r69, 16;
	add.s32 	%r67, %r67, %r7;
	add.s32 	%r66, %r66, -16;
	setp.ne.s32 	%p8, %r66, 0;
	@%p8 bra 	$L__BB9_7;
$L__BB9_8:
	setp.eq.s32 	%p9, %r4, 0;
	@%p9 bra 	$L__BB9_17;
	and.b32  	%r18, %r30, 7;
	setp.lt.u32 	%p10, %r4, 8;
	@%p10 bra 	$L__BB9_11;
	ld.param.u32 	%r58, [_ZN8pygpukit3ops4gemv24gemv_bf16_batched_kernelINS1_16GemvConfigLargeKEEEvPK13__nv_bfloat16S6_PS4_iiiff_param_4];
	cvt.u64.u32 	%rd72, %r69;
	add.s64 	%rd73, %rd72, %rd2;
	shl.b64 	%rd74, %rd73, 1;
	add.s64 	%rd75, %rd1, %rd74;
	ld.global.nc.u16 	%rs97, [%rd75];
	// begin inline asm
	{ cvt.f32.bf16 %f120, %rs97;}

	// end inline asm
	mul.lo.s32 	%r51, %r69, %r58;
	mul.wide.s32 	%rd76, %r51, 2;
	add.s64 	%rd64, %rd4, %rd76;
	// begin inline asm
	ld.global.nc.b16 %rs98, [%rd64];
	// end inline asm
	// begin inline asm
	{ cvt.f32.bf16 %f121, %rs98;}

	// end inline asm
	fma.rn.f32 	%f136, %f120, %f121, %f174;
	ld.global.nc.u16 	%rs100, [%rd75+2];
	// begin inline asm
	{ cvt.f32.bf16 %f122, %rs100;}

	// end inline asm
	mul.wide.s32 	%rd77, %r58, 2;
	add.s64 	%rd65, %rd64, %rd77;
	// begin inline asm
	ld.global.nc.b16 %rs101, [%rd65];
	// end inline asm
	// begin inline asm
	{ cvt.f32.bf16 %f123, %rs101;}

	// end inline asm
	fma.rn.f32 	%f137, %f122, %f123, %f136;
	ld.global.nc.u16 	%rs103, [%rd75+4];
	// begin inline asm
	{ cvt.f32.bf16 %f124, %rs103;}

	// end inline asm
	add.s64 	%rd66, %rd65, %rd77;
	// begin inline asm
	ld.global.nc.b16 %rs104, [%rd66];
	// end inline asm
	// begin inline asm
	{ cvt.f32.bf16 %f125, %rs104;}

	// end inline asm
	fma.rn.f32 	%f138, %f124, %f125, %f137;
	ld.global.nc.u16 	%rs106, [%rd75+6];
	// begin inline asm
	{ cvt.f32.bf16 %f126, %rs106;}

	// end inline asm
	add.s64 	%rd67, %rd66, %rd77;
	// begin inline asm
	ld.global.nc.b16 %rs107, [%rd67];
	// end inline asm
	// begin inline asm
	{ cvt.f32.bf16 %f127, %rs107;}

	// end inline asm
	fma.rn.f32 	%f139, %f126, %f127, %f138;
	ld.global.nc.u16 	%rs109, [%rd75+8];
	// begin inline asm
	{ cvt.f32.bf16 %f128, %rs109;}

	// end inline asm
	add.s64 	%rd68, %rd67, %rd77;
	// begin inline asm
	ld.global.nc.b16 %rs110, [%rd68];
	// end inline asm
	// begin inline asm
	{ cvt.f32.bf16 %f129, %rs110;}

	// end inline asm
	fma.rn.f32 	%f140, %f128, %f129, %f139;
	ld.global.nc.u16 	%rs112, [%rd75+10];
	// begin inline asm
	{ cvt.f32.bf16 %f130, %rs112;}

	// end inline asm
	add.s64 	%rd69, %rd68, %rd77;
	// begin inline asm
	ld.global.nc.b16 %rs113, [%rd69];
	// end inline asm
	// begin inline asm
	{ cvt.f32.bf16 %f131, %rs113;}

	// end inline asm
	fma.rn.f32 	%f141, %f130, %f131, %f140;
	ld.global.nc.u16 	%rs115, [%rd75+12];
	// begin inline asm
	{ cvt.f32.bf16 %f132, %rs115;}

	// end inline asm
	add.s64 	%rd70, %rd69, %rd77;
	// begin inline asm
	ld.global.nc.b16 %rs116, [%rd70];
	// end inline asm
	// begin inline asm
	{ cvt.f32.bf16 %f133, %rs116;}

	// end inline asm
	fma.rn.f32 	%f142, %f132, %f133, %f141;
	ld.global.nc.u16 	%rs118, [%rd75+14];
	// begin inline asm
	{ cvt.f32.bf16 %f134, %rs118;}

	// end inline asm
	add.s64 	%rd71, %rd70, %rd77;
	// begin inline asm
	ld.global.nc.b16 %rs119, [%rd71];
	// end inline asm
	// begin inline asm
	{ cvt.f32.bf16 %f135, %rs119;}

	// end inline asm
	fma.rn.f32 	%f174, %f134, %f135, %f142;
	add.s32 	%r69, %r69, 8;
$L__BB9_11:
	setp.eq.s32 	%p11, %r18, 0;
	@%p11 bra 	$L__BB9_17;
	and.b32  	%r21, %r30, 3;
	setp.lt.u32 	%p12, %r18, 4;
	@%p12 bra 	$L__BB9_14;
	ld.param.u32 	%r59, [_ZN8pygpukit3ops4gemv24gemv_bf16_batched_kernelINS1_16GemvConfigLargeKEEEvPK13__nv_bfloat16S6_PS4_iiiff_param_4];
	cvt.u64.u32 	%rd82, %r69;
	add.s64 	%rd83, %rd82, %rd2;
	shl.b64 	%rd84, %rd83, 1;
	add.s64 	%rd85, %rd1, %rd84;
	ld.global.nc.u16 	%rs121, [%rd85];
	// begin inline asm
	{ cvt.f32.bf16 %f144, %rs121;}

	// end inline asm
	mul.lo.s32 	%r52, %r69, %r59;
	mul.wide.s32 	%rd86, %r52, 2;
	add.s64 	%rd78, %rd4, %rd86;
	// begin inline asm
	ld.global.nc.b16 %rs122, [%rd78];
	// end inline asm
	// begin inline asm
	{ cvt.f32.bf16 %f145, %rs122;}

	// end inline asm
	fma.rn.f32 	%f152, %f144, %f145, %f174;
	ld.global.nc.u16 	%rs124, [%rd85+2];
	// begin inline asm
	{ cvt.f32.bf16 %f146, %rs124;}

	// end inline asm
	mul.wide.s32 	%rd87, %r59, 2;
	add.s64 	%rd79, %rd78, %rd87;
	// begin inline asm
	ld.global.nc.b16 %rs125, [%rd79];
	// end inline asm
	// begin inline asm
	{ cvt.f32.bf16 %f147, %rs125;}

	// end inline asm
	fma.rn.f32 	%f153, %f146, %f147, %f152;
	ld.global.nc.u16 	%rs127, [%rd85+4];
	// begin inline asm
	{ cvt.f32.bf16 %f148, %rs127;}

	// end inline asm
	add.s64 	%rd80, %rd79, %rd87;
	// begin inline asm
	ld.global.nc.b16 %rs128, [%rd80];
	// end inline asm
	// begin inline asm
	{ cvt.f32.bf16 %f149, %rs128;}

	// end inline asm
	fma.rn.f32 	%f154, %f148, %f149, %f153;
	ld.global.nc.u16 	%rs130, [%rd85+6];
	// begin inline asm
	{ cvt.f32.bf16 %f150, %rs130;}

	// end inline asm
	add.s64 	%rd81, %rd80, %rd87;
	// begin inline asm
	ld.global.nc.b16 %rs131, [%rd81];
	// end inline asm
	// begin inline asm
	{ cvt.f32.bf16 %f151, %rs131;}

	// end inline asm
	fma.rn.f32 	%f174, %f150, %f151, %f154;
	add.s32 	%r69, %r69, 4;
$L__BB9_14:
	setp.eq.s32 	%p13, %r21, 0;
	@%p13 bra 	$L__BB9_17;
	ld.param.u32 	%r60, [_ZN8pygpukit3ops4gemv24gemv_bf16_batched_kernelINS1_16GemvConfigLargeKEEEvPK13__nv_bfloat16S6_PS4_iiiff_param_4];
	mul.lo.s32 	%r73, %r69, %r60;
	cvt.u64.u32 	%rd88, %r69;
	add.s64 	%rd89, %rd2, %rd88;
	shl.b64 	%rd90, %rd89, 1;
	add.s64 	%rd100, %rd1, %rd90;
	neg.s32 	%r72, %r21;
$L__BB9_16:
	.pragma "nounroll";
	ld.param.u32 	%r61, [_ZN8pygpukit3ops4gemv24gemv_bf16_batched_kernelINS1_16GemvConfigLargeKEEEvPK13__nv_bfloat16S6_PS4_iiiff_param_4];
	ld.global.nc.u16 	%rs133, [%rd100];
	// begin inline asm
	{ cvt.f32.bf16 %f155, %rs133;}

	// end inline asm
	mul.wide.s32 	%rd92, %r73, 2;
	add.s64 	%rd91, %rd4, %rd92;
	// begin inline asm
	ld.global.nc.b16 %rs134, [%rd91];
	// end inline asm
	// begin inline asm
	{ cvt.f32.bf16 %f156, %rs134;}

	// end inline asm
	fma.rn.f32 	%f174, %f155, %f156, %f174;
	add.s32 	%r73, %r73, %r61;
	add.s64 	%rd100, %rd100, 2;
	add.s32 	%r72, %r72, 1;
	setp.ne.s32 	%p14, %r72, 0;
	@%p14 bra 	$L__BB9_16;
$L__BB9_17:
	ld.param.f32 	%f162, [_ZN8pygpukit3ops4gemv24gemv_bf16_batched_kernelINS1_16GemvConfigLargeKEEEvPK13__nv_bfloat16S6_PS4_iiiff_param_7];
	ld.param.u32 	%r62, [_ZN8pygpukit3ops4gemv24gemv_bf16_batched_kernelINS1_16GemvConfigLargeKEEEvPK13__nv_bfloat16S6_PS4_iiiff_param_4];
	ld.param.u64 	%rd99, [_ZN8pygpukit3ops4gemv24gemv_bf16_batched_kernelINS1_16GemvConfigLargeKEEEvPK13__nv_bfloat16S6_PS4_iiiff_param_2];
	setp.eq.f32 	%p15, %f162, 0f00000000;
	mul.lo.s32 	%r54, %r62, %r1;
	cvt.s64.s32 	%rd93, %r54;
	add.s64 	%rd94, %rd93, %rd3;
	cvta.to.global.u64 	%rd95, %rd99;
	shl.b64 	%rd96, %rd94, 1;
	add.s64 	%rd8, %rd95, %rd96;
	@%p15 bra 	$L__BB9_19;
	ld.param.f32 	%f163, [_ZN8pygpukit3ops4gemv24gemv_bf16_batched_kernelINS1_16GemvConfigLargeKEEEvPK13__nv_bfloat16S6_PS4_iiiff_param_7];
	ld.param.f32 	%f161, [_ZN8pygpukit3ops4gemv24gemv_bf16_batched_kernelINS1_16GemvConfigLargeKEEEvPK13__nv_bfloat16S6_PS4_iiiff_param_6];
	ld.global.u16 	%rs136, [%rd8];
	// begin inline asm
	{ cvt.f32.bf16 %f157, %rs136;}

	// end inline asm
	mul.f32 	%f158, %f163, %f157;
	fma.rn.f32 	%f175, %f161, %f174, %f158;
	bra.uni 	$L__BB9_20;
$L__BB9_19:
	ld.param.f32 	%f160, [_ZN8pygpukit3ops4gemv24gemv_bf16_batched_kernelINS1_16GemvConfigLargeKEEEvPK13__nv_bfloat16S6_PS4_iiiff_param_6];
	mul.f32 	%f175, %f160, %f174;
$L__BB9_20:
	// begin inline asm
	{  cvt.rn.bf16.f32 %rs137, %f175;}

	// end inline asm
	st.global.u16 	[%rd8], %rs137;
$L__BB9_21:
	ret;

}
	// .globl	_ZN8pygpukit3ops4gemv24gemv_bf16_batched_kernelINS1_16GemvConfigSmallKEEEvPK13__nv_bfloat16S6_PS4_iiiff
.visible .entry _ZN8pygpukit3ops4gemv24gemv_bf16_batched_kernelINS1_16GemvConfigSmallKEEEvPK13__nv_bfloat16S6_PS4_iiiff(
	.param .u64 .ptr .align 1 _ZN8pygpukit3ops4gemv24gemv_bf16_batched_kernelINS1_16GemvConfigSmallKEEEvPK13__nv_bfloat16S6_PS4_iiiff_param_0,
	.param .u64 .ptr .align 1 _ZN8pygpukit3ops4gemv24gemv_bf16_batched_kernelINS1_16GemvConfigSmallKEEEvPK13__nv_bfloat16S6_PS4_iiiff_param_1,
	.param .u64 .ptr .align 1 _ZN8pygpukit3ops4gemv24gemv_bf16_batched_kernelINS1_16GemvConfigSmallKEEEvPK13__nv_bfloat16S6_PS4_iiiff_param_2,
	.param .u32 _ZN8pygpukit3ops4gemv24gemv_bf16_batched_kernelINS1_16GemvConfigSmallKEEEvPK13__nv_bfloat16S6_PS4_iiiff_param_3,
	.param .u32 _ZN8pygpukit3ops4gemv24gemv_bf16_batched_kernelINS1_16GemvConfigSmallKEEEvPK13__nv_bfloat16S6_PS4_iiiff_param_4,
	.param .u32 _ZN8pygpukit3ops4gemv24gemv_bf16_batched_kernelINS1_16GemvConfigSmallKEEEvPK13__nv_bfloat16S6_PS4_iiiff_param_5,
	.param .f32 _ZN8pygpukit3ops4gemv24gemv_bf16_batched_kernelINS1_16GemvConfigSmallKEEEvPK13__nv_bfloat16S6_PS4_iiiff_param_6,
	.param .f32 _ZN8pygpukit3ops4gemv24gemv_bf16_batched_kernelINS1_16GemvConfigSmallKEEEvPK13__nv_bfloat16S6_PS4_iiiff_param_7
)
{
	.reg .pred 	%p<19>;
	.reg .b16 	%rs<150>;
	.reg .b32 	%r<107>;
	.reg .b32 	%f<196>;
	.reg .b64 	%rd<110>;

	ld.param.u64 	%rd9, [_ZN8pygpukit3ops4gemv24gemv_bf16_batched_kernelINS1_16GemvConfigSmallKEEEvPK13__nv_bfloat16S6_PS4_iiiff_param_0];
	ld.param.u64 	%rd10, [_ZN8pygpukit3ops4gemv24gemv_bf16_batched_kernelINS1_16GemvConfigSmallKEEEvPK13__nv_bfloat16S6_PS4_iiiff_param_1];
	ld.param.u32 	%r47, [_ZN8pygpukit3ops4gemv24gemv_bf16_batched_kernelINS1_16GemvConfigSmallKEEEvPK13__nv_bfloat16S6_PS4_iiiff_param_3];
	ld.param.u32 	%r48, [_ZN8pygpukit3ops4gemv24gemv_bf16_batched_kernelINS1_16GemvConfigSmallKEEEvPK13__nv_bfloat16S6_PS4_iiiff_param_4];
	ld.param.u32 	%r49, [_ZN8pygpukit3ops4gemv24gemv_bf16_batched_kernelINS1_16GemvConfigSmallKEEEvPK13__nv_bfloat16S6_PS4_iiiff_param_5];
	mov.u32 	%r50, %tid.x;
	mov.u32 	%r51, %ctaid.x;
	shl.b32 	%r52, %r51, 8;
	mov.u32 	%r1, %ctaid.y;
	add.s32 	%r2, %r52, %r50;
	setp.ge.s32 	%p1, %r2, %r48;
	setp.ge.s32 	%p2, %r1, %r49;
	or.pred  	%p3, %p1, %p2;
	@%p3 bra 	$L__BB10_26;
	cvta.to.global.u64 	%rd1, %rd9;
	mul.lo.s32 	%r54, %r47, %r1;
	cvt.s64.s32 	%rd2, %r54;
	cvt.s64.s32 	%rd3, %r2;
	mul.wide.s32 	%rd12, %r2, 2;
	add.s64 	%rd4, %rd10, %rd12;
	setp.lt.s32 	%p4, %r47, 4;
	mov.b32 	%r95, 0;
	mov.f32 	%f194, 0f00000000;
	@%p4 bra 	$L__BB10_9;
	add.s32 	%r58, %r47, -4;
	shr.u32 	%r59, %r58, 2;
	add.s32 	%r3, %r59, 1;
	and.b32  	%r4, %r3, 3;
	setp.lt.u32 	%p5, %r58, 12;
	mov.f32 	%f194, 0f00000000;
	mov.b32 	%r95, 0;
	mov.b32 	%r93, 4;
	@%p5 bra 	$L__BB10_6;
	and.b32  	%r61, %r3, 2147483644;
	neg.s32 	%r96, %r61;
	mov.f32 	%f194, 0f00000000;
	mov.b32 	%r97, 0;
	mov.u32 	%r95, %r97;
$L__BB10_4:
	ld.param.u32 	%r80, [_ZN8pygpukit3ops4gemv24gemv_bf16_batched_kernelINS1_16GemvConfigSmallKEEEvPK13__nv_bfloat16S6_PS4_iiiff_param_4];
	cvt.u64.u32 	%rd37, %r95;
	add.s64 	%rd38, %rd37, %rd2;
	shl.b64 	%rd39, %rd38, 1;
	add.s64 	%rd13, %rd9, %rd39;
	// begin inline asm
	ld.global.nc.b32 %r62, [%rd13];
	// end inline asm
	add.s64 	%rd14, %rd13, 4;
	// begin inline asm
	ld.global.nc.b32 %r63, [%rd14];
	// end inline asm
	mov.b32 	{%rs1, %rs2}, %r62;
	// begin inline asm
	{ cvt.f32.bf16 %f30, %rs1;}

	// end inline asm
	// begin inline asm
	{ cvt.f32.bf16 %f31, %rs2;}

	// end inline asm
	mov.b32 	{%rs3, %rs4}, %r63;
	// begin inline asm
	{ cvt.f32.bf16 %f32, %rs3;}

	// end inline asm
	// begin inline asm
	{ cvt.f32.bf16 %f33, %rs4;}

	// end inline asm
	mul.wide.s32 	%rd40, %r97, 2;
	add.s64 	%rd15, %rd4, %rd40;
	// begin inline asm
	ld.global.nc.b16 %rs5, [%rd15];
	// end inline asm
	// begin inline asm
	{ cvt.f32.bf16 %f34, %rs5;}

	// end inline asm
	mul.wide.s32 	%rd41, %r80, 2;
	add.s64 	%rd16, %rd15, %rd41;
	// begin inline asm
	ld.global.nc.b16 %rs7, [%rd16];
	// end inline asm
	// begin inline asm
	{ cvt.f32.bf16 %f35, %rs7;}

	// end inline asm
	add.s64 	%rd17, %rd16, %rd41;
	// begin inline asm
	ld.global.nc.b16 %rs9, [%rd17];
	// end inline asm
	// begin inline asm
	{ cvt.f32.bf16 %f36, %rs9;}

	// end inline asm
	add.s64 	%rd18, %rd17, %rd41;
	// begin inline asm
	ld.global.nc.b16 %rs11, [%rd18];
	// end inline asm
	// begin inline asm
	{ cvt.f32.bf16 %f37, %rs11;}

	// end inline asm
	fma.rn.f32 	%f62, %f30, %f34, %f194;
	fma.rn.f32 	%f63, %f31, %f35, %f62;
	fma.rn.f32 	%f64, %f32, %f36, %f63;
	fma.rn.f32 	%f65, %f33, %f37, %f64;
	add.s64 	%rd19, %rd13, 8;
	// begin inline asm
	ld.global.nc.b32 %r64, [%rd19];
	// end inline asm
	add.s64 	%rd20, %rd13, 12;
	// begin inline asm
	ld.global.nc.b32 %r65, [%rd20];
	// end inline asm
	mov.b32 	{%rs13, %rs14}, %r64;
	// begin inline asm
	{ cvt.f32.bf16 %f38, %rs13;}

	// end inline asm
	// begin inline asm
	{ cvt.f32.bf16 %f39, %rs14;}

	// end inline asm
	mov.b32 	{%rs15, %rs16}, %r65;
	// begin inline asm
	{ cvt.f32.bf16 %f40, %rs15;}

	// end inline asm
	// begin inline asm
	{ cvt.f32.bf16 %f41, %rs16;}

	// end inline asm
	add.s64 	%rd21, %rd18, %rd41;
	// begin inline asm
	ld.global.nc.b16 %rs17, [%rd21];
	// end inline asm
	// begin inline asm
	{ cvt.f32.bf16 %f42, %rs17;}

	// end inline asm
	add.s64 	%rd22, %rd21, %rd41;
	// begin inline asm
	ld.global.nc.b16 %rs19, [%rd22];
	// end inline asm
	// begin inline asm
	{ cvt.f32.bf16 %f43, %rs19;}

	// end inline asm
	add.s64 	%rd23, %rd22, %rd41;
	// begin inline asm
	ld.global.nc.b16 %rs21, [%rd23];
	// end inline asm
	// begin inline asm
	{ cvt.f32.bf16 %f44, %rs21;}

	// end inline asm
	add.s64 	%rd24, %rd23, %rd41;
	// begin inline asm
	ld.global.nc.b16 %rs23, [%rd24];
	// end inline asm
	// begin inline asm
	{ cvt.f32.bf16 %f45, %rs23;}

	// end inline asm
	fma.rn.f32 	%f66, %f38, %f42, %f65;
	fma.rn.f32 	%f67, %f39, %f43, %f66;
	fma.rn.f32 	%f68, %f40, %f44, %f67;
	fma.rn.f32 	%f69, %f41, %f45, %f68;
	add.s64 	%rd25, %rd13, 16;
	// begin inline asm
	ld.global.nc.b32 %r66, [%rd25];
	// end inline asm
	add.s64 	%rd26, %rd13, 20;
	// begin inline asm
	ld.global.nc.b32 %r67, [%rd26];
	// end inline asm
	mov.b32 	{%rs25, %rs26}, %r66;
	// begin inline asm
	{ cvt.f32.bf16 %f46, %rs25;}

	// end inline asm
	// begin inline asm
	{ cvt.f32.bf16 %f47, %rs26;}

	// end inline asm
	mov.b32 	{%rs27, %rs28}, %r67;
	// begin inline asm
	{ cvt.f32.bf16 %f48, %rs27;}

	// end inline asm
	// begin inline asm
	{ cvt.f32.bf16 %f49, %rs28;}

	// end inline asm
	add.s64 	%rd27, %rd24, %rd41;
	// begin inline asm
	ld.global.nc.b16 %rs29, [%rd27];
	// end inline asm
	// begin inline asm
	{ cvt.f32.bf16 %f50, %rs29;}

	// end inline asm
	add.s64 	%rd28, %rd27, %rd41;
	// begin inline asm
	ld.global.nc.b16 %rs31, [%rd28];
	// end inline asm
	// begin inline asm
	{ cvt.f32.bf16 %f51, %rs31;}

	// end inline asm
	add.s64 	%rd29, %rd28, %rd41;
	// begin inline asm
	ld.global.nc.b16 %rs33, [%rd29];
	// end inline asm
	// begin inline asm
	{ cvt.f32.bf16 %f52, %rs33;}

	// end inline asm
	add.s64 	%rd30, %rd29, %rd41;
	// begin inline asm
	ld.global.nc.b16 %rs35, [%rd30];
	// end inline asm
	// begin inline asm
	{ cvt.f32.bf16 %f53, %rs35;}

	// end inline asm
	fma.rn.f32 	%f70, %f46, %f50, %f69;
	fma.rn.f32 	%f71, %f47, %f51, %f70;
	fma.rn.f32 	%f72, %f48, %f52, %f71;
	fma.rn.f32 	%f73, %f49, %f53, %f72;
	add.s64 	%rd31, %rd13, 24;
	// begin inline asm
	ld.global.nc.b32 %r68, [%rd31];
	// end inline asm
	add.s64 	%rd32, %rd13, 28;
	// begin inline asm
	ld.global.nc.b32 %r69, [%rd32];
	// end inline asm
	mov.b32 	{%rs37, %rs38}, %r68;
	// begin inline asm
	{ cvt.f32.bf16 %f54, %rs37;}

	// end inline asm
	// begin inline asm
	{ cvt.f32.bf16 %f55, %rs38;}

	// end inline asm
	mov.b32 	{%rs39, %rs40}, %r69;
	// begin inline asm
	{ cvt.f32.bf16 %f56, %rs39;}

	// end inline asm
	// begin inline asm
	{ cvt.f32.bf16 %f57, %rs40;}

	// end inline asm
	add.s64 	%rd33, %rd30, %rd41;
	// begin inline asm
	ld.global.nc.b16 %rs41, [%rd33];
	// end inline asm
	// begin inline asm
	{ cvt.f32.bf16 %f58, %rs41;}

	// end inline asm
	add.s64 	%rd34, %rd33, %rd41;
	// begin inline asm
	ld.global.nc.b16 %rs43, [%rd34];
	// end inline asm
	// begin inline asm
	{ cvt.f32.bf16 %f59, %rs43;}

	// end inline asm
	add.s64 	%rd35, %rd34, %rd41;
	// begin inline asm
	ld.global.nc.b16 %rs45, [%rd35];
	// end inline asm
	// begin inline asm
	{ cvt.f32.bf16 %f60, %rs45;}

	// end inline asm
	add.s64 	%rd36, %rd35, %rd41;
	// begin inline asm
	ld.global.nc.b16 %rs47, [%rd36];
	// end inline asm
	// begin inline asm
	{ cvt.f32.bf16 %f61, %rs47;}

	// end inline asm
	fma.rn.f32 	%f74, %f54, %f58, %f73;
	fma.rn.f32 	%f75, %f55, %f59, %f74;
	fma.rn.f32 	%f76, %f56, %f60, %f75;
	fma.rn.f32 	%f194, %f57, %f61, %f76;
	add.s32 	%r95, %r95, 16;
	shl.b32 	%r70, %r80, 4;
	add.s32 	%r97, %r97, %r70;
	add.s32 	%r96, %r96, 4;
	setp.eq.s32 	%p6, %r96, 0;
	@%p6 bra 	$L__BB10_5;
	bra.uni 	$L__BB10_4;
$L__BB10_5:
	add.s32 	%r93, %r95, 4;
$L__BB10_6:
	setp.eq.s32 	%p7, %r4, 0;
	@%p7 bra 	$L__BB10_9;
	neg.s32 	%r92, %r4;
	ld.param.u32 	%r81, [_ZN8pygpukit3ops4gemv24gemv_bf16_batched_kernelINS1_16GemvConfigSmallKEEEvPK13__nv_bfloat16S6_PS4_iiiff_param_4];
	mul.wide.s32 	%rd52, %r81, 2;
	mov.u32 	%r94, %r95;
$L__BB10_8:
	.pragma "nounroll";
	mov.u32 	%r95, %r93;
	cvt.u64.u32 	%rd48, %r94;
	add.s64 	%rd49, %rd48, %rd2;
	shl.b64 	%rd50, %rd49, 1;
	add.s64 	%rd42, %rd9, %rd50;
	// begin inline asm
	ld.global.nc.b32 %r71, [%rd42];
	// end inline asm
	add.s64 	%rd43, %rd42, 4;
	// begin inline asm
	ld.global.nc.b32 %r72, [%rd43];
	// end inline asm
	mov.b32 	{%rs49, %rs50}, %r71;
	// begin inline asm
	{ cvt.f32.bf16 %f77, %rs49;}

	// end inline asm
	// begin inline asm
	{ cvt.f32.bf16 %f78, %rs50;}

	// end inline asm
	mov.b32 	{%rs51, %rs52}, %r72;
	// begin inline asm
	{ cvt.f32.bf16 %f79, %rs51;}

	// end inline asm
	// begin inline asm
	{ cvt.f32.bf16 %f80, %rs52;}

	// end inline asm
	mul.lo.s32 	%r73, %r94, %r81;
	mul.wide.s32 	%rd51, %r73, 2;
	add.s64 	%rd44, %rd4, %rd51;
	// begin inline asm
	ld.global.nc.b16 %rs53, [%rd44];
	// end inline asm
	// begin inline asm
	{ cvt.f32.bf16 %f81, %rs53;}

	// end inline asm
	add.s64 	%rd45, %rd44, %rd52;
	// begin inline asm
	ld.global.nc.b16 %rs55, [%rd45];
	// end inline asm
	// begin inline asm
	{ cvt.f32.bf16 %f82, %rs55;}

	// end inline asm
	add.s64 	%rd46, %rd45, %rd52;
	// begin inline asm
	ld.global.nc.b16 %rs57, [%rd46];
	// end inline asm
	// begin inline asm
	{ cvt.f32.bf16 %f83, %rs57;}

	// end inline asm
	add.s64 	%rd47, %rd46, %rd52;
	// begin inline asm
	ld.global.nc.b16 %rs59, [%rd47];
	// end inline asm
	// begin inline asm
	{ cvt.f32.bf16 %f84, %rs59;}

	// end inline asm
	fma.rn.f32 	%f85, %f77, %f81, %f194;
	fma.rn.f32 	%f86, %f78, %f82, %f85;
	fma.rn.f32 	%f87, %f79, %f83, %f86;
	fma.rn.f32 	%f194, %f80, %f84, %f87;
	add.s32 	%r93, %r95, 4;
	add.s32 	%r92, %r92, 1;
	setp.ne.s32 	%p8, %r92, 0;
	mov.u32 	%r94, %r95;
	@%p8 bra 	$L__BB10_8;
$L__BB10_9:
	setp.ge.s32 	%p9, %r95, %r47;
	@%p9 bra 	$L__BB10_22;
	sub.s32 	%r17, %r47, %r95;
	and.b32  	%r18, %r17, 15;
	sub.s32 	%r74, %r95, %r47;
	setp.gt.u32 	%p10, %r74, -16;
	@%p10 bra 	$L__BB10_13;
	ld.param.u32 	%r82, [_ZN8pygpukit3ops4gemv24gemv_bf16_batched_kernelINS1_16GemvConfigSmallKEEEvPK13__nv_bfloat16S6_PS4_iiiff_param_4];
	mul.lo.s32 	%r100, %r95, %r82;
	shl.b32 	%r20, %r82, 4;
	and.b32  	%r75, %r17, -16;
	neg.s32 	%r99, %r75;
$L__BB10_12:
	.pragma "nounroll";
	ld.param.u32 	%r83, [_ZN8pygpukit3ops4gemv24gemv_bf16_batched_kernelINS1_16GemvConfigSmallKEEEvPK13__nv_bfloat16S6_PS4_iiiff_param_4];
	cvt.u64.u32 	%rd69, %r95;
	add.s64 	%rd70, %rd69, %rd2;
	shl.b64 	%rd71, %rd70, 1;
	add.s64 	%rd72, %rd1, %rd71;
	ld.global.nc.u16 	%rs61, [%rd72];
	// begin inline asm
	{ cvt.f32.bf16 %f89, %rs61;}

	// end inline asm
	mul.wide.s32 	%rd73, %r100, 2;
	add.s64 	%rd53, %rd4, %rd73;
	// begin inline asm
	ld.global.nc.b16 %rs62, [%rd53];
	// end inline asm
	// begin inline asm
	{ cvt.f32.bf16 %f90, %rs62;}

	// end inline asm
	fma.rn.f32 	%f121, %f89, %f90, %f194;
	ld.global.nc.u16 	%rs64, [%rd72+2];
	// begin inline asm
	{ cvt.f32.bf16 %f91, %rs64;}

	// end inline asm
	mul.wide.s32 	%rd74, %r83, 2;
	add.s64 	%rd54, %rd53, %rd74;
	// begin inline asm
	ld.global.nc.b16 %rs65, [%rd54];
	// end inline asm
	// begin inline asm
	{ cvt.f32.bf16 %f92, %rs65;}

	// end inline asm
	fma.rn.f32 	%f122, %f91, %f92, %f121;
	ld.global.nc.u16 	%rs67, [%rd72+4];
	// begin inline asm
	{ cvt.f32.bf16 %f93, %rs67;}

	// end inline asm
	add.s64 	%rd55, %rd54, %rd74;
	// begin inline asm
	ld.global.nc.b16 %rs68, [%rd55];
	// end inline asm
	// begin inline asm
	{ cvt.f32.bf16 %f94, %rs68;}

	// end inline asm
	fma.rn.f32 	%f123, %f93, %f94, %f122;
	ld.global.nc.u16 	%rs70, [%rd72+6];
	// begin inline asm
	{ cvt.f32.bf16 %f95, %rs70;}

	// end inline asm
	add.s64 	%rd56, %rd55, %rd74;
	// begin inline asm
	ld.global.nc.b16 %rs71, [%rd56];
	// end inline asm
	// begin inline asm
	{ cvt.f32.bf16 %f96, %rs71;}

	// end inline asm
	fma.rn.f32 	%f124, %f95, %f96, %f123;
	ld.global.nc.u16 	%rs73, [%rd72+8];
	// begin inline asm
	{ cvt.f32.bf16 %f97, %rs73;}

	// end inline asm
	add.s64 	%rd57, %rd56, %rd74;
	// begin inline asm
	ld.global.nc.b16 %rs74, [%rd57];
	// end inline asm
	// begin inline asm
	{ cvt.f32.bf16 %f98, %rs74;}

	// end inline asm
	fma.rn.f32 	%f125, %f97, %f98, %f124;
	ld.global.nc.u16 	%rs76, [%rd72+10];
	// begin inline asm
	{ cvt.f32.bf16 %f99, %rs76;}

	// end inline asm
	add.s64 	%rd58, %rd57, %rd74;
	// begin inline asm
	ld.global.nc.b16 %rs77, [%rd58];
	// end inline asm
	// begin inline asm
	{ cvt.f32.bf16 %f100, %rs77;}

	// end inline asm
	fma.rn.f32 	%f126, %f99, %f100, %f125;
	ld.global.nc.u16 	%rs79, [%rd72+12];
	// begin inline asm
	{ cvt.f32.bf16 %f101, %rs79;}

	// end inline asm
	add.s64 	%rd59, %rd58, %rd74;
	// begin inline asm
	ld.global.nc.b16 %rs80, [%rd59];
	// end inline asm
	// begin inline asm
	{ cvt.f32.bf16 %f102, %rs80;}

	// end inline asm
	fma.rn.f32 	%f127, %f101, %f102, %f126;
	ld.global.nc.u16 	%rs82, [%rd72+14];
	// begin inline asm
	{ cvt.f32.bf16 %f103, %rs82;}

	// end inline asm
	add.s64 	%rd60, %rd59, %rd74;
	// begin inline asm
	ld.global.nc.b16 %rs83, [%rd60];
	// end inline asm
	// begin inline asm
	{ cvt.f32.bf16 %f104, %rs83;}

	// end inline asm
	fma.rn.f32 	%f128, %f103, %f104, %f127;
	ld.global.nc.u16 	%rs85, [%rd72+16];
	// begin inline asm
	{ cvt.f32.bf16 %f105, %rs85;}

	// end inline asm
	add.s64 	%rd61, %rd60, %rd74;
	// begin inline asm
	ld.global.nc.b16 %rs86, [%rd61];
	// end inline asm
	// begin inline asm
	{ cvt.f32.bf16 %f106, %rs86;}

	// end inline asm
	fma.rn.f32 	%f129, %f105, %f106, %f128;
	ld.global.nc.u16 	%rs88, [%rd72+18];
	// begin inline asm
	{ cvt.f32.bf16 %f107, %rs88;}

	// end inline asm
	add.s64 	%rd62, %rd61, %rd74;
	// begin inline asm
	ld.global.nc.b16 %rs89, [%rd62];
	// end inline asm
	// begin inline asm
	{ cvt.f32.bf16 %f108, %rs89;}

	// end inline asm
	fma.rn.f32 	%f130, %f107, %f108, %f129;
	ld.global.nc.u16 	%rs91, [%rd72+20];
	// begin inline asm
	{ cvt.f32.bf16 %f109, %rs91;}

	// end inline asm
	add.s64 	%rd63, %rd62, %rd74;
	// begin inline asm
	ld.global.nc.b16 %rs92, [%rd63];
	// end inline asm
	// begin inline asm
	{ cvt.f32.bf16 %f110, %rs92;}

	// end inline asm
	fma.rn.f32 	%f131, %f109, %f110, %f130;
	ld.global.nc.u16 	%rs94, [%rd72+22];
	// begin inline asm
	{ cvt.f32.bf16 %f111, %rs94;}

	// end inline asm
	add.s64 	%rd64, %rd63, %rd74;
	// begin inline asm
	ld.global.nc.b16 %rs95, [%rd64];
	// end inline asm
	// begin inline asm
	{ cvt.f32.bf16 %f112, %rs95;}

	// end inline asm
	fma.rn.f32 	%f132, %f111, %f112, %f131;
	ld.global.nc.u16 	%rs97, [%rd72+24];
	// begin inline asm
	{ cvt.f32.bf16 %f113, %rs97;}

	// end inline asm
	add.s64 	%rd65, %rd64, %rd74;
	// begin inline asm
	ld.global.nc.b16 %rs98, [%rd65];
	// end inline asm
	// begin inline asm
	{ cvt.f32.bf16 %f114, %rs98;}

	// end inline asm
	fma.rn.f32 	%f133, %f113, %f114, %f132;
	ld.global.nc.u16 	%rs100, [%rd72+26];
	// begin inline asm
	{ cvt.f32.bf16 %f115, %rs100;}

	// end inline asm
	add.s64 	%rd66, %rd65, %rd74;
	// begin inline asm
	ld.global.nc.b16 %rs101, [%rd66];
	// end inline asm
	// begin inline asm
	{ cvt.f32.bf16 %f116, %rs101;}

	// end inline asm
	fma.rn.f32 	%f134, %f115, %f116, %f133;
	ld.global.nc.u16 	%rs103, [%rd72+28];
	// begin inline asm
	{ cvt.f32.bf16 %f117, %rs103;}

	// end inline asm
	add.s64 	%rd67, %rd66, %rd74;
	// begin inline asm
	ld.global.nc.b16 %rs104, [%rd67];
	// end inline asm
	// begin inline asm
	{ cvt.f32.bf16 %f118, %rs104;}

	// end inline asm
	fma.rn.f32 	%f135, %f117, %f118, %f134;
	ld.global.nc.u16 	%rs106, [%rd72+30];
	// begin inline asm
	{ cvt.f32.bf16 %f119, %rs106;}

	// end inline asm
	add.s64 	%rd68, %rd67, %rd74;
	// begin inline asm
	ld.global.nc.b16 %rs107, [%rd68];
	// end inline asm
	// begin inline asm
	{ cvt.f32.bf16 %f120, %rs107;}

	// end inline asm
	fma.rn.f32 	%f194, %f119, %f120, %f135;
	add.s32 	%r95, %r95, 16;
	add.s32 	%r100, %r100, %r20;
	add.s32 	%r99, %r99, 16;
	setp.ne.s32 	%p11, %r99, 0;
	@%p11 bra 	$L__BB10_12;
$L__BB10_13:
	setp.eq.s32 	%p12, %r18, 0;
	@%p12 bra 	$L__BB10_22;
	and.b32  	%r35, %r17, 7;
	setp.lt.u32 	%p13, %r18, 8;
	@%p13 bra 	$L__BB10_16;
	ld.param.u32 	%r84, [_ZN8pygpukit3ops4gemv24gemv_bf16_batched_kernelINS1_16GemvConfigSmallKEEEvPK13__nv_bfloat16S6_PS4_iiiff_param_4];
	cvt.u64.u32 	%rd83, %r95;
	add.s64 	%rd84, %rd83, %rd2;
	shl.b64 	%rd85, %rd84, 1;
	add.s64 	%rd86, %rd1, %rd85;
	ld.global.nc.u16 	%rs109, [%rd86];
	// begin inline asm
	{ cvt.f32.bf16 %f137, %rs109;}

	// end inline asm
	mul.lo.s32 	%r76, %r95, %r84;
	mul.wide.s32 	%rd87, %r76, 2;
	add.s64 	%rd75, %rd4, %rd87;
	// begin inline asm
	ld.global.nc.b16 %rs110, [%rd75];
	// end inline asm
	// begin inline asm
	{ cvt.f32.bf16 %f138, %rs110;}

	// end inline asm
	fma.rn.f32 	%f153, %f137, %f138, %f194;
	ld.global.nc.u16 	%rs112, [%rd86+2];
	// begin inline asm
	{ cvt.f32.bf16 %f139, %rs112;}

	// end inline asm
	mul.wide.s32 	%rd88, %r84, 2;
	add.s64 	%rd76, %rd75, %rd88;
	// begin inline asm
	ld.global.nc.b16 %rs113, [%rd76];
	// end inline asm
	// begin inline asm
	{ cvt.f32.bf16 %f140, %rs113;}

	// end inline asm
	fma.rn.f32 	%f154, %f139, %f140, %f153;
	ld.global.nc.u16 	%rs115, [%rd86+4];
	// begin inline asm
	{ cvt.f32.bf16 %f141, %rs115;}

	// end inline asm
	add.s64 	%rd77, %rd76, %rd88;
	// begin inline asm
	ld.global.nc.b16 %rs116, [%rd77];
	// end inline asm
	// begin inline asm
	{ cvt.f32.bf16 %f142, %rs116;}

	// end inline asm
	fma.rn.f32 	%f155, %f141, %f142, %f154;
	ld.global.nc.u16 	%rs118, [%rd86+6];
	// begin inline asm
	{ cvt.f32.bf16 %f143, %rs118;}

	// end inline asm
	add.s64 	%rd78, %rd77, %rd88;
	// begin inline asm
	ld.global.nc.b16 %rs119, [%rd78];
	// end inline asm
	// begin inline asm
	{ cvt.f32.bf16 %f144, %rs119;}

	// end inline asm
	fma.rn.f32 	%f156, %f143, %f144, %f155;
	ld.global.nc.u16 	%rs121, [%rd86+8];
	// begin inline asm
	{ cvt.f32.bf16 %f145, %rs121;}

	// end inline asm
	add.s64 	%rd79, %rd78, %rd88;
	// begin inline asm
	ld.global.nc.b16 %rs122, [%rd79];
	// end inline asm
	// begin inline asm
	{ cvt.f32.bf16 %f146, %rs122;}

	// end inline asm
	fma.rn.f32 	%f157, %f145, %f146, %f156;
	ld.global.nc.u16 	%rs124, [%rd86+10];
	// begin inline asm
	{ cvt.f32.bf16 %f147, %rs124;}

	// end inline asm
	add.s64 	%rd80, %rd79, %rd88;
	// begin inline asm
	ld.global.nc.b16 %rs125, [%rd80];
	// end inline asm
	// begin inline asm
	{ cvt.f32.bf16 %f148, %rs125;}

	// end inline asm
	fma.rn.f32 	%f158, %f147, %f148, %f157;
	ld.global.nc.u16 	%rs127, [%rd86+12];
	// begin inline asm
	{ cvt.f32.bf16 %f149, %rs127;}

	// end inline asm
	add.s64 	%rd81, %rd80, %rd88;
	// begin inline asm
	ld.global.nc.b16 %rs128, [%rd81];
	// end inline asm
	// begin inline asm
	{ cvt.f32.bf16 %f150, %rs128;}

	// end inline asm
	fma.rn.f32 	%f159, %f149, %f150, %f158;
	ld.global.nc.u16 	%rs130, [%rd86+14];
	// begin inline asm
	{ cvt.f32.bf16 %f151, %rs130;}

	// end inline asm
	add.s64 	%rd82, %rd81, %rd88;
	// begin inline asm
	ld.global.nc.b16 %rs131, [%rd82];
	// end inline asm
	// begin inline asm
	{ cvt.f32.bf16 %f152, %rs131;}

	// end inline asm
	fma.rn.f32 	%f194, %f151, %f152, %f159;
	add.s32 	%r95, %r95, 8;
$L__BB10_16:
	setp.eq.s32 	%p14, %r35, 0;
	@%p14 bra 	$L__BB10_22;
	and.b32  	%r38, %r17, 3;
	setp.lt.u32 	%p15, %r35, 4;
	@%p15 bra 	$L__BB10_19;
	ld.param.u32 	%r85, [_ZN8pygpukit3ops4gemv24gemv_bf16_batched_kernelINS1_16GemvConfigSmallKEEEvPK13__nv_bfloat16S6_PS4_iiiff_param_4];
	cvt.u64.u32 	%rd93, %r95;
	add.s64 	%rd94, %rd93, %rd2;
	shl.b64 	%rd95, %rd94, 1;
	add.s64 	%rd96, %rd1, %rd95;
	ld.global.nc.u16 	%rs133, [%rd96];
	// begin inline asm
	{ cvt.f32.bf16 %f161, %rs133;}

	// end inline asm
	mul.lo.s32 	%r77, %r95, %r85;
	mul.wide.s32 	%rd97, %r77, 2;
	add.s64 	%rd89, %rd4, %rd97;
	// begin inline asm
	ld.global.nc.b16 %rs134, [%rd89];
	// end inline asm
	// begin inline asm
	{ cvt.f32.bf16 %f162, %rs134;}

	// end inline asm
	fma.rn.f32 	%f169, %f161, %f162, %f194;
	ld.global.nc.u16 	%rs136, [%rd96+2];
	// begin inline asm
	{ cvt.f32.bf16 %f163, %rs136;}

	// end inline asm
	mul.wide.s32 	%rd98, %r85, 2;
	add.s64 	%rd90, %rd89, %rd98;
	// begin inline asm
	ld.global.nc.b16 %rs137, [%rd90];
	// end inline asm
	// begin inline asm
	{ cvt.f32.bf16 %f164, %rs137;}

	// end inline asm
	fma.rn.f32 	%f170, %f163, %f164, %f169;
	ld.global.nc.u16 	%rs139, [%rd96+4];
	// begin inline asm
	{ cvt.f32.bf16 %f165, %rs139;}

	// end inline asm
	add.s64 	%rd91, %rd90, %rd98;
	// begin inline asm
	ld.global.nc.b16 %rs140, [%rd91];
	// end inline asm
	// begin inline asm
	{ cvt.f32.bf16 %f166, %rs140;}

	// end inline asm
	fma.rn.f32 	%f171, %f165, %f166, %f170;
	ld.global.nc.u16 	%rs142, [%rd96+6];
	// begin inline asm
	{ cvt.f32.bf16 %f167, %rs142;}

	// end inline asm
	add.s64 	%rd92, %rd91, %rd98;
	// begin inline asm
	ld.global.nc.b16 %rs143, [%rd92];
	// end inline asm
	// begin inline asm
	{ cvt.f32.bf16 %f168, %rs143;}

	// end inline asm
	fma.rn.f32 	%f194, %f167, %f168, %f171;
	add.s32 	%r95, %r95, 4;
$L__BB10_19:
	setp.eq.s32 	%p16, %r38, 0;
	@%p16 bra 	$L__BB10_22;
	ld.param.u32 	%r86, [_ZN8pygpukit3ops4gemv24gemv_bf16_batched_kernelINS1_16GemvConfigSmallKEEEvPK13__nv_bfloat16S6_PS4_iiiff_param_4];
	mul.lo.s32 	%r106, %r95, %r86;
	cvt.u64.u32 	%rd99, %r95;
	add.s64 	%rd100, %rd2, %rd99;
	shl.b64 	%rd101, %rd100, 1;
	add.s64 	%rd109, %rd1, %rd101;
	neg.s32 	%r105, %r38;
$L__BB10_21:
	.pragma "nounroll";
	ld.param.u32 	%r87, [_ZN8pygpukit3ops4gemv24gemv_bf16_batched_kernelINS1_16GemvConfigSmallKEEEvPK13__nv_bfloat16S6_PS4_iiiff_param_4];
	ld.global.nc.u16 	%rs145, [%rd109];
	// begin inline asm
	{ cvt.f32.bf16 %f172, %rs145;}

	// end inline asm
	mul.wide.s32 	%rd103, %r106, 2;
	add.s64 	%rd102, %rd4, %rd103;
	// begin inline asm
	ld.global.nc.b16 %rs146, [%rd102];
	// end inline asm
	// begin inline asm
	{ cvt.f32.bf16 %f173, %rs146;}

	// end inline asm
	fma.rn.f32 	%f194, %f172, %f173, %f194;
	add.s32 	%r106, %r106, %r87;
	add.s64 	%rd109, %rd109, 2;
	add.s32 	%r105, %r105, 1;
	setp.ne.s32 	%p17, %r105, 0;
	@%p17 bra 	$L__BB10_21;
$L__BB10_22:
	ld.param.f32 	%f179, [_ZN8pygpukit3ops4gemv24gemv_bf16_batched_kernelINS1_16GemvConfigSmallKEEEvPK13__nv_bfloat16S6_PS4_iiiff_param_7];
	ld.param.u32 	%r88, [_ZN8pygpukit3ops4gemv24gemv_bf16_batched_kernelINS1_16GemvConfigSmallKEEEvPK13__nv_bfloat16S6_PS4_iiiff_param_4];
	ld.param.u64 	%rd108, [_ZN8pygpukit3ops4gemv24gemv_bf16_batched_kernelINS1_16GemvConfigSmallKEEEvPK13__nv_bfloat16S6_PS4_iiiff_param_2];
	setp.eq.f32 	%p18, %f179, 0f00000000;
	mul.lo.s32 	%r79, %r88, %r1;
	cvt.s64.s32 	%rd104, %r79;
	add.s64 	%rd105, %rd104, %rd3;
	cvta.to.global.u64 	%rd106, %rd108;
	shl.b64 	%rd107, %rd105, 1;
	add.s64 	%rd8, %rd106, %rd107;
	@%p18 bra 	$L__BB10_24;
	ld.param.f32 	%f180, [_ZN8pygpukit3ops4gemv24gemv_bf16_batched_kernelINS1_16GemvConfigSmallKEEEvPK13__nv_bfloat16S6_PS4_iiiff_param_7];
	ld.param.f32 	%f178, [_ZN8pygpukit3ops4gemv24gemv_bf16_batched_kernelINS1_16GemvConfigSmallKEEEvPK13__nv_bfloat16S6_PS4_iiiff_param_6];
	ld.global.u16 	%rs148, [%rd8];
	// begin inline asm
	{ cvt.f32.bf16 %f174, %rs148;}

	// end inline asm
	mul.f32 	%f175, %f180, %f174;
	fma.rn.f32 	%f195, %f178, %f194, %f175;
	bra.uni 	$L__BB10_25;
$L__BB10_24:
	ld.param.f32 	%f177, [_ZN8pygpukit3ops4gemv24gemv_bf16_batched_kernelINS1_16GemvConfigSmallKEEEvPK13__nv_bfloat16S6_PS4_iiiff_param_6];
	mul.f32 	%f195, %f177, %f194;
$L__BB10_25:
	// begin inline asm
	{  cvt.rn.bf16.f32 %rs149, %f195;}

	// end inline asm
	st.global.u16 	[%rd8], %rs149;
$L__BB10_26:
	ret;

}
	// .globl	_ZN8pygpukit3ops4gemv24gemv_bf16_batched_kernelINS1_10GemvConfigEEEvPK13__nv_bfloat16S6_PS4_iiiff
.visible .entry _ZN8pygpukit3ops4gemv24gemv_bf16_batched_kernelINS1_10GemvConfigEEEvPK13__nv_bfloat16S6_PS4_iiiff(
	.param .u64 .ptr .align 1 _ZN8pygpukit3ops4gemv24gemv_bf16_batched_kernelINS1_10GemvConfigEEEvPK13__nv_bfloat16S6_PS4_iiiff_param_0,
	.param .u64 .ptr .align 1 _ZN8pygpukit3ops4gemv24gemv_bf16_batched_kernelINS1_10GemvConfigEEEvPK13__nv_bfloat16S6_PS4_iiiff_param_1,
	.param .u64 .ptr .align 1 _ZN8pygpukit3ops4gemv24gemv_bf16_batched_kernelINS1_10GemvConfigEEEvPK13__nv_bfloat16S6_PS4_iiiff_param_2,
	.param .u32 _ZN8pygpukit3ops4gemv24gemv_bf16_batched_kernelINS1_10GemvConfigEEEvPK13__nv_bfloat16S6_PS4_iiiff_param_3,
	.param .u32 _ZN8pygpukit3ops4gemv24gemv_bf16_batched_kernelINS1_10GemvConfigEEEvPK13__nv_bfloat16S6_PS4_iiiff_param_4,
	.param .u32 _ZN8pygpukit3ops4gemv24gemv_bf16_batched_kernelINS1_10GemvConfigEEEvPK13__nv_bfloat16S6_PS4_iiiff_param_5,
	.param .f32 _ZN8pygpukit3ops4gemv24gemv_bf16_batched_kernelINS1_10GemvConfigEEEvPK13__nv_bfloat16S6_PS4_iiiff_param_6,
	.param .f32 _ZN8pygpukit3ops4gemv24gemv_bf16_batched_kernelINS1_10GemvConfigEEEvPK13__nv_bfloat16S6_PS4_iiiff_param_7
)
{
	.reg .pred 	%p<18>;
	.reg .b16 	%rs<162>;
	.reg .b32 	%r<100>;
	.reg .b32 	%f<204>;
	.reg .b64 	%rd<116>;

	ld.param.u64 	%rd9, [_ZN8pygpukit3ops4gemv24gemv_bf16_batched_kernelINS1_10GemvConfigEEEvPK13__nv_bfloat16S6_PS4_iiiff_param_0];
	ld.param.u64 	%rd10, [_ZN8pygpukit3ops4gemv24gemv_bf16_batched_kernelINS1_10GemvConfigEEEvPK13__nv_bfloat16S6_PS4_iiiff_param_1];
	ld.param.u32 	%r40, [_ZN8pygpukit3ops4gemv24gemv_bf16_batched_kernelINS1_10GemvConfigEEEvPK13__nv_bfloat16S6_PS4_iiiff_param_3];
	ld.param.u32 	%r41, [_ZN8pygpukit3ops4gemv24gemv_bf16_batched_kernelINS1_10GemvConfigEEEvPK13__nv_bfloat16S6_PS4_iiiff_param_4];
	ld.param.u32 	%r42, [_ZN8pygpukit3ops4gemv24gemv_bf16_batched_kernelINS1_10GemvConfigEEEvPK13__nv_bfloat16S6_PS4_iiiff_param_5];
	ld.param.f32 	%f23, [_ZN8pygpukit3ops4gemv24gemv_bf16_batched_kernelINS1_10GemvConfigEEEvPK13__nv_bfloat16S6_PS4_iiiff_param_6];
	mov.u32 	%r43, %tid.x;
	mov.u32 	%r44, %ctaid.x;
	shl.b32 	%r45, %r44, 8;
	mov.u32 	%r1, %ctaid.y;
	add.s32 	%r2, %r45, %r43;
	setp.ge.s32 	%p1, %r2, %r41;
	setp.ge.s32 	%p2, %r1, %r42;
	or.pred  	%p3, %p1, %p2;
	@%p3 bra 	$L__BB11_25;
	cvta.to.global.u64 	%rd1, %rd9;
	mul.lo.s32 	%r47, %r40, %r1;
	cvt.s64.s32 	%rd2, %r47;
	cvt.s64.s32 	%rd3, %r2;
	mul.wide.s32 	%rd12, %r2, 2;
	add.s64 	%rd4, %rd10, %rd12;
	setp.lt.s32 	%p4, %r40, 8;
	mov.b32 	%r88, 0;
	mov.f32 	%f202, 0f00000000;
	@%p4 bra 	$L__BB11_8;
	add.s32 	%r3, %r40, -8;
	setp.lt.u32 	%p5, %r3, 8;
	mov.f32 	%f202, 0f00000000;
	mov.b32 	%r88, 0;
	mov.b32 	%r86, 8;
	@%p5 bra 	$L__BB11_6;
	shr.u32 	%r52, %r3, 3;
	add.s32 	%r53, %r52, 1;
	and.b32  	%r54, %r53, 1073741822;
	neg.s32 	%r89, %r54;
	mov.f32 	%f202, 0f00000000;
	mov.b32 	%r90, 0;
	mov.u32 	%r88, %r90;
$L__BB11_4:
	ld.param.u32 	%r76, [_ZN8pygpukit3ops4gemv24gemv_bf16_batched_kernelINS1_10GemvConfigEEEvPK13__nv_bfloat16S6_PS4_iiiff_param_4];
	cvt.u64.u32 	%rd37, %r88;
	add.s64 	%rd38, %rd37, %rd2;
	shl.b64 	%rd39, %rd38, 1;
	add.s64 	%rd13, %rd9, %rd39;
	// begin inline asm
	ld.global.nc.b32 %r55, [%rd13];
	// end inline asm
	add.s64 	%rd14, %rd13, 4;
	// begin inline asm
	ld.global.nc.b32 %r56, [%rd14];
	// end inline asm
	add.s64 	%rd15, %rd13, 8;
	// begin inline asm
	ld.global.nc.b32 %r57, [%rd15];
	// end inline asm
	add.s64 	%rd16, %rd13, 12;
	// begin inline asm
	ld.global.nc.b32 %r58, [%rd16];
	// end inline asm
	mov.b32 	{%rs1, %rs2}, %r55;
	// begin inline asm
	{ cvt.f32.bf16 %f29, %rs1;}

	// end inline asm
	// begin inline asm
	{ cvt.f32.bf16 %f30, %rs2;}

	// end inline asm
	mov.b32 	{%rs3, %rs4}, %r56;
	// begin inline asm
	{ cvt.f32.bf16 %f31, %rs3;}

	// end inline asm
	// begin inline asm
	{ cvt.f32.bf16 %f32, %rs4;}

	// end inline asm
	mov.b32 	{%rs5, %rs6}, %r57;
	// begin inline asm
	{ cvt.f32.bf16 %f33, %rs5;}

	// end inline asm
	// begin inline asm
	{ cvt.f32.bf16 %f34, %rs6;}

	// end inline asm
	mov.b32 	{%rs7, %rs8}, %r58;
	// begin inline asm
	{ cvt.f32.bf16 %f35, %rs7;}

	// end inline asm
	// begin inline asm
	{ cvt.f32.bf16 %f36, %rs8;}

	// end inline asm
	mul.wide.s32 	%rd40, %r90, 2;
	add.s64 	%rd17, %rd4, %rd40;
	// begin inline asm
	ld.global.nc.b16 %rs9, [%rd17];
	// end inline asm
	// begin inline asm
	{ cvt.f32.bf16 %f37, %rs9;}

	// end inline asm
	mul.wide.s32 	%rd41, %r76, 2;
	add.s64 	%rd18, %rd17, %rd41;
	// begin inline asm
	ld.global.nc.b16 %rs11, [%rd18];
	// end inline asm
	// begin inline asm
	{ cvt.f32.bf16 %f38, %rs11;}

	// end inline asm
	add.s64 	%rd19, %rd18, %rd41;
	// begin inline asm
	ld.global.nc.b16 %rs13, [%rd19];
	// end inline asm
	// begin inline asm
	{ cvt.f32.bf16 %f39, %rs13;}

	// end inline asm
	add.s64 	%rd20, %rd19, %rd41;
	// begin inline asm
	ld.global.nc.b16 %rs15, [%rd20];
	// end inline asm
	// begin inline asm
	{ cvt.f32.bf16 %f40, %rs15;}

	// end inline asm
	add.s64 	%rd21, %rd20, %rd41;
	// begin inline asm
	ld.global.nc.b16 %rs17, [%rd21];
	// end inline asm
	// begin inline asm
	{ cvt.f32.bf16 %f41, %rs17;}

	// end inline asm
	add.s64 	%rd22, %rd21, %rd41;
	// begin inline asm
	ld.global.nc.b16 %rs19, [%rd22];
	// end inline asm
	// begin inline asm
	{ cvt.f32.bf16 %f42, %rs19;}

	// end inline asm
	add.s64 	%rd23, %rd22, %rd41;
	// begin inline asm
	ld.global.nc.b16 %rs21, [%rd23];
	// end inline asm
	// begin inline asm
	{ cvt.f32.bf16 %f43, %rs21;}

	// end inline asm
	add.s64 	%rd24, %rd23, %rd41;
	// begin inline asm
	ld.global.nc.b16 %rs23, [%rd24];
	// end inline asm
	// begin inline asm
	{ cvt.f32.bf16 %f44, %rs23;}

	// end inline asm
	fma.rn.f32 	%f61, %f29, %f37, %f202;
	fma.rn.f32 	%f62, %f30, %f38, %f61;
	fma.rn.f32 	%f63, %f31, %f39, %f62;
	fma.rn.f32 	%f64, %f32, %f40, %f63;
	fma.rn.f32 	%f65, %f33, %f41, %f64;
	fma.rn.f32 	%f66, %f34, %f42, %f65;
	fma.rn.f32 	%f67, %f35, %f43, %f66;
	fma.rn.f32 	%f68, %f36, %f44, %f67;
	add.s64 	%rd25, %rd13, 16;
	// begin inline asm
	ld.global.nc.b32 %r59, [%rd25];
	// end inline asm
	add.s64 	%rd26, %rd13, 20;
	// begin inline asm
	ld.global.nc.b32 %r60, [%rd26];
	// end inline asm
	add.s64 	%rd27, %rd13, 24;
	// begin inline asm
	ld.global.nc.b32 %r61, [%rd27];
	// end inline asm
	add.s64 	%rd28, %rd13, 28;
	// begin inline asm
	ld.global.nc.b32 %r62, [%rd28];
	// end inline asm
	mov.b32 	{%rs25, %rs26}, %r59;
	// begin inline asm
	{ cvt.f32.bf16 %f45, %rs25;}

	// end inline asm
	// begin inline asm
	{ cvt.f32.bf16 %f46, %rs26;}

	// end inline asm
	mov.b32 	{%rs27, %rs28}, %r60;
	// begin inline asm
	{ cvt.f32.bf16 %f47, %rs27;}

	// end inline asm
	// begin inline asm
	{ cvt.f32.bf16 %f48, %rs28;}

	// end inline asm
	mov.b32 	{%rs29, %rs30}, %r61;
	// begin inline asm
	{ cvt.f32.bf16 %f49, %rs29;}

	// end inline asm
	// begin inline asm
	{ cvt.f32.bf16 %f50, %rs30;}

	// end inline asm
	mov.b32 	{%rs31, %rs32}, %r62;
	// begin inline asm
	{ cvt.f32.bf16 %f51, %rs31;}

	// end inline asm
	// begin inline asm
	{ cvt.f32.bf16 %f52, %rs32;}

	// end inline asm
	add.s64 	%rd29, %rd24, %rd41;
	// begin inline asm
	ld.global.nc.b16 %rs33, [%rd29];
	// end inline asm
	// begin inline asm
	{ cvt.f32.bf16 %f53, %rs33;}

	// end inline asm
	add.s64 	%rd30, %rd29, %rd41;
	// begin inline asm
	ld.global.nc.b16 %rs35, [%rd30];
	// end inline asm
	// begin inline asm
	{ cvt.f32.bf16 %f54, %rs35;}

	// end inline asm
	add.s64 	%rd31, %rd30, %rd41;
	// begin inline asm
	ld.global.nc.b16 %rs37, [%rd31];
	// end inline asm
	// begin inline asm
	{ cvt.f32.bf16 %f55, %rs37;}

	// end inline asm
	add.s64 	%rd32, %rd31, %rd41;
	// begin inline asm
	ld.global.nc.b16 %rs39, [%rd32];
	// end inline asm
	// begin inline asm
	{ cvt.f32.bf16 %f56, %rs39;}

	// end inline asm
	add.s64 	%rd33, %rd32, %rd41;
	// begin inline asm
	ld.global.nc.b16 %rs41, [%rd33];
	// end inline asm
	// begin inline asm
	{ cvt.f32.bf16 %f57, %rs41;}

	// end inline asm
	add.s64 	%rd34, %rd33, %rd41;
	// begin inline asm
	ld.global.nc.b16 %rs43, [%rd34];
	// end inline asm
	// begin inline asm
	{ cvt.f32.bf16 %f58, %rs43;}

	// end inline asm
	add.s64 	%rd35, %rd34, %rd41;
	// begin inline asm
	ld.global.nc.b16 %rs45, [%rd35];
	// end inline asm
	// begin inline asm
	{ cvt.f32.bf16 %f59, %rs45;}

	// end inline asm
	add.s64 	%rd36, %rd35, %rd41;
	// begin inline asm
	ld.global.nc.b16 %rs47, [%rd36];
	// end inline asm
	// begin inline asm
	{ cvt.f32.bf16 %f60, %rs47;}

	// end inline asm
	fma.rn.f32 	%f69, %f45, %f53, %f68;
	fma.rn.f32 	%f70, %f46, %f54, %f69;
	fma.rn.f32 	%f71, %f47, %f55, %f70;
	fma.rn.f32 	%f72, %f48, %f56, %f71;
	fma.rn.f32 	%f73, %f49, %f57, %f72;
	fma.rn.f32 	%f74, %f50, %f58, %f73;
	fma.rn.f32 	%f75, %f51, %f59, %f74;
	fma.rn.f32 	%f202, %f52, %f60, %f75;
	add.s32 	%r88, %r88, 16;
	shl.b32 	%r63, %r76, 4;
	add.s32 	%r90, %r90, %r63;
	add.s32 	%r89, %r89, 2;
	setp.eq.s32 	%p6, %r89, 0;
	@%p6 bra 	$L__BB11_5;
	bra.uni 	$L__BB11_4;
$L__BB11_5:
	add.s32 	%r86, %r88, 8;
$L__BB11_6:
	and.b32  	%r64, %r3, 8;
	setp.ne.s32 	%p7, %r64, 0;
	@%p7 bra 	$L__BB11_8;
	ld.param.u32 	%r77, [_ZN8pygpukit3ops4gemv24gemv_bf16_batched_kernelINS1_10GemvConfigEEEvPK13__nv_bfloat16S6_PS4_iiiff_param_4];
	cvt.u64.u32 	%rd54, %r88;
	add.s64 	%rd55, %rd54, %rd2;
	shl.b64 	%rd56, %rd55, 1;
	add.s64 	%rd42, %rd9, %rd56;
	// begin inline asm
	ld.global.nc.b32 %r65, [%rd42];
	// end inline asm
	add.s64 	%rd43, %rd42, 4;
	// begin inline asm
	ld.global.nc.b32 %r66, [%rd43];
	// end inline asm
	add.s64 	%rd44, %rd42, 8;
	// begin inline asm
	ld.global.nc.b32 %r67, [%rd44];
	// end inline asm
	add.s64 	%rd45, %rd42, 12;
	// begin inline asm
	ld.global.nc.b32 %r68, [%rd45];
	// end inline asm
	mov.b32 	{%rs49, %rs50}, %r65;
	// begin inline asm
	{ cvt.f32.bf16 %f76, %rs49;}

	// end inline asm
	// begin inline asm
	{ cvt.f32.bf16 %f77, %rs50;}

	// end inline asm
	mov.b32 	{%rs51, %rs52}, %r66;
	// begin inline asm
	{ cvt.f32.bf16 %f78, %rs51;}

	// end inline asm
	// begin inline asm
	{ cvt.f32.bf16 %f79, %rs52;}

	// end inline asm
	mov.b32 	{%rs53, %rs54}, %r67;
	// begin inline asm
	{ cvt.f32.bf16 %f80, %rs53;}

	// end inline asm
	// begin inline asm
	{ cvt.f32.bf16 %f81, %rs54;}

	// end inline asm
	mov.b32 	{%rs55, %rs56}, %r68;
	// begin inline asm
	{ cvt.f32.bf16 %f82, %rs55;}

	// end inline asm
	// begin inline asm
	{ cvt.f32.bf16 %f83, %rs56;}

	// end inline asm
	mul.lo.s32 	%r69, %r88, %r77;
	mul.wide.s32 	%rd57, %r69, 2;
	add.s64 	%rd46, %rd4, %rd57;
	// begin inline asm
	ld.global.nc.b16 %rs57, [%rd46];
	// end inline asm
	// begin inline asm
	{ cvt.f32.bf16 %f84, %rs57;}

	// end inline asm
	mul.wide.s32 	%rd58, %r77, 2;
	add.s64 	%rd47, %rd46, %rd58;
	// begin inline asm
	ld.global.nc.b16 %rs59, [%rd47];
	// end inline asm
	// begin inline asm
	{ cvt.f32.bf16 %f85, %rs59;}

	// end inline asm
	add.s64 	%rd48, %rd47, %rd58;
	// begin inline asm
	ld.global.nc.b16 %rs61, [%rd48];
	// end inline asm
	// begin inline asm
	{ cvt.f32.bf16 %f86, %rs61;}

	// end inline asm
	add.s64 	%rd49, %rd48, %rd58;
	// begin inline asm
	ld.global.nc.b16 %rs63, [%rd49];
	// end inline asm
	// begin inline asm
	{ cvt.f32.bf16 %f87, %rs63;}

	// end inline asm
	add.s64 	%rd50, %rd49, %rd58;
	// begin inline asm
	ld.global.nc.b16 %rs65, [%rd50];
	// end inline asm
	// begin inline asm
	{ cvt.f32.bf16 %f88, %rs65;}

	// end inline asm
	add.s64 	%rd51, %rd50, %rd58;
	// begin inline asm
	ld.global.nc.b16 %rs67, [%rd51];
	// end inline asm
	// begin inline asm
	{ cvt.f32.bf16 %f89, %rs67;}

	// end inline asm
	add.s64 	%rd52, %rd51, %rd58;
	// begin inline asm
	ld.global.nc.b16 %rs69, [%rd52];
	// end inline asm
	// begin inline asm
	{ cvt.f32.bf16 %f90, %rs69;}

	// end inline asm
	add.s64 	%rd53, %rd52, %rd58;
	// begin inline asm
	ld.global.nc.b16 %rs71, [%rd53];
	// end inline asm
	// begin inline asm
	{ cvt.f32.bf16 %f91, %rs71;}

	// end inline asm
	fma.rn.f32 	%f92, %f76, %f84, %f202;
	fma.rn.f32 	%f93, %f77, %f85, %f92;
	fma.rn.f32 	%f94, %f78, %f86, %f93;
	fma.rn.f32 	%f95, %f79, %f87, %f94;
	fma.rn.f32 	%f96, %f80, %f88, %f95;
	fma.rn.f32 	%f97, %f81, %f89, %f96;
	fma.rn.f32 	%f98, %f82, %f90, %f97;
	fma.rn.f32 	%f202, %f83, %f91, %f98;
	mov.u32 	%r88, %r86;
$L__BB11_8:
	setp.ge.s32 	%p8, %r88, %r40;
	@%p8 bra 	$L__BB11_21;
	sub.s32 	%r10, %r40, %r88;
	and.b32  	%r11, %r10, 15;
	sub.s32 	%r70, %r88, %r40;
	setp.gt.u32 	%p9, %r70, -16;
	@%p9 bra 	$L__BB11_12;
	ld.param.u32 	%r78, [_ZN8pygpukit3ops4gemv24gemv_bf16_batched_kernelINS1_10GemvConfigEEEvPK13__nv_bfloat16S6_PS4_iiiff_param_4];
	mul.lo.s32 	%r93, %r88, %r78;
	shl.b32 	%r13, %r78, 4;
	and.b32  	%r71, %r10, -16;
	neg.s32 	%r92, %r71;
$L__BB11_11:
	.pragma "nounroll";
	ld.param.u32 	%r79, [_ZN8pygpukit3ops4gemv24gemv_bf16_batched_kernelINS1_10GemvConfigEEEvPK13__nv_bfloat16S6_PS4_iiiff_param_4];
	cvt.u64.u32 	%rd75, %r88;
	add.s64 	%rd76, %rd75, %rd2;
	shl.b64 	%rd77, %rd76, 1;
	add.s64 	%rd78, %rd1, %rd77;
	ld.global.nc.u16 	%rs73, [%rd78];
	// begin inline asm
	{ cvt.f32.bf16 %f100, %rs73;}

	// end inline asm
	mul.wide.s32 	%rd79, %r93, 2;
	add.s64 	%rd59, %rd4, %rd79;
	// begin inline asm
	ld.global.nc.b16 %rs74, [%rd59];
	// end inline asm
	// begin inline asm
	{ cvt.f32.bf16 %f101, %rs74;}

	// end inline asm
	fma.rn.f32 	%f132, %f100, %f101, %f202;
	ld.global.nc.u16 	%rs76, [%rd78+2];
	// begin inline asm
	{ cvt.f32.bf16 %f102, %rs76;}

	// end inline asm
	mul.wide.s32 	%rd80, %r79, 2;
	add.s64 	%rd60, %rd59, %rd80;
	// begin inline asm
	ld.global.nc.b16 %rs77, [%rd60];
	// end inline asm
	// begin inline asm
	{ cvt.f32.bf16 %f103, %rs77;}

	// end inline asm
	fma.rn.f32 	%f133, %f102, %f103, %f132;
	ld.global.nc.u16 	%rs79, [%rd78+4];
	// begin inline asm
	{ cvt.f32.bf16 %f104, %rs79;}

	// end inline asm
	add.s64 	%rd61, %rd60, %rd80;
	// begin inline asm
	ld.global.nc.b16 %rs80, [%rd61];
	// end inline asm
	// begin inline asm
	{ cvt.f32.bf16 %f105, %rs80;}

	// end inline asm
	fma.rn.f32 	%f134, %f104, %f105, %f133;
	ld.global.nc.u16 	%rs82, [%rd78+6];
	// begin inline asm
	{ cvt.f32.bf16 %f106, %rs82;}

	// end inline asm
	add.s64 	%rd62, %rd61, %rd80;
	// begin inline asm
	ld.global.nc.b16 %rs83, [%rd62];
	// end inline asm
	// begin inline asm
	{ cvt.f32.bf16 %f107, %rs83;}

	// end inline asm
	fma.rn.f32 	%f135, %f106, %f107, %f134;
	ld.global.nc.u16 	%rs85, [%rd78+8];
	// begin inline asm
	{ cvt.f32.bf16 %f108, %rs85;}

	// end inline asm
	add.s64 	%rd63, %rd62, %rd80;
	// begin inline asm
	ld.global.nc.b16 %rs86, [%rd63];
	// end inline asm
	// begin inline asm
	{ cvt.f32.bf16 %f109, %rs86;}

	// end inline asm
	fma.rn.f32 	%f136, %f108, %f109, %f135;
	ld.global.nc.u16 	%rs88, [%rd78+10];
	// begin inline asm
	{ cvt.f32.bf16 %f110, %rs88;}

	// end inline asm
	add.s64 	%rd64, %rd63, %rd80;
	// begin inline asm
	ld.global.nc.b16 %rs89, [%rd64];
	// end inline asm
	// begin inline asm
	{ cvt.f32.bf16 %f111, %rs89;}

	// end inline asm
	fma.rn.f32 	%f137, %f110, %f111, %f136;
	ld.global.nc.u16 	%rs91, [%rd78+12];
	// begin inline asm
	{ cvt.f32.bf16 %f112, %rs91;}

	// end inline asm
	add.s64 	%rd65, %rd64, %rd80;
	// begin inline asm
	ld.global.nc.b16 %rs92, [%rd65];
	// end inline asm
	// begin inline asm
	{ cvt.f32.bf16 %f113, %rs92;}

	// end inline asm
	fma.rn.f32 	%f138, %f112, %f113, %f137;
	ld.global.nc.u16 	%rs94, [%rd78+14];
	// begin inline asm
	{ cvt.f32.bf16 %f114, %rs94;}

	// end inline asm
	add.s64 	%rd66, %rd65, %rd80;
	// begin inline asm
	ld.global.nc.b16 %rs95, [%rd66];
	// end inline asm
	// begin inline asm
	{ cvt.f32.bf16 %f115, %rs95;}

	// end inline asm
	fma.rn.f32 	%f139, %f114, %f115, %f138;
	ld.global.nc.u16 	%rs97, [%rd78+16];
	// begin inline asm
	{ cvt.f32.bf16 %f116, %rs97;}

	// end inline asm
	add.s64 	%rd67, %rd66, %rd80;
	// begin inline asm
	ld.global.nc.b16 %rs98, [%rd67];
	// end inline asm
	// begin inline asm
	{ cvt.f32.bf16 %f117, %rs98;}

	// end inline asm
	fma.rn.f32 	%f140, %f116, %f117, %f139;
	ld.global.nc.u16 	%rs100, [%rd78+18];
	// begin inline asm
	{ cvt.f32.bf16 %f118, %rs100;}

	// end inline asm
	add.s64 	%rd68, %rd67, %rd80;
	// begin inline asm
	ld.global.nc.b16 %rs101, [%rd68];
	// end inline asm
	// begin inline asm
	{ cvt.f32.bf16 %f119, %rs101;}

	// end inline asm
	fma.rn.f32 	%f141, %f118, %f119, %f140;
	ld.global.nc.u16 	%rs103, [%rd78+20];
	// begin inline asm
	{ cvt.f32.bf16 %f120, %rs103;}

	// end inline asm
	add.s64 	%rd69, %rd68, %rd80;
	// begin inline asm
	ld.global.nc.b16 %rs104, [%rd69];
	// end inline asm
	// begin inline asm
	{ cvt.f32.bf16 %f121, %rs104;}

	// end inline asm
	fma.rn.f32 	%f142, %f120, %f121, %f141;
	ld.global.nc.u16 	%rs106, [%rd78+22];
	// begin inline asm
	{ cvt.f32.bf16 %f122, %rs106;}

	// end inline asm
	add.s64 	%rd70, %rd69, %rd80;
	// begin inline asm
	ld.global.nc.b16 %rs107, [%rd70];
	// end inline asm
	// begin inline asm
	{ cvt.f32.bf16 %f123, %rs107;}

	// end inline asm
	fma.rn.f32 	%f143, %f122, %f123, %f142;
	ld.global.nc.u16 	%rs109, [%rd78+24];
	// begin inline asm
	{ cvt.f32.bf16 %f124, %rs109;}

	// end inline asm
	add.s64 	%rd71, %rd70, %rd80;
	// begin inline asm
	ld.global.nc.b16 %rs110, [%rd71];
	// end inline asm
	// begin inline asm
	{ cvt.f32.bf16 %f125, %rs110;}

	// end inline asm
	fma.rn.f32 	%f144, %f124, %f125, %f143;
	ld.global.nc.u16 	%rs112, [%rd78+26];
	// begin inline asm
	{ cvt.f32.bf16 %f126, %rs112;}

	// end inline asm
	add.s64 	%rd72, %rd71, %rd80;
	// begin inline asm
	ld.global.nc.b16 %rs113, [%rd72];
	// end inline asm
	// begin inline asm
	{ cvt.f32.bf16 %f127, %rs113;}

	// end inline asm
	fma.rn.f32 	%f145, %f126, %f127, %f144;
	ld.global.nc.u16 	%rs115, [%rd78+28];
	// begin inline asm
	{ cvt.f32.bf16 %f128, %rs115;}

	// end inline asm
	add.s64 	%rd73, %rd72, %rd80;
	// begin inline asm
	ld.global.nc.b16 %rs116, [%rd73];
	// end inline asm
	// begin inline asm
	{ cvt.f32.bf16 %f129, %rs116;}

	// end inline asm
	fma.rn.f32 	%f146, %f128, %f129, %f145;
	ld.global.nc.u16 	%rs118, [%rd78+30];
	// begin inline asm
	{ cvt.f32.bf16 %f130, %rs118;}

	// end inline asm
	add.s64 	%rd74, %rd73, %rd80;
	// begin inline asm
	ld.global.nc.b16 %rs119, [%rd74];
	// end inline asm
	// begin inline asm
	{ cvt.f32.bf16 %f131, %rs119;}

	// end inline asm
	fma.rn.f32 	%f202, %f130, %f131, %f146;
	add.s32 	%r88, %r88, 16;
	add.s32 	%r93, %r93, %r13;
	add.s32 	%r92, %r92, 16;
	setp.ne.s32 	%p10, %r92, 0;
	@%p10 bra 	$L__BB11_11;
$L__BB11_12:
	setp.eq.s32 	%p11, %r11, 0;
	@%p11 bra 	$L__BB11_21;
	and.b32  	%r28, %r10, 7;
	setp.lt.u32 	%p12, %r11, 8;
	@%p12 bra 	$L__BB11_15;
	ld.param.u32 	%r80, [_ZN8pygpukit3ops4gemv24gemv_bf16_batched_kernelINS1_10GemvConfigEEEvPK13__nv_bfloat16S6_PS4_iiiff_param_4];
	cvt.u64.u32 	%rd89, %r88;
	add.s64 	%rd90, %rd89, %rd2;
	shl.b64 	%rd91, %rd90, 1;
	add.s64 	%rd92, %rd1, %rd91;
	ld.global.nc.u16 	%rs121, [%rd92];
	// begin inline asm
	{ cvt.f32.bf16 %f148, %rs121;}

	// end inline asm
	mul.lo.s32 	%r72, %r88, %r80;
	mul.wide.s32 	%rd93, %r72, 2;
	add.s64 	%rd81, %rd4, %rd93;
	// begin inline asm
	ld.global.nc.b16 %rs122, [%rd81];
	// end inline asm
	// begin inline asm
	{ cvt.f32.bf16 %f149, %rs122;}

	// end inline asm
	fma.rn.f32 	%f164, %f148, %f149, %f202;
	ld.global.nc.u16 	%rs124, [%rd92+2];
	// begin inline asm
	{ cvt.f32.bf16 %f150, %rs124;}

	// end inline asm
	mul.wide.s32 	%rd94, %r80, 2;
	add.s64 	%rd82, %rd81, %rd94;
	// begin inline asm
	ld.global.nc.b16 %rs125, [%rd82];
	// end inline asm
	// begin inline asm
	{ cvt.f32.bf16 %f151, %rs125;}

	// end inline asm
	fma.rn.f32 	%f165, %f150, %f151, %f164;
	ld.global.nc.u16 	%rs127, [%rd92+4];
	// begin inline asm
	{ cvt.f32.bf16 %f152, %rs127;}

	// end inline asm
	add.s64 	%rd83, %rd82, %rd94;
	// begin inline asm
	ld.global.nc.b16 %rs128, [%rd83];
	// end inline asm
	// begin inline asm
	{ cvt.f32.bf16 %f153, %rs128;}

	// end inline asm
	fma.rn.f32 	%f166, %f152, %f153, %f165;
	ld.global.nc.u16 	%rs130, [%rd92+6];
	// begin inline asm
	{ cvt.f32.bf16 %f154, %rs130;}

	// end inline asm
	add.s64 	%rd84, %rd83, %rd94;
	// begin inline asm
	ld.global.nc.b16 %rs131, [%rd84];
	// end inline asm
	// begin inline asm
	{ cvt.f32.bf16 %f155, %rs131;}

	// end inline asm
	fma.rn.f32 	%f167, %f154, %f155, %f166;
	ld.global.nc.u16 	%rs133, [%rd92+8];
	// begin inline asm
	{ cvt.f32.bf16 %f156, %rs133;}

	// end inline asm
	add.s64 	%rd85, %rd84, %rd94;
	// begin inline asm
	ld.global.nc.b16 %rs134, [%rd85];
	// end inline asm
	// begin inline asm
	{ cvt.f32.bf16 %f157, %rs134;}

	// end inline asm
	fma.rn.f32 	%f168, %f156, %f157, %f167;
	ld.global.nc.u16 	%rs136, [%rd92+10];
	// begin inline asm
	{ cvt.f32.bf16 %f158, %rs136;}

	// end inline asm
	add.s64 	%rd86, %rd85, %rd94;
	// begin inline asm
	ld.global.nc.b16 %rs137, [%rd86];
	// end inline asm
	// begin inline asm
	{ cvt.f32.bf16 %f159, %rs137;}

	// end inline asm
	fma.rn.f32 	%f169, %f158, %f159, %f168;
	ld.global.nc.u16 	%rs139, [%rd92+12];
	// begin inline asm
	{ cvt.f32.bf16 %f160, %rs139;}

	// end inline asm
	add.s64 	%rd87, %rd86, %rd94;
	// begin inline asm
	ld.global.nc.b16 %rs140, [%rd87];
	// end inline asm
	// begin inline asm
	{ cvt.f32.bf16 %f161, %rs140;}

	// end inline asm
	fma.rn.f32 	%f170, %f160, %f161, %f169;
	ld.global.nc.u16 	%rs142, [%rd92+14];
	// begin inline asm
	{ cvt.f32.bf16 %f162, %rs142;}

	// end inline asm
	add.s64 	%rd88, %rd87, %rd94;
	// begin inline asm
	ld.global.nc.b16 %rs143, [%rd88];
	// end inline asm
	// begin inline asm
	{ cvt.f32.bf16 %f163, %rs143;}

	// end inline asm
	fma.rn.f32 	%f202, %f162, %f163, %f170;
	add.s32 	%r88, %r88, 8;
$L__BB11_15:
	setp.eq.s32 	%p13, %r28, 0;
	@%p13 bra 	$L__BB11_21;
	and.b32  	%r31, %r10, 3;
	setp.lt.u32 	%p14, %r28, 4;
	@%p14 bra 	$L__BB11_18;
	ld.param.u32 	%r81, [_ZN8pygpukit3ops4gemv24gemv_bf16_batched_kernelINS1_10GemvConfigEEEvPK13__nv_bfloat16S6_PS4_iiiff_param_4];
	cvt.u64.u32 	%rd99, %r88;
	add.s64 	%rd100, %rd99, %rd2;
	shl.b64 	%rd101, %rd100, 1;
	add.s64 	%rd102, %rd1, %rd101;
	ld.global.nc.u16 	%rs145, [%rd102];
	// begin inline asm
	{ cvt.f32.bf16 %f172, %rs145;}

	// end inline asm
	mul.lo.s32 	%r73, %r88, %r81;
	mul.wide.s32 	%rd103, %r73, 2;
	add.s64 	%rd95, %rd4, %rd103;
	// begin inline asm
	ld.global.nc.b16 %rs146, [%rd95];
	// end inline asm
	// begin inline asm
	{ cvt.f32.bf16 %f173, %rs146;}

	// end inline asm
	fma.rn.f32 	%f180, %f172, %f173, %f202;
	ld.global.nc.u16 	%rs148, [%rd102+2];
	// begin inline asm
	{ cvt.f32.bf16 %f174, %rs148;}

	// end inline asm
	mul.wide.s32 	%rd104, %r81, 2;
	add.s64 	%rd96, %rd95, %rd104;
	// begin inline asm
	ld.global.nc.b16 %rs149, [%rd96];
	// end inline asm
	// begin inline asm
	{ cvt.f32.bf16 %f175, %rs149;}

	// end inline asm
	fma.rn.f32 	%f181, %f174, %f175, %f180;
	ld.global.nc.u16 	%rs151, [%rd102+4];
	// begin inline asm
	{ cvt.f32.bf16 %f176, %rs151;}

	// end inline asm
	add.s64 	%rd97, %rd96, %rd104;
	// begin inline asm
	ld.global.nc.b16 %rs152, [%rd97];
	// end inline asm
	// begin inline asm
	{ cvt.f32.bf16 %f177, %rs152;}

	// end inline asm
	fma.rn.f32 	%f182, %f176, %f177, %f181;
	ld.global.nc.u16 	%rs154, [%rd102+6];
	// begin inline asm
	{ cvt.f32.bf16 %f178, %rs154;}

	// end inline asm
	add.s64 	%rd98, %rd97, %rd104;
	// begin inline asm
	ld.global.nc.b16 %rs155, [%rd98];
	// end inline asm
	// begin inline asm
	{ cvt.f32.bf16 %f179, %rs155;}

	// end inline asm
	fma.rn.f32 	%f202, %f178, %f179, %f182;
	add.s32 	%r88, %r88, 4;
$L__BB11_18:
	setp.eq.s32 	%p15, %r31, 0;
	@%p15 bra 	$L__BB11_21;
	ld.param.u32 	%r82, [_ZN8pygpukit3ops4gemv24gemv_bf16_batched_kernelINS1_10GemvConfigEEEvPK13__nv_bfloat16S6_PS4_iiiff_param_4];
	mul.lo.s32 	%r99, %r88, %r82;
	cvt.u64.u32 	%rd105, %r88;
	add.s64 	%rd106, %rd2, %rd105;
	shl.b64 	%rd107, %rd106, 1;
	add.s64 	%rd115, %rd1, %rd107;
	neg.s32 	%r98, %r31;
$L__BB11_20:
	.pragma "nounroll";
	ld.param.u32 	%r83, [_ZN8pygpukit3ops4gemv24gemv_bf16_batched_kernelINS1_10GemvConfigEEEvPK13__nv_bfloat16S6_PS4_iiiff_param_4];
	ld.global.nc.u16 	%rs157, [%rd115];
	// begin inline asm
	{ cvt.f32.bf16 %f183, %rs157;}

	// end inline asm
	mul.wide.s32 	%rd109, %r99, 2;
	add.s64 	%rd108, %rd4, %rd109;
	// begin inline asm
	ld.global.nc.b16 %rs158, [%rd108];
	// end inline asm
	// begin inline asm
	{ cvt.f32.bf16 %f184, %rs158;}

	// end inline asm
	fma.rn.f32 	%f202, %f183, %f184, %f202;
	add.s32 	%r99, %r99, %r83;
	add.s64 	%rd115, %rd115, 2;
	add.s32 	%r98, %r98, 1;
	setp.ne.s32 	%p16, %r98, 0;
	@%p16 bra 	$L__BB11_20;
$L__BB11_21:
	ld.param.f32 	%f188, [_ZN8pygpukit3ops4gemv24gemv_bf16_batched_kernelINS1_10GemvConfigEEEvPK13__nv_bfloat16S6_PS4_iiiff_param_7];
	ld.param.u32 	%r84, [_ZN8pygpukit3ops4gemv24gemv_bf16_batched_kernelINS1_10GemvConfigEEEvPK13__nv_bfloat16S6_PS4_iiiff_param_4];
	ld.param.u64 	%rd114, [_ZN8pygpukit3ops4gemv24gemv_bf16_batched_kernelINS1_10GemvConfigEEEvPK13__nv_bfloat16S6_PS4_iiiff_param_2];
	setp.eq.f32 	%p17, %f188, 0f00000000;
	mul.lo.s32 	%r75, %r84, %r1;
	cvt.s64.s32 	%rd110, %r75;
	add.s64 	%rd111, %rd110, %rd3;
	cvta.to.global.u64 	%rd112, %rd114;
	shl.b64 	%rd113, %rd111, 1;
	add.s64 	%rd8, %rd112, %rd113;
	@%p17 bra 	$L__BB11_23;
	ld.param.f32 	%f189, [_ZN8pygpukit3ops4gemv24gemv_bf16_batched_kernelINS1_10GemvConfigEEEvPK13__nv_bfloat16S6_PS4_iiiff_param_7];
	ld.global.u16 	%rs160, [%rd8];
	// begin inline asm
	{ cvt.f32.bf16 %f185, %rs160;}

	// end inline asm
	mul.f32 	%f186, %f189, %f185;
	fma.rn.f32 	%f203, %f23, %f202, %f186;
	bra.uni 	$L__BB11_24;
$L__BB11_23:
	mul.f32 	%f203, %f23, %f202;
$L__BB11_24:
	// begin inline asm
	{  cvt.rn.bf16.f32 %rs161, %f203;}

	// end inline asm
	st.global.u16 	[%rd8], %rs161;
$L__BB11_25:
	ret;

}


// ===== COMPILED SASS (sm_100) =====

	.target	sm_100

	.elftype	@"ET_EXEC"


//--------------------- .note.nv.tkinfo           --------------------------
	.section	.note.nv.tkinfo,"",@"SHT_NOTE"
	.sectionflags	@"SHF_NOTE_NV_TKINFO"
	.tkinfo
        /*0018*/ 	.word	0x00000002
        /*0030*/ 	.string	""
        /*0030*/ 	.string	"ptxas"
        /*0030*/ 	.string	"Cuda compilation tools, release 13.0, V13.0.88"
        /*0030*/ 	.string	"Build cuda_13.0.r13.0/compiler.36424714_0"
        /*0030*/ 	.string	"-arch sm_100 -m 64 "



//--------------------- .note.nv.cuinfo           --------------------------
	.section	.note.nv.cuinfo,"",@"SHT_NOTE"
	.sectionflags	@"SHF_NOTE_NV_CUINFO"
        /*0018*/ 	.short	0x0002
        /*001a*/ 	.short	0x0064
        /*001c*/ 	.short	0x0082
	.zero		2


//--------------------- .nv.info                  --------------------------
	.section	.nv.info,"",@"SHT_CUDA_INFO"
	.align	4


	//----- nvinfo : EIATTR_REGCOUNT
	.align		4
        /*0000*/ 	.byte	0x04, 0x2f
        /*0002*/ 	.short	(.L_1 - .L_0)
	.align		4
.L_0:
        /*0004*/ 	.word	index@(_ZN8pygpukit3ops4gemv16gemv_bf16_kernelINS1_16GemvConfigSmallNEEEvPK13__nv_bfloat16S6_PS4_iiff)
        /*0008*/ 	.word	0x00000020


	//----- nvinfo : EIATTR_FRAME_SIZE
	.align		4
.L_1:
        /*000c*/ 	.byte	0x04, 0x11
        /*000e*/ 	.short	(.L_3 - .L_2)
	.align		4
.L_2:
        /*0010*/ 	.word	index@(_ZN8pygpukit3ops4gemv16gemv_bf16_kernelINS1_16GemvConfigSmallNEEEvPK13__nv_bfloat16S6_PS4_iiff)
        /*0014*/ 	.word	0x00000000


	//----- nvinfo : EIATTR_REGCOUNT
	.align		4
.L_3:
        /*0018*/ 	.byte	0x04, 0x2f
        /*001a*/ 	.short	(.L_5 - .L_4)
	.align		4
.L_4:
        /*001c*/ 	.word	index@(_ZN8pygpukit3ops4gemv16gemv_bf16_kernelINS1_15GemvConfigLargeEEEvPK13__nv_bfloat16S6_PS4_iiff)
        /*0020*/ 	.word	0x00000020


	//----- nvinfo : EIATTR_FRAME_SIZE
	.align		4
.L_5:
        /*0024*/ 	.byte	0x04, 0x11
        /*0026*/ 	.short	(.L_7 - .L_6)
	.align		4
.L_6:
        /*0028*/ 	.word	index@(_ZN8pygpukit3ops4gemv16gemv_bf16_kernelINS1_15GemvConfigLargeEEEvPK13__nv_bfloat16S6_PS4_iiff)
        /*002c*/ 	.word	0x00000000


	//----- nvinfo : EIATTR_REGCOUNT
	.align		4
.L_7:
        /*0030*/ 	.byte	0x04, 0x2f
        /*0032*/ 	.short	(.L_9 - .L_8)
	.align		4
.L_8:
        /*0034*/ 	.word	index@(_ZN8pygpukit3ops4gemv16gemv_bf16_kernelINS1_16GemvConfigLargeKEEEvPK13__nv_bfloat16S6_PS4_iiff)
        /*0038*/ 	.word	0x00000020


	//----- nvinfo : EIATTR_FRAME_SIZE
	.align		4
.L_9:
        /*003c*/ 	.byte	0x04, 0x11
        /*003e*/ 	.short	(.L_11 - .L_10)
	.align		4
.L_10:
        /*0040*/ 	.word	index@(_ZN8pygpukit3ops4gemv16gemv_bf16_kernelINS1_16GemvConfigLargeKEEEvPK13__nv_bfloat16S6_PS4_iiff)
        /*0044*/ 	.word	0x00000000


	//----- nvinfo : EIATTR_REGCOUNT
	.align		4
.L_11:
        /*0048*/ 	.byte	0x04, 0x2f
        /*004a*/ 	.short	(.L_13 - .L_12)
	.align		4
.L_12:
        /*004c*/ 	.word	index@(_ZN8pygpukit3ops4gemv16gemv_bf16_kernelINS1_16GemvConfigSmallKEEEvPK13__nv_bfloat16S6_PS4_iiff)
        /*0050*/ 	.word	0x00000020


	//----- nvinfo : EIATTR_FRAME_SIZE
	.align		4
.L_13:
        /*0054*/ 	.byte	0x04, 0x11
        /*0056*/ 	.short	(.L_15 - .L_14)
	.align		4
.L_14:
        /*0058*/ 	.word	index@(_ZN8pygpukit3ops4gemv16gemv_bf16_kernelINS1_16GemvConfigSmallKEEEvPK13__nv_bfloat16S6_PS4_iiff)
        /*005c*/ 	.word	0x00000000


	//----- nvinfo : EIATTR_REGCOUNT
	.align		4
.L_15:
        /*0060*/ 	.byte	0x04, 0x2f
        /*0062*/ 	.short	(.L_17 - .L_16)
	.align		4
.L_16:
        /*0064*/ 	.word	index@(_ZN8pygpukit3ops4gemv16gemv_bf16_kernelINS1_10GemvConfigEEEvPK13__nv_bfloat16S6_PS4_iiff)
        /*0068*/ 	.word	0x00000020


	//----- nvinfo : EIATTR_FRAME_SIZE
	.align		4
.L_17:
        /*006c*/ 	.byte	0x04, 0x11
        /*006e*/ 	.short	(.L_19 - .L_18)
	.align		4
.L_18:
        /*0070*/ 	.word	index@(_ZN8pygpukit3ops4gemv16gemv_bf16_kernelINS1_10GemvConfigEEEvPK13__nv_bfloat16S6_PS4_iiff)
        /*0074*/ 	.word	0x00000000


	//----- nvinfo : EIATTR_REGCOUNT
	.align		4
.L_19:
        /*0078*/ 	.byte	0x04, 0x2f
        /*007a*/ 	.short	(.L_21 - .L_20)
	.align		4
.L_20:
        /*007c*/ 	.word	index@(_ZN8pygpukit3ops4gemv16gemv_fp16_kernelINS1_10GemvConfigEEEvPK6__halfS6_PS4_iiff)
        /*0080*/ 	.word	0x00000020


	//----- nvinfo : EIATTR_FRAME_SIZE
	.align		4
.L_21:
        /*0084*/ 	.byte	0x04, 0x11
        /*0086*/ 	.short	(.L_23 - .L_22)
	.align		4
.L_22:
        /*0088*/ 	.word	index@(_ZN8pygpukit3ops4gemv16gemv_fp16_kernelINS1_10GemvConfigEEEvPK6__halfS6_PS4_iiff)
        /*008c*/ 	.word	0x00000000


	//----- nvinfo : EIATTR_REGCOUNT
	.align		4
.L_23:
        /*0090*/ 	.byte	0x04, 0x2f
        /*0092*/ 	.short	(.L_25 - .L_24)
	.align		4
.L_24:
        /*0094*/ 	.word	index@(_ZN8pygpukit3ops4gemv16gemv_fp32_kernelINS1_10GemvConfigEEEvPKfS5_Pfiiff)
        /*0098*/ 	.word	0x00000020


	//----- nvinfo : EIATTR_FRAME_SIZE
	.align		4
.L_25:
        /*009c*/ 	.byte	0x04, 0x11
        /*009e*/ 	.short	(.L_27 - .L_26)
	.align		4
.L_26:
        /*00a0*/ 	.word	index@(_ZN8pygpukit3ops4gemv16gemv_fp32_kernelINS1_10GemvConfigEEEvPKfS5_Pfiiff)
        /*00a4*/ 	.word	0x00000000


	//----- nvinfo : EIATTR_REGCOUNT
	.align		4
.L_27:
        /*00a8*/ 	.byte	0x04, 0x2f
        /*00aa*/ 	.short	(.L_29 - .L_28)
	.align		4
.L_28:
        /*00ac*/ 	.word	index@(_ZN8pygpukit3ops4gemv24gemv_bf16_batched_kernelINS1_16GemvConfigSmallNEEEvPK13__nv_bfloat16S6_PS4_iiiff)
        /*00b0*/ 	.word	0x00000020


	//----- nvinfo : EIATTR_FRAME_SIZE
	.align		4
.L_29:
        /*00b4*/ 	.byte	0x04, 0x11
        /*00b6*/ 	.short	(.L_31 - .L_30)
	.align		4
.L_30:
        /*00b8*/ 	.word	index@(_ZN8pygpukit3ops4gemv24gemv_bf16_batched_kernelINS1_16GemvConfigSmallNEEEvPK13__nv_bfloat16S6_PS4_iiiff)
        /*00bc*/ 	.word	0x00000000


	//----- nvinfo : EIATTR_REGCOUNT
	.align		4
.L_31:
        /*00c0*/ 	.byte	0x04, 0x2f
        /*00c2*/ 	.short	(.L_33 - .L_32)
	.align		4
.L_32:
        /*00c4*/ 	.word	index@(_ZN8pygpukit3ops4gemv24gemv_bf16_batched_kernelINS1_15GemvConfigLargeEEEvPK13__nv_bfloat16S6_PS4_iiiff)
        /*00c8*/ 	.word	0x00000020


	//----- nvinfo : EIATTR_FRAME_SIZE
	.align		4
.L_33:
        /*00cc*/ 	.byte	0x04, 0x11
        /*00ce*/ 	.short	(.L_35 - .L_34)
	.align		4
.L_34:
        /*00d0*/ 	.word	index@(_ZN8pygpukit3ops4gemv24gemv_bf16_batched_kernelINS1_15GemvConfigLargeEEEvPK13__nv_bfloat16S6_PS4_iiiff)
        /*00d4*/ 	.word	0x00000000


	//----- nvinfo : EIATTR_REGCOUNT
	.align		4
.L_35:
        /*00d8*/ 	.byte	0x04, 0x2f
        /*00da*/ 	.short	(.L_37 - .L_36)
	.align		4
.L_36:
        /*00dc*/ 	.word	index@(_ZN8pygpukit3ops4gemv24gemv_bf16_batched_kernelINS1_16GemvConfigLargeKEEEvPK13__nv_bfloat16S6_PS4_iiiff)
        /*00e0*/ 	.word	0x00000020


	//----- nvinfo : EIATTR_FRAME_SIZE
	.align		4
.L_37:
        /*00e4*/ 	.byte	0x04, 0x11
        /*00e6*/ 	.short	(.L_39 - .L_38)
	.align		4
.L_38:
        /*00e8*/ 	.word	index@(_ZN8pygpukit3ops4gemv24gemv_bf16_batched_kernelINS1_16GemvConfigLargeKEEEvPK13__nv_bfloat16S6_PS4_iiiff)
        /*00ec*/ 	.word	0x00000000


	//----- nvinfo : EIATTR_REGCOUNT
	.align		4
.L_39:
        /*00f0*/ 	.byte	0x04, 0x2f
        /*00f2*/ 	.short	(.L_41 - .L_40)
	.align		4
.L_40:
        /*00f4*/ 	.word	index@(_ZN8pygpukit3ops4gemv24gemv_bf16_batched_kernelINS1_16GemvConfigSmallKEEEvPK13__nv_bfloat16S6_PS4_iiiff)
        /*00f8*/ 	.word	0x00000020


	//----- nvinfo : EIATTR_FRAME_SIZE
	.align		4
.L_41:
        /*00fc*/ 	.byte	0x04, 0x11
        /*00fe*/ 	.short	(.L_43 - .L_42)
	.align		4
.L_42:
        /*0100*/ 	.word	index@(_ZN8pygpukit3ops4gemv24gemv_bf16_batched_kernelINS1_16GemvConfigSmallKEEEvPK13__nv_bfloat16S6_PS4_iiiff)
        /*0104*/ 	.word	0x00000000


	//----- nvinfo : EIATTR_REGCOUNT
	.align		4
.L_43:
        /*0108*/ 	.byte	0x04, 0x2f
        /*010a*/ 	.short	(.L_45 - .L_44)
	.align		4
.L_44:
        /*010c*/ 	.word	index@(_ZN8pygpukit3ops4gemv24gemv_bf16_batched_kernelINS1_10GemvConfigEEEvPK13__nv_bfloat16S6_PS4_iiiff)
        /*0110*/ 	.word	0x00000020


	//----- nvinfo : EIATTR_FRAME_SIZE
	.align		4
.L_45:
        /*0114*/ 	.byte	0x04, 0x11
        /*0116*/ 	.short	(.L_47 - .L_46)
	.align		4
.L_46:
        /*0118*/ 	.word	index@(_ZN8pygpukit3ops4gemv24gemv_bf16_batched_kernelINS1_10GemvConfigEEEvPK13__nv_bfloat16S6_PS4_iiiff)
        /*011c*/ 	.word	0x00000000


	//----- nvinfo : EIATTR_MIN_STACK_SIZE
	.align		4
.L_47:
        /*0120*/ 	.byte	0x04, 0x12
        /*0122*/ 	.short	(.L_49 - .L_48)
	.align		4
.L_48:
        /*0124*/ 	.word	index@(_ZN8pygpukit3ops4gemv24gemv_bf16_batched_kernelINS1_10GemvConfigEEEvPK13__nv_bfloat16S6_PS4_iiiff)
        /*0128*/ 	.word	0x00000000


	//----- nvinfo : EIATTR_MIN_STACK_SIZE
	.align		4
.L_49:
        /*012c*/ 	.byte	0x04, 0x12
        /*012e*/ 	.short	(.L_51 - .L_50)
	.align		4
.L_50:
        /*0130*/ 	.word	index@(_ZN8pygpukit3ops4gemv24gemv_bf16_batched_kernelINS1_16GemvConfigSmallKEEEvPK13__nv_bfloat16S6_PS4_iiiff)
        /*0134*/ 	.word	0x00000000


	//----- nvinfo : EIATTR_MIN_STACK_SIZE
	.align		4
.L_51:
        /*0138*/ 	.byte	0x04, 0x12
        /*013a*/ 	.short	(.L_53 - .L_52)
	.align		4
.L_52:
        /*013c*/ 	.word	index@(_ZN8pygpukit3ops4gemv24gemv_bf16_batched_kernelINS1_16GemvConfigLargeKEEEvPK13__nv_bfloat16S6_PS4_iiiff)
        /*0140*/ 	.word	0x00000000


	//----- nvinfo : EIATTR_MIN_STACK_SIZE
	.align		4
.L_53:
        /*0144*/ 	.byte	0x04, 0x12
        /*0146*/ 	.short	(.L_55 - .L_54)
	.align		4
.L_54:
        /*0148*/ 	.word	index@(_ZN8pygpukit3ops4gemv24gemv_bf16_batched_kernelINS1_15GemvConfigLargeEEEvPK13__nv_bfloat16S6_PS4_iiiff)
        /*014c*/ 	.word	0x00000000


	//----- nvinfo : EIATTR_MIN_STACK_SIZE
	.align		4
.L_55:
        /*0150*/ 	.byte	0x04, 0x12
        /*0152*/ 	.short	(.L_57 - .L_56)
	.align		4
.L_56:
        /*0154*/ 	.word	index@(_ZN8pygpukit3ops4gemv24gemv_bf16_batched_kernelINS1_16GemvConfigSmallNEEEvPK13__nv_bfloat16S6_PS4_iiiff)
        /*0158*/ 	.word	0x00000000


	//----- nvinfo : EIATTR_MIN_STACK_SIZE
	.align		4
.L_57:
        /*015c*/ 	.byte	0x04, 0x12
        /*015e*/ 	.short	(.L_59 - .L_58)
	.align		4
.L_58:
        /*0160*/ 	.word	index@(_ZN8pygpukit3ops4gemv16gemv_fp32_kernelINS1_10GemvConfigEEEvPKfS5_Pfiiff)
        /*0164*/ 	.word	0x00000000


	//----- nvinfo : EIATTR_MIN_STACK_SIZE
	.align		4
.L_59:
        /*0168*/ 	.byte	0x04, 0x12
        /*016a*/ 	.short	(.L_61 - .L_60)
	.align		4
.L_60:
        /*016c*/ 	.word	index@(_ZN8pygpukit3ops4gemv16gemv_fp16_kernelINS1_10GemvConfigEEEvPK6__halfS6_PS4_iiff)
        /*0170*/ 	.word	0x00000000


	//----- nvinfo : EIATTR_MIN_STACK_SIZE
	.align		4
.L_61:
        /*0174*/ 	.byte	0x04, 0x12
        /*0176*/ 	.short	(.L_63 - .L_62)
	.align		4
.L_62:
        /*0178*/ 	.word	index@(_ZN8pygpukit3ops4gemv16gemv_bf16_kernelINS1_10GemvConfigEEEvPK13__nv_bfloat16S6_PS4_iiff)
        /*017c*/ 	.word	0x00000000


	//----- nvinfo : EIATTR_MIN_STACK_SIZE
	.align		4
.L_63:
        /*0180*/ 	.byte	0x04, 0x12
        /*0182*/ 	.short	(.L_65 - .L_64)
	.align		4
.L_64:
        /*0184*/ 	.word	index@(_ZN8pygpukit3ops4gemv16gemv_bf16_kernelINS1_16GemvConfigSmallKEEEvPK13__nv_bfloat16S6_PS4_iiff)
        /*0188*/ 	.word	0x00000000


	//----- nvinfo : EIATTR_MIN_STACK_SIZE
	.align		4
.L_65:
        /*018c*/ 	.byte	0x04, 0x12
        /*018e*/ 	.short	(.L_67 - .L_66)
	.align		4
.L_66:
        /*0190*/ 	.word	index@(_ZN8pygpukit3ops4gemv16gemv_bf16_kernelINS1_16GemvConfigLargeKEEEvPK13__nv_bfloat16S6_PS4_iiff)
        /*0194*/ 	.word	0x00000000


	//----- nvinfo : EIATTR_MIN_STACK_SIZE
	.align		4
.L_67:
        /*0198*/ 	.byte	0x04, 0x12
        /*019a*/ 	.short	(.L_69 - .L_68)
	.align		4
.L_68:
        /*019c*/ 	.word	index@(_ZN8pygpukit3ops4gemv16gemv_bf16_kernelINS1_15GemvConfigLargeEEEvPK13__nv_bfloat16S6_PS4_iiff)
        /*01a0*/ 	.word	0x00000000


	//----- nvinfo : EIATTR_MIN_STACK_SIZE
	.align		4
.L_69:
        /*01a4*/ 	.byte	0x04, 0x12
        /*01a6*/ 	.short	(.L_71 - .L_70)
	.align		4
.L_70:
        /*01a8*/ 	.word	index@(_ZN8pygpukit3ops4gemv16gemv_bf16_kernelINS1_16GemvConfigSmallNEEEvPK13__nv_bfloat16S6_PS4_iiff)
        /*01ac*/ 	.word	0x00000000
.L_71:


//--------------------- .nv.compat                --------------------------
	.section	.nv.compat,"",@"SHT_CUDA_COMPAT_INFO"
	.align	4
        /*0000*/ 	.byte	0x02, 0x09, 0x00, 0x00, 0x02, 0x02, 0x01, 0x00, 0x02, 0x05, 0x05, 0x00, 0x03, 0x07, 0x01, 0x01
        /*0010*/ 	.byte	0x02, 0x03, 0x00, 0x00, 0x02, 0x06, 0x01, 0x00, 0x04, 0x0b, 0x08, 0x00, 0x09, 0x00, 0x00, 0x00
        /*0020*/ 	.byte	0x00, 0x00, 0x00, 0x00


//--------------------- .nv.info._ZN8pygpukit3ops4gemv24gemv_bf16_batched_kernelINS1_10GemvConfigEEEvPK13__nv_bfloat16S6_PS4_iiiff --------------------------
	.section	.nv.info._ZN8pygpukit3ops4gemv24gemv_bf16_batched_kernelINS1_10GemvConfigEEEvPK13__nv_bfloat16S6_PS4_iiiff,"",@"SHT_CUDA_INFO"
	.sectionflags	@""
	.align	4


	//----- nvinfo : EIATTR_CUDA_API_VERSION
	.align		4
        /*0000*/ 	.byte	0x04, 0x37
        /*0002*/ 	.short	(.L_73 - .L_72)
.L_72:
        /*0004*/ 	.word	0x00000082


	//----- nvinfo : EIATTR_KPARAM_INFO
	.align		4
.L_73:
        /*0008*/ 	.byte	0x04, 0x17
        /*000a*/ 	.short	(.L_75 - .L_74)
.L_74:
        /*000c*/ 	.word	0x00000000
        /*0010*/ 	.short	0x0007
        /*0012*/ 	.short	0x0028
        /*0014*/ 	.byte	0x00, 0xf0, 0x11, 0x00


	//----- nvinfo : EIATTR_KPARAM_INFO
	.align		4
.L_75:
        /*0018*/ 	.byte	0x04, 0x17
        /*001a*/ 	.short	(.L_77 - .L_76)
.L_76:
        /*001c*/ 	.word	0x00000000
        /*0020*/ 	.short	0x0006
        /*0022*/ 	.short	0x0024
        /*0024*/ 	.byte	0x00, 0xf0, 0x11, 0x00


	//----- nvinfo : EIATTR_KPARAM_INFO
	.align		4
.L_77:
        /*0028*/ 	.byte	0x04, 0x17
        /*002a*/ 	.short	(.L_79 - .L_78)
.L_78:
        /*002c*/ 	.word	0x00000000
        /*0030*/ 	.short	0x0005
        /*0032*/ 	.short	0x0020
        /*0034*/ 	.byte	0x00, 0xf0, 0x11, 0x00


	//----- nvinfo : EIATTR_KPARAM_INFO
	.align		4
.L_79:
        /*0038*/ 	.byte	0x04, 0x17
        /*003a*/ 	.short	(.L_81 - .L_80)
.L_80:
        /*003c*/ 	.word	0x00000000
        /*0040*/ 	.short	0x0004
        /*0042*/ 	.short	0x001c
        /*0044*/ 	.byte	0x00, 0xf0, 0x11, 0x00


	//----- nvinfo : EIATTR_KPARAM_INFO
	.align		4
.L_81:
        /*0048*/ 	.byte	0x04, 0x17
        /*004a*/ 	.short	(.L_83 - .L_82)
.L_82:
        /*004c*/ 	.word	0x00000000
        /*0050*/ 	.short	0x0003
        /*0052*/ 	.short	0x0018
        /*0054*/ 	.byte	0x00, 0xf0, 0x11, 0x00


	//----- nvinfo : EIATTR_KPARAM_INFO
	.align		4
.L_83:
        /*0058*/ 	.byte	0x04, 0x17
        /*005a*/ 	.short	(.L_85 - .L_84)
.L_84:
        /*005c*/ 	.word	0x00000000
        /*0060*/ 	.short	0x0002
        /*0062*/ 	.short	0x0010
        /*0064*/ 	.byte	0x00, 0xf5, 0x21, 0x00


	//----- nvinfo : EIATTR_KPARAM_INFO
	.align		4
.L_85:
        /*0068*/ 	.byte	0x04, 0x17
        /*006a*/ 	.short	(.L_87 - .L_86)
.L_86:
        /*006c*/ 	.word	0x00000000
        /*0070*/ 	.short	0x0001
        /*0072*/ 	.short	0x0008
        /*0074*/ 	.byte	0x00, 0xf5, 0x21, 0x00


	//----- nvinfo : EIATTR_KPARAM_INFO
	.align		4
.L_87:
        /*0078*/ 	.byte	0x04, 0x17
        /*007a*/ 	.short	(.L_89 - .L_88)
.L_88:
        /*007c*/ 	.word	0x00000000
        /*0080*/ 	.short	0x0000
        /*0082*/ 	.short	0x0000
        /*0084*/ 	.byte	0x00, 0xf5, 0x21, 0x00


	//----- nvinfo : EIATTR_SPARSE_MMA_MASK
	.align		4
.L_89:
        /*0088*/ 	.byte	0x03, 0x50
        /*008a*/ 	.short	0x0000


	//----- nvinfo : EIATTR_MAXREG_COUNT
	.align		4
        /*008c*/ 	.byte	0x03, 0x1b
        /*008e*/ 	.short	0x00ff


	//----- nvinfo : EIATTR_MERCURY_ISA_VERSION
	.align		4
        /*0090*/ 	.byte	0x03, 0x5f
        /*0092*/ 	.short	0x0101


	//----- nvinfo : EIATTR_VRC_CTA_INIT_COUNT
	.align		4
        /*0094*/ 	.byte	0x02, 0x4a
	.zero		1
	.zero		1


	//----- nvinfo : EIATTR_EXIT_INSTR_OFFSETS
	.align		4
        /*0098*/ 	.byte	0x04, 0x1c
        /*009a*/ 	.short	(.L_91 - .L_90)


	//   ....[0]....
.L_90:
        /*009c*/ 	.word	0x000000a0


	//   ....[1]....
        /*00a0*/ 	.word	0x00001c40


	//----- nvinfo : EIATTR_CBANK_PARAM_SIZE
	.align		4
.L_91:
        /*00a4*/ 	.byte	0x03, 0x19
        /*00a6*/ 	.short	0x002c


	//----- nvinfo : EIATTR_PARAM_CBANK
	.align		4
        /*00a8*/ 	.byte	0x04, 0x0a
        /*00aa*/ 	.short	(.L_93 - .L_92)
	.align		4
.L_92:
        /*00ac*/ 	.word	index@(.nv.constant0._ZN8pygpukit3ops4gemv24gemv_bf16_batched_kernelINS1_10GemvConfigEEEvPK13__nv_bfloat16S6_PS4_iiiff)
        /*00b0*/ 	.short	0x0380
        /*00b2*/ 	.short	0x002c


	//----- nvinfo : EIATTR_SW_WAR
	.align		4
.L_93:
        /*00b4*/ 	.byte	0x04, 0x36
        /*00b6*/ 	.short	(.L_95 - .L_94)
.L_94:
        /*00b8*/ 	.word	0x00000008
.L_95:


//--------------------- .nv.info._ZN8pygpukit3ops4gemv24gemv_bf16_batched_kernelINS1_16GemvConfigSmallKEEEvPK13__nv_bfloat16S6_PS4_iiiff --------------------------
	.section	.nv.info._ZN8pygpukit3ops4gemv24gemv_bf16_batched_kernelINS1_16GemvConfigSmallKEEEvPK13__nv_bfloat16S6_PS4_iiiff,"",@"SHT_CUDA_INFO"
	.sectionflags	@""
	.align	4


	//----- nvinfo : EIATTR_CUDA_API_VERSION
	.align		4
        /*0000*/ 	.byte	0x04, 0x37
        /*0002*/ 	.short	(.L_97 - .L_96)
.L_96:
        /*0004*/ 	.word	0x00000082


	//----- nvinfo : EIATTR_KPARAM_INFO
	.align		4
.L_97:
        /*0008*/ 	.byte	0x04, 0x17
        /*000a*/ 	.short	(.L_99 - .L_98)
.L_98:
        /*000c*/ 	.word	0x00000000
        /*0010*/ 	.short	0x0007
        /*0012*/ 	.short	0x0028
        /*0014*/ 	.byte	0x00, 0xf0, 0x11, 0x00


	//----- nvinfo : EIATTR_KPARAM_INFO
	.align		4
.L_99:
        /*0018*/ 	.byte	0x04, 0x17
        /*001a*/ 	.short	(.L_101 - .L_100)
.L_100:
        /*001c*/ 	.word	0x00000000
        /*0020*/ 	.short	0x0006
        /*0022*/ 	.short	0x0024
        /*0024*/ 	.byte	0x00, 0xf0, 0x11, 0x00


	//----- nvinfo : EIATTR_KPARAM_INFO
	.align		4
.L_101:
        /*0028*/ 	.byte	0x04, 0x17
        /*002a*/ 	.short	(.L_103 - .L_102)
.L_102:
        /*002c*/ 	.word	0x00000000
        /*0030*/ 	.short	0x0005
        /*0032*/ 	.short	0x0020
        /*0034*/ 	.byte	0x00, 0xf0, 0x11, 0x00


	//----- nvinfo : EIATTR_KPARAM_INFO
	.align		4
.L_103:
        /*0038*/ 	.byte	0x04, 0x17
        /*003a*/ 	.short	(.L_105 - .L_104)
.L_104:
        /*003c*/ 	.word	0x00000000
        /*0040*/ 	.short	0x0004
        /*0042*/ 	.short	0x001c
        /*0044*/ 	.byte	0x00, 0xf0, 0x11, 0x00


	//----- nvinfo : EIATTR_KPARAM_INFO
	.align		4
.L_105:
        /*0048*/ 	.byte	0x04, 0x17
        /*004a*/ 	.short	(.L_107 - .L_106)
.L_106:
        /*004c*/ 	.word	0x00000000
        /*0050*/ 	.short	0x0003
        /*0052*/ 	.short	0x0018
        /*0054*/ 	.byte	0x00, 0xf0, 0x11, 0x00


	//----- nvinfo : EIATTR_KPARAM_INFO
	.align		4
.L_107:
        /*0058*/ 	.byte	0x04, 0x17
        /*005a*/ 	.short	(.L_109 - .L_108)
.L_108:
        /*005c*/ 	.word	0x00000000
        /*0060*/ 	.short	0x0002
        /*0062*/ 	.short	0x0010
        /*0064*/ 	.byte	0x00, 0xf5, 0x21, 0x00


	//----- nvinfo : EIATTR_KPARAM_INFO
	.align		4
.L_109:
        /*0068*/ 	.byte	0x04, 0x17
        /*006a*/ 	.short	(.L_111 - .L_110)
.L_110:
        /*006c*/ 	.word	0x00000000
        /*0070*/ 	.short	0x0001
        /*0072*/ 	.short	0x0008
        /*0074*/ 	.byte	0x00, 0xf5, 0x21, 0x00


	//----- nvinfo : EIATTR_KPARAM_INFO
	.align		4
.L_111:
        /*0078*/ 	.byte	0x04, 0x17
        /*007a*/ 	.short	(.L_113 - .L_112)
.L_112:
        /*007c*/ 	.word	0x00000000
        /*0080*/ 	.short	0x0000
        /*0082*/ 	.short	0x0000
        /*0084*/ 	.byte	0x00, 0xf5, 0x21, 0x00


	//----- nvinfo : EIATTR_SPARSE_MMA_MASK
	.align		4
.L_113:
        /*0088*/ 	.byte	0x03, 0x50
        /*008a*/ 	.short	0x0000


	//----- nvinfo : EIATTR_MAXREG_COUNT
	.align		4
        /*008c*/ 	.byte	0x03, 0x1b
        /*008e*/ 	.short	0x00ff


	//----- nvinfo : EIATTR_MERCURY_ISA_VERSION
	.align		4
        /*0090*/ 	.byte	0x03, 0x5f
        /*0092*/ 	.short	0x0101


	//----- nvinfo : EIATTR_VRC_CTA_INIT_COUNT
	.align		4
        /*0094*/ 	.byte	0x02, 0x4a
	.zero		1
	.zero		1


	//----- nvinfo : EIATTR_EXIT_INSTR_OFFSETS
	.align		4
        /*0098*/ 	.byte	0x04, 0x1c
        /*009a*/ 	.short	(.L_115 - .L_114)


	//   ....[0]....
.L_114:
        /*009c*/ 	.word	0x000000a0


	//   ....[1]....
        /*00a0*/ 	.word	0x00001b20


	//----- nvinfo : EIATTR_CBANK_PARAM_SIZE
	.align		4
.L_115:
        /*00a4*/ 	.byte	0x03, 0x19
        /*00a6*/ 	.short	0x002c


	//----- nvinfo : EIATTR_PARAM_CBANK
	.align		4
        /*00a8*/ 	.byte	0x04, 0x0a
        /*00aa*/ 	.short	(.L_117 - .L_116)
	.align		4
.L_116:
        /*00ac*/ 	.word	index@(.nv.constant0._ZN8pygpukit3ops4gemv24gemv_bf16_batched_kernelINS1_16GemvConfigSmallKEEEvPK13__nv_bfloat16S6_PS4_iiiff)
        /*00b0*/ 	.short	0x0380
        /*00b2*/ 	.short	0x002c


	//----- nvinfo : EIATTR_SW_WAR
	.align		4
.L_117:
        /*00b4*/ 	.byte	0x04, 0x36
        /*00b6*/ 	.short	(.L_119 - .L_118)
.L_118:
        /*00b8*/ 	.word	0x00000008
.L_119:


//--------------------- .nv.info._ZN8pygpukit3ops4gemv24gemv_bf16_batched_kernelINS1_16GemvConfigLargeKEEEvPK13__nv_bfloat16S6_PS4_iiiff --------------------------
	.section	.nv.info._ZN8pygpukit3ops4gemv24gemv_bf16_batched_kernelINS1_16GemvConfigLargeKEEEvPK13__nv_bfloat16S6_PS4_iiiff,"",@"SHT_CUDA_INFO"
	.sectionflags	@""
	.align	4


	//----- nvinfo : EIATTR_CUDA_API_VERSION
	.align		4
        /*0000*/ 	.byte	0x04, 0x37
        /*0002*/ 	.short	(.L_121 - .L_120)
.L_120:
        /*0004*/ 	.word	0x00000082


	//----- nvinfo : EIATTR_KPARAM_INFO
	.align		4
.L_121:
        /*0008*/ 	.byte	0x04, 0x17
        /*000a*/ 	.short	(.L_123 - .L_122)
.L_122:
        /*000c*/ 	.word	0x00000000
        /*0010*/ 	.short	0x0007
        /*0012*/ 	.short	0x0028
        /*0014*/ 	.byte	0x00, 0xf0, 0x11, 0x00


	//----- nvinfo : EIATTR_KPARAM_INFO
	.align		4
.L_123:
        /*0018*/ 	.byte	0x04, 0x17
        /*001a*/ 	.short	(.L_125 - .L_124)
.L_124:
        /*001c*/ 	.word	0x00000000
        /*0020*/ 	.short	0x0006
        /*0022*/ 	.short	0x0024
        /*0024*/ 	.byte	0x00, 0xf0, 0x11, 0x00


	//----- nvinfo : EIATTR_KPARAM_INFO
	.align		4
.L_125:
        /*0028*/ 	.byte	0x04, 0x17
        /*002a*/ 	.short	(.L_127 - .L_126)
.L_126:
        /*002c*/ 	.word	0x00000000
        /*0030*/ 	.short	0x0005
        /*0032*/ 	.short	0x0020
        /*0034*/ 	.byte	0x00, 0xf0, 0x11, 0x00


	//----- nvinfo : EIATTR_KPARAM_INFO
	.align		4
.L_127:
        /*0038*/ 	.byte	0x04, 0x17
        /*003a*/ 	.short	(.L_129 - .L_128)
.L_128:
        /*003c*/ 	.word	0x00000000
        /*0040*/ 	.short	0x0004
        /*0042*/ 	.short	0x001c
        /*0044*/ 	.byte	0x00, 0xf0, 0x11, 0x00


	//----- nvinfo : EIATTR_KPARAM_INFO
	.align		4
.L_129:
        /*0048*/ 	.byte	0x04, 0x17
        /*004a*/ 	.short	(.L_131 - .L_130)
.L_130:
        /*004c*/ 	.word	0x00000000
        /*0050*/ 	.short	0x0003
        /*0052*/ 	.short	0x0018
        /*0054*/ 	.byte	0x00, 0xf0, 0x11, 0x00


	//----- nvinfo : EIATTR_KPARAM_INFO
	.align		4
.L_131:
        /*0058*/ 	.byte	0x04, 0x17
        /*005a*/ 	.short	(.L_133 - .L_132)
.L_132:
        /*005c*/ 	.word	0x00000000
        /*0060*/ 	.short	0x0002
        /*0062*/ 	.short	0x0010
        /*0064*/ 	.byte	0x00, 0xf5, 0x21, 0x00


	//----- nvinfo : EIATTR_KPARAM_INFO
	.align		4
.L_133:
        /*0068*/ 	.byte	0x04, 0x17
        /*006a*/ 	.short	(.L_135 - .L_134)
.L_134:
        /*006c*/ 	.word	0x00000000
        /*0070*/ 	.short	0x0001
        /*0072*/ 	.short	0x0008
        /*0074*/ 	.byte	0x00, 0xf5, 0x21, 0x00


	//----- nvinfo : EIATTR_KPARAM_INFO
	.align		4
.L_135:
        /*0078*/ 	.byte	0x04, 0x17
        /*007a*/ 	.short	(.L_137 - .L_136)
.L_136:
        /*007c*/ 	.word	0x00000000
        /*0080*/ 	.short	0x0000
        /*0082*/ 	.short	0x0000
        /*0084*/ 	.byte	0x00, 0xf5, 0x21, 0x00


	//----- nvinfo : EIATTR_SPARSE_MMA_MASK
	.align		4
.L_137:
        /*0088*/ 	.byte	0x03, 0x50
        /*008a*/ 	.short	0x0000


	//----- nvinfo : EIATTR_MAXREG_COUNT
	.align		4
        /*008c*/ 	.byte	0x03, 0x1b
        /*008e*/ 	.short	0x00ff


	//----- nvinfo : EIATTR_MERCURY_ISA_VERSION
	.align		4
        /*0090*/ 	.byte	0x03, 0x5f
        /*0092*/ 	.short	0x0101


	//----- nvinfo : EIATTR_VRC_CTA_INIT_COUNT
	.align		4
        /*0094*/ 	.byte	0x02, 0x4a
	.zero		1
	.zero		1


	//----- nvinfo : EIATTR_EXIT_INSTR_OFFSETS
	.align		4
        /*0098*/ 	.byte	0x04, 0x1c
        /*009a*/ 	.short	(.L_139 - .L_138)


	//   ....[0]....
.L_138:
        /*009c*/ 	.word	0x000000a0


	//   ....[1]....
        /*00a0*/ 	.word	0x00001890


	//----- nvinfo : EIATTR_CBANK_PARAM_SIZE
	.align		4
.L_139:
        /*00a4*/ 	.byte	0x03, 0x19
        /*00a6*/ 	.short	0x002c


	//----- nvinfo : EIATTR_PARAM_CBANK
	.align		4
        /*00a8*/ 	.byte	0x04, 0x0a
        /*00aa*/ 	.short	(.L_141 - .L_140)
	.align		4
.L_140:
        /*00ac*/ 	.word	index@(.nv.constant0._ZN8pygpukit3ops4gemv24gemv_bf16_batched_kernelINS1_16GemvConfigLargeKEEEvPK13__nv_bfloat16S6_PS4_iiiff)
        /*00b0*/ 	.short	0x0380
        /*00b2*/ 	.short	0x002c


	//----- nvinfo : EIATTR_SW_WAR
	.align		4
.L_141:
        /*00b4*/ 	.byte	0x04, 0x36
        /*00b6*/ 	.short	(.L_143 - .L_142)
.L_142:
        /*00b8*/ 	.word	0x00000008
.L_143:


//--------------------- .nv.info._ZN8pygpukit3ops4gemv24gemv_bf16_batched_kernelINS1_15GemvConfigLargeEEEvPK13__nv_bfloat16S6_PS4_iiiff --------------------------
	.section	.nv.info._ZN8pygpukit3ops4gemv24gemv_bf16_batched_kernelINS1_15GemvConfigLargeEEEvPK13__nv_bfloat16S6_PS4_iiiff,"",@"SHT_CUDA_INFO"
	.sectionflags	@""
	.align	4


	//----- nvinfo : EIATTR_CUDA_API_VERSION
	.align		4
        /*0000*/ 	.byte	0x04, 0x37
        /*0002*/ 	.short	(.L_145 - .L_144)
.L_144:
        /*0004*/ 	.word	0x00000082


	//----- nvinfo : EIATTR_KPARAM_INFO
	.align		4
.L_145:
        /*0008*/ 	.byte	0x04, 0x17
        /*000a*/ 	.short	(.L_147 - .L_146)
.L_146:
        /*000c*/ 	.word	0x00000000
        /*0010*/ 	.short	0x0007
        /*0012*/ 	.short	0x0028
        /*0014*/ 	.byte	0x00, 0xf0, 0x11, 0x00


	//----- nvinfo : EIATTR_KPARAM_INFO
	.align		4
.L_147:
        /*0018*/ 	.byte	0x04, 0x17
        /*001a*/ 	.short	(.L_149 - .L_148)
.L_148:
        /*001c*/ 	.word	0x00000000
        /*0020*/ 	.short	0x0006
        /*0022*/ 	.short	0x0024
        /*0024*/ 	.byte	0x00, 0xf0, 0x11, 0x00


	//----- nvinfo : EIATTR_KPARAM_INFO
	.align		4
.L_149:
        /*0028*/ 	.byte	0x04, 0x17
        /*002a*/ 	.short	(.L_151 - .L_150)
.L_150:
        /*002c*/ 	.word	0x00000000
        /*0030*/ 	.short	0x0005
        /*0032*/ 	.short	0x0020
        /*0034*/ 	.byte	0x00, 0xf0, 0x11, 0x00


	//----- nvinfo : EIATTR_KPARAM_INFO
	.align		4
.L_151:
        /*0038*/ 	.byte	0x04, 0x17
        /*003a*/ 	.short	(.L_153 - .L_152)
.L_152:
        /*003c*/ 	.word	0x00000000
        /*0040*/ 	.short	0x0004
        /*0042*/ 	.short	0x001c
        /*0044*/ 	.byte	0x00, 0xf0, 0x11, 0x00


	//----- nvinfo : EIATTR_KPARAM_INFO
	.align		4
.L_153:
        /*0048*/ 	.byte	0x04, 0x17
        /*004a*/ 	.short	(.L_155 - .L_154)
.L_154:
        /*004c*/ 	.word	0x00000000
        /*0050*/ 	.short	0x0003
        /*0052*/ 	.short	0x0018
        /*0054*/ 	.byte	0x00, 0xf0, 0x11, 0x00


	//----- nvinfo : EIATTR_KPARAM_INFO
	.align		4
.L_155:
        /*0058*/ 	.byte	0x04, 0x17
        /*005a*/ 	.short	(.L_157 - .L_156)
.L_156:
        /*005c*/ 	.word	0x00000000
        /*0060*/ 	.short	0x0002
        /*0062*/ 	.short	0x0010
        /*0064*/ 	.byte	0x00, 0xf5, 0x21, 0x00


	//----- nvinfo : EIATTR_KPARAM_INFO
	.align		4
.L_157:
        /*0068*/ 	.byte	0x04, 0x17
        /*006a*/ 	.short	(.L_159 - .L_158)
.L_158:
        /*006c*/ 	.word	0x00000000
        /*0070*/ 	.short	0x0001
        /*0072*/ 	.short	0x0008
        /*0074*/ 	.byte	0x00, 0xf5, 0x21, 0x00


	//----- nvinfo : EIATTR_KPARAM_INFO
	.align		4
.L_159:
        /*0078*/ 	.byte	0x04, 0x17
        /*007a*/ 	.short	(.L_161 - .L_160)
.L_160:
        /*007c*/ 	.word	0x00000000
        /*0080*/ 	.short	0x0000
        /*0082*/ 	.short	0x0000
        /*0084*/ 	.byte	0x00, 0xf5, 0x21, 0x00


	//----- nvinfo : EIATTR_SPARSE_MMA_MASK
	.align		4
.L_161:
        /*0088*/ 	.byte	0x03, 0x50
        /*008a*/ 	.short	0x0000


	//----- nvinfo : EIATTR_MAXREG_COUNT
	.align		4
        /*008c*/ 	.byte	0x03, 0x1b
        /*008e*/ 	.short	0x00ff


	//----- nvinfo : EIATTR_MERCURY_ISA_VERSION
	.align		4
        /*0090*/ 	.byte	0x03, 0x5f
        /*0092*/ 	.short	0x0101


	//----- nvinfo : EIATTR_VRC_CTA_INIT_COUNT
	.align		4
        /*0094*/ 	.byte	0x02, 0x4a
	.zero		1
	.zero		1


	//----- nvinfo : EIATTR_EXIT_INSTR_OFFSETS
	.align		4
        /*0098*/ 	.byte	0x04, 0x1c
        /*009a*/ 	.short	(.L_163 - .L_162)


	//   ....[0]....
.L_162:
        /*009c*/ 	.word	0x000000a0


	//   ....[1]....
        /*00a0*/ 	.word	0x00001890


	//----- nvinfo : EIATTR_CBANK_PARAM_SIZE
	.align		4
.L_163:
        /*00a4*/ 	.byte	0x03, 0x19
        /*00a6*/ 	.short	0x002c


	//----- nvinfo : EIATTR_PARAM_CBANK
	.align		4
        /*00a8*/ 	.byte	0x04, 0x0a
        /*00aa*/ 	.short	(.L_165 - .L_164)
	.align		4
.L_164:
        /*00ac*/ 	.word	index@(.nv.constant0._ZN8pygpukit3ops4gemv24gemv_bf16_batched_kernelINS1_15GemvConfigLargeEEEvPK13__nv_bfloat16S6_PS4_iiiff)
        /*00b0*/ 	.short	0x0380
        /*00b2*/ 	.short	0x002c


	//----- nvinfo : EIATTR_SW_WAR
	.align		4
.L_165:
        /*00b4*/ 	.byte	0x04, 0x36
        /*00b6*/ 	.short	(.L_167 - .L_166)
.L_166:
        /*00b8*/ 	.word	0x00000008
.L_167:


//--------------------- .nv.info._ZN8pygpukit3ops4gemv24gemv_bf16_batched_kernelINS1_16GemvConfigSmallNEEEvPK13__nv_bfloat16S6_PS4_iiiff --------------------------
	.section	.nv.info._ZN8pygpukit3ops4gemv24gemv_bf16_batched_kernelINS1_16GemvConfigSmallNEEEvPK13__nv_bfloat16S6_PS4_iiiff,"",@"SHT_CUDA_INFO"
	.sectionflags	@""
	.align	4


	//----- nvinfo : EIATTR_CUDA_API_VERSION
	.align		4
        /*0000*/ 	.byte	0x04, 0x37
        /*0002*/ 	.short	(.L_169 - .L_168)
.L_168:
        /*0004*/ 	.word	0x00000082


	//----- nvinfo : EIATTR_KPARAM_INFO
	.align		4
.L_169:
        /*0008*/ 	.byte	0x04, 0x17
        /*000a*/ 	.short	(.L_171 - .L_170)
.L_170:
        /*000c*/ 	.word	0x00000000
        /*0010*/ 	.short	0x0007
        /*0012*/ 	.short	0x0028
        /*0014*/ 	.byte	0x00, 0xf0, 0x11, 0x00


	//----- nvinfo : EIATTR_KPARAM_INFO
	.align		4
.L_171:
        /*0018*/ 	.byte	0x04, 0x17
        /*001a*/ 	.short	(.L_173 - .L_172)
.L_172:
        /*001c*/ 	.word	0x00000000
        /*0020*/ 	.short	0x0006
        /*0022*/ 	.short	0x0024
        /*0024*/ 	.byte	0x00, 0xf0, 0x11, 0x00


	//----- nvinfo : EIATTR_KPARAM_INFO
	.align		4
.L_173:
        /*0028*/ 	.byte	0x04, 0x17
        /*002a*/ 	.short	(.L_175 - .L_174)
.L_174:
        /*002c*/ 	.word	0x00000000
        /*0030*/ 	.short	0x0005
        /*0032*/ 	.short	0x0020
        /*0034*/ 	.byte	0x00, 0xf0, 0x11, 0x00


	//----- nvinfo : EIATTR_KPARAM_INFO
	.align		4
.L_175:
        /*0038*/ 	.byte	0x04, 0x17
        /*003a*/ 	.short	(.L_177 - .L_176)
.L_176:
        /*003c*/ 	.word	0x00000000
        /*0040*/ 	.short	0x0004
        /*0042*/ 	.short	0x001c
        /*0044*/ 	.byte	0x00, 0xf0, 0x11, 0x00


	//----- nvinfo : EIATTR_KPARAM_INFO
	.align		4
.L_177:
        /*0048*/ 	.byte	0x04, 0x17
        /*004a*/ 	.short	(.L_179 - .L_178)
.L_178:
        /*004c*/ 	.word	0x00000000
        /*0050*/ 	.short	0x0003
        /*0052*/ 	.short	0x0018
        /*0054*/ 	.byte	0x00, 0xf0, 0x11, 0x00


	//----- nvinfo : EIATTR_KPARAM_INFO
	.align		4
.L_179:
        /*0058*/ 	.byte	0x04, 0x17
        /*005a*/ 	.short	(.L_181 - .L_180)
.L_180:
        /*005c*/ 	.word	0x00000000
        /*0060*/ 	.short	0x0002
        /*0062*/ 	.short	0x0010
        /*0064*/ 	.byte	0x00, 0xf5, 0x21, 0x00


	//----- nvinfo : EIATTR_KPARAM_INFO
	.align		4
.L_181:
        /*0068*/ 	.byte	0x04, 0x17
        /*006a*/ 	.short	(.L_183 - .L_182)
.L_182:
        /*006c*/ 	.word	0x00000000
        /*0070*/ 	.short	0x0001
        /*0072*/ 	.short	0x0008
        /*0074*/ 	.byte	0x00, 0xf5, 0x21, 0x00


	//----- nvinfo : EIATTR_KPARAM_INFO
	.align		4
.L_183:
        /*0078*/ 	.byte	0x04, 0x17
        /*007a*/ 	.short	(.L_185 - .L_184)
.L_184:
        /*007c*/ 	.word	0x00000000
        /*0080*/ 	.short	0x0000
        /*0082*/ 	.short	0x0000
        /*0084*/ 	.byte	0x00, 0xf5, 0x21, 0x00


	//----- nvinfo : EIATTR_SPARSE_MMA_MASK
	.align		4
.L_185:
        /*0088*/ 	.byte	0x03, 0x50
        /*008a*/ 	.short	0x0000


	//----- nvinfo : EIATTR_MAXREG_COUNT
	.align		4
        /*008c*/ 	.byte	0x03, 0x1b
        /*008e*/ 	.short	0x00ff


	//----- nvinfo : EIATTR_MERCURY_ISA_VERSION
	.align		4
        /*0090*/ 	.byte	0x03, 0x5f
        /*0092*/ 	.short	0x0101


	//----- nvinfo : EIATTR_VRC_CTA_INIT_COUNT
	.align		4
        /*0094*/ 	.byte	0x02, 0x4a
	.zero		1
	.zero		1


	//----- nvinfo : EIATTR_EXIT_INSTR_OFFSETS
	.align		4
        /*0098*/ 	.byte	0x04, 0x1c
        /*009a*/ 	.short	(.L_187 - .L_186)


	//   ....[0]....
.L_186:
        /*009c*/ 	.word	0x000000a0


	//   ....[1]....
        /*00a0*/ 	.word	0x00001c40


	//----- nvinfo : EIATTR_CBANK_PARAM_SIZE
	.align		4
.L_187:
        /*00a4*/ 	.byte	0x03, 0x19
        /*00a6*/ 	.short	0x002c


	//----- nvinfo : EIATTR_PARAM_CBANK
	.align		4
        /*00a8*/ 	.byte	0x04, 0x0a
        /*00aa*/ 	.short	(.L_189 - .L_188)
	.align		4
.L_188:
        /*00ac*/ 	.word	index@(.nv.constant0._ZN8pygpukit3ops4gemv24gemv_bf16_batched_kernelINS1_16GemvConfigSmallNEEEvPK13__nv_bfloat16S6_PS4_iiiff)
        /*00b0*/ 	.short	0x0380
        /*00b2*/ 	.short	0x002c


	//----- nvinfo : EIATTR_SW_WAR
	.align		4
.L_189:
        /*00b4*/ 	.byte	0x04, 0x36
        /*00b6*/ 	.short	(.L_191 - .L_190)
.L_190:
        /*00b8*/ 	.word	0x00000008
.L_191:


//--------------------- .nv.info._ZN8pygpukit3ops4gemv16gemv_fp32_kernelINS1_10GemvConfigEEEvPKfS5_Pfiiff --------------------------
	.section	.nv.info._ZN8pygpukit3ops4gemv16gemv_fp32_kernelINS1_10GemvConfigEEEvPKfS5_Pfiiff,"",@"SHT_CUDA_INFO"
	.sectionflags	@""
	.align	4


	//----- nvinfo : EIATTR_CUDA_API_VERSION
	.align		4
        /*0000*/ 	.byte	0x04, 0x37
        /*0002*/ 	.short	(.L_193 - .L_192)
.L_192:
        /*0004*/ 	.word	0x00000082


	//----- nvinfo : EIATTR_KPARAM_INFO
	.align		4
.L_193:
        /*0008*/ 	.byte	0x04, 0x17
        /*000a*/ 	.short	(.L_195 - .L_194)
.L_194:
        /*000c*/ 	.word	0x00000000
        /*0010*/ 	.short	0x0006
        /*0012*/ 	.short	0x0024
        /*0014*/ 	.byte	0x00, 0xf0, 0x11, 0x00


	//----- nvinfo : EIATTR_KPARAM_INFO
	.align		4
.L_195:
        /*0018*/ 	.byte	0x04, 0x17
        /*001a*/ 	.short	(.L_197 - .L_196)
.L_196:
        /*001c*/ 	.word	0x00000000
        /*0020*/ 	.short	0x0005
        /*0022*/ 	.short	0x0020
        /*0024*/ 	.byte	0x00, 0xf0, 0x11, 0x00


	//----- nvinfo : EIATTR_KPARAM_INFO
	.align		4
.L_197:
        /*0028*/ 	.byte	0x04, 0x17
        /*002a*/ 	.short	(.L_199 - .L_198)
.L_198:
        /*002c*/ 	.word	0x00000000
        /*0030*/ 	.short	0x0004
        /*0032*/ 	.short	0x001c
        /*0034*/ 	.byte	0x00, 0xf0, 0x11, 0x00


	//----- nvinfo : EIATTR_KPARAM_INFO
	.align		4
.L_199:
        /*0038*/ 	.byte	0x04, 0x17
        /*003a*/ 	.short	(.L_201 - .L_200)
.L_200:
        /*003c*/ 	.word	0x00000000
        /*0040*/ 	.short	0x0003
        /*0042*/ 	.short	0x0018
        /*0044*/ 	.byte	0x00, 0xf0, 0x11, 0x00


	//----- nvinfo : EIATTR_KPARAM_INFO
	.align		4
.L_201:
        /*0048*/ 	.byte	0x04, 0x17
        /*004a*/ 	.short	(.L_203 - .L_202)
.L_202:
        /*004c*/ 	.word	0x00000000
        /*0050*/ 	.short	0x0002
        /*0052*/ 	.short	0x0010
        /*0054*/ 	.byte	0x00, 0xf5, 0x21, 0x00


	//----- nvinfo : EIATTR_KPARAM_INFO
	.align		4
.L_203:
        /*0058*/ 	.byte	0x04, 0x17
        /*005a*/ 	.short	(.L_205 - .L_204)
.L_204:
        /*005c*/ 	.word	0x00000000
        /*0060*/ 	.short	0x0001
        /*0062*/ 	.short	0x0008
        /*0064*/ 	.byte	0x00, 0xf5, 0x21, 0x00


	//----- nvinfo : EIATTR_KPARAM_INFO
	.align		4
.L_205:
        /*0068*/ 	.byte	0x04, 0x17
        /*006a*/ 	.short	(.L_207 - .L_206)
.L_206:
        /*006c*/ 	.word	0x00000000
        /*0070*/ 	.short	0x0000
        /*0072*/ 	.short	0x0000
        /*0074*/ 	.byte	0x00, 0xf5, 0x21, 0x00


	//----- nvinfo : EIATTR_SPARSE_MMA_MASK
	.align		4
.L_207:
        /*0078*/ 	.byte	0x03, 0x50
        /*007a*/ 	.short	0x0000


	//----- nvinfo : EIATTR_MAXREG_COUNT
	.align		4
        /*007c*/ 	.byte	0x03, 0x1b
        /*007e*/ 	.short	0x00ff


	//----- nvinfo : EIATTR_MERCURY_ISA_VERSION
	.align		4
        /*0080*/ 	.byte	0x03, 0x5f
        /*0082*/ 	.short	0x0101


	//----- nvinfo : EIATTR_VRC_CTA_INIT_COUNT
	.align		4
        /*0084*/ 	.byte	0x02, 0x4a
	.zero		1
	.zero		1


	//----- nvinfo : EIATTR_EXIT_INSTR_OFFSETS
	.align		4
        /*0088*/ 	.byte	0x04, 0x1c
        /*008a*/ 	.short	(.L_209 - .L_208)


	//   ....[0]....
.L_208:
        /*008c*/ 	.word	0x00000070


	//   ....[1]....
        /*0090*/ 	.word	0x000013e0


	//----- nvinfo : EIATTR_CBANK_PARAM_SIZE
	.align		4
.L_209:
        /*0094*/ 	.byte	0x03, 0x19
        /*0096*/ 	.short	0x0028


	//----- nvinfo : EIATTR_PARAM_CBANK
	.align		4
        /*0098*/ 	.byte	0x04, 0x0a
        /*009a*/ 	.short	(.L_211 - .L_210)
	.align		4
.L_210:
        /*009c*/ 	.word	index@(.nv.constant0._ZN8pygpukit3ops4gemv16gemv_fp32_kernelINS1_10GemvConfigEEEvPKfS5_Pfiiff)
        /*00a0*/ 	.short	0x0380
        /*00a2*/ 	.short	0x0028


	//----- nvinfo : EIATTR_SW_WAR
	.align		4
.L_211:
        /*00a4*/ 	.byte	0x04, 0x36
        /*00a6*/ 	.short	(.L_213 - .L_212)
.L_212:
        /*00a8*/ 	.word	0x00000008
.L_213:


//--------------------- .nv.info._ZN8pygpukit3ops4gemv16gemv_fp16_kernelINS1_10GemvConfigEEEvPK6__halfS6_PS4_iiff --------------------------
	.section	.nv.info._ZN8pygpukit3ops4gemv16gemv_fp16_kernelINS1_10GemvConfigEEEvPK6__halfS6_PS4_iiff,"",@"SHT_CUDA_INFO"
	.sectionflags	@""
	.align	4


	//----- nvinfo : EIATTR_CUDA_API_VERSION
	.align		4
        /*0000*/ 	.byte	0x04, 0x37
        /*0002*/ 	.short	(.L_215 - .L_214)
.L_214:
        /*0004*/ 	.word	0x00000082


	//----- nvinfo : EIATTR_KPARAM_INFO
	.align		4
.L_215:
        /*0008*/ 	.byte	0x04, 0x17
        /*000a*/ 	.short	(.L_217 - .L_216)
.L_216:
        /*000c*/ 	.word	0x00000000
        /*0010*/ 	.short	0x0006
        /*0012*/ 	.short	0x0024
        /*0014*/ 	.byte	0x00, 0xf0, 0x11, 0x00


	//----- nvinfo : EIATTR_KPARAM_INFO
	.align		4
.L_217:
        /*0018*/ 	.byte	0x04, 0x17
        /*001a*/ 	.short	(.L_219 - .L_218)
.L_218:
        /*001c*/ 	.word	0x00000000
        /*0020*/ 	.short	0x0005
        /*0022*/ 	.short	0x0020
        /*0024*/ 	.byte	0x00, 0xf0, 0x11, 0x00


	//----- nvinfo : EIATTR_KPARAM_INFO
	.align		4
.L_219:
        /*0028*/ 	.byte	0x04, 0x17
        /*002a*/ 	.short	(.L_221 - .L_220)
.L_220:
        /*002c*/ 	.word	0x00000000
        /*0030*/ 	.short	0x0004
        /*0032*/ 	.short	0x001c
        /*0034*/ 	.byte	0x00, 0xf0, 0x11, 0x00


	//----- nvinfo : EIATTR_KPARAM_INFO
	.align		4
.L_221:
        /*0038*/ 	.byte	0x04, 0x17
        /*003a*/ 	.short	(.L_223 - .L_222)
.L_222:
        /*003c*/ 	.word	0x00000000
        /*0040*/ 	.short	0x0003
        /*0042*/ 	.short	0x0018
        /*0044*/ 	.byte	0x00, 0xf0, 0x11, 0x00


	//----- nvinfo : EIATTR_KPARAM_INFO
	.align		4
.L_223:
        /*0048*/ 	.byte	0x04, 0x17
        /*004a*/ 	.short	(.L_225 - .L_224)
.L_224:
        /*004c*/ 	.word	0x00000000
        /*0050*/ 	.short	0x0002
        /*0052*/ 	.short	0x0010
        /*0054*/ 	.byte	0x00, 0xf5, 0x21, 0x00


	//----- nvinfo : EIATTR_KPARAM_INFO
	.align		4
.L_225:
        /*0058*/ 	.byte	0x04, 0x17
        /*005a*/ 	.short	(.L_227 - .L_226)
.L_226:
        /*005c*/ 	.word	0x00000000
        /*0060*/ 	.short	0x0001
        /*0062*/ 	.short	0x0008
        /*0064*/ 	.byte	0x00, 0xf5, 0x21, 0x00


	//----- nvinfo : EIATTR_KPARAM_INFO
	.align		4
.L_227:
        /*0068*/ 	.byte	0x04, 0x17
        /*006a*/ 	.short	(.L_229 - .L_228)
.L_228:
        /*006c*/ 	.word	0x00000000
        /*0070*/ 	.short	0x0000
        /*0072*/ 	.short	0x0000
        /*0074*/ 	.byte	0x00, 0xf5, 0x21, 0x00


	//----- nvinfo : EIATTR_SPARSE_MMA_MASK
	.align		4
.L_229:
        /*0078*/ 	.byte	0x03, 0x50
        /*007a*/ 	.short	0x0000


	//----- nvinfo : EIATTR_MAXREG_COUNT
	.align		4
        /*007c*/ 	.byte	0x03, 0x1b
        /*007e*/ 	.short	0x00ff


	//----- nvinfo : EIATTR_MERCURY_ISA_VERSION
	.align		4
        /*0080*/ 	.byte	0x03, 0x5f
        /*0082*/ 	.short	0x0101


	//----- nvinfo : EIATTR_VRC_CTA_INIT_COUNT
	.align		4
        /*0084*/ 	.byte	0x02, 0x4a
	.zero		1
	.zero		1


	//----- nvinfo : EIATTR_EXIT_INSTR_OFFSETS
	.align		4
        /*0088*/ 	.byte	0x04, 0x1c
        /*008a*/ 	.short	(.L_231 - .L_230)


	//   ....[0]....
.L_230:
        /*008c*/ 	.word	0x00000070


	//   ....[1]....
        /*0090*/ 	.word	0x00001aa0


	//----- nvinfo : EIATTR_CBANK_PARAM_SIZE
	.align		4
.L_231:
        /*0094*/ 	.byte	0x03, 0x19
        /*0096*/ 	.short	0x0028


	//----- nvinfo : EIATTR_PARAM_CBANK
	.align		4
        /*0098*/ 	.byte	0x04, 0x0a
        /*009a*/ 	.short	(.L_233 - .L_232)
	.align		4
.L_232:
        /*009c*/ 	.word	index@(.nv.constant0._ZN8pygpukit3ops4gemv16gemv_fp16_kernelINS1_10GemvConfigEEEvPK6__halfS6_PS4_iiff)
        /*00a0*/ 	.short	0x0380
        /*00a2*/ 	.short	0x0028


	//----- nvinfo : EIATTR_SW_WAR
	.align		4
.L_233:
        /*00a4*/ 	.byte	0x04, 0x36
        /*00a6*/ 	.short	(.L_235 - .L_234)
.L_234:
        /*00a8*/ 	.word	0x00000008
.L_235:


//--------------------- .nv.info._ZN8pygpukit3ops4gemv16gemv_bf16_kernelINS1_10GemvConfigEEEvPK13__nv_bfloat16S6_PS4_iiff --------------------------
	.section	.nv.info._ZN8pygpukit3ops4gemv16gemv_bf16_kernelINS1_10GemvConfigEEEvPK13__nv_bfloat16S6_PS4_iiff,"",@"SHT_CUDA_INFO"
	.sectionflags	@""
	.align	4


	//----- nvinfo : EIATTR_CUDA_API_VERSION
	.align		4
        /*0000*/ 	.byte	0x04, 0x37
        /*0002*/ 	.short	(.L_237 - .L_236)
.L_236:
        /*0004*/ 	.word	0x00000082


	//----- nvinfo : EIATTR_KPARAM_INFO
	.align		4
.L_237:
        /*0008*/ 	.byte	0x04, 0x17
        /*000a*/ 	.short	(.L_239 - .L_238)
.L_238:
        /*000c*/ 	.word	0x00000000
        /*0010*/ 	.short	0x0006
        /*0012*/ 	.short	0x0024
        /*0014*/ 	.byte	0x00, 0xf0, 0x11, 0x00


	//----- nvinfo : EIATTR_KPARAM_INFO
	.align		4
.L_239:
        /*0018*/ 	.byte	0x04, 0x17
        /*001a*/ 	.short	(.L_241 - .L_240)
.L_240:
        /*001c*/ 	.word	0x00000000
        /*0020*/ 	.short	0x0005
        /*0022*/ 	.short	0x0020
        /*0024*/ 	.byte	0x00, 0xf0, 0x11, 0x00


	//----- nvinfo : EIATTR_KPARAM_INFO
	.align		4
.L_241:
        /*0028*/ 	.byte	0x04, 0x17
        /*002a*/ 	.short	(.L_243 - .L_242)
.L_242:
        /*002c*/ 	.word	0x00000000
        /*0030*/ 	.short	0x0004
        /*0032*/ 	.short	0x001c
        /*0034*/ 	.byte	0x00, 0xf0, 0x11, 0x00


	//----- nvinfo : EIATTR_KPARAM_INFO
	.align		4
.L_243:
        /*0038*/ 	.byte	0x04, 0x17
        /*003a*/ 	.short	(.L_245 - .L_244)
.L_244:
        /*003c*/ 	.word	0x00000000
        /*0040*/ 	.short	0x0003
        /*0042*/ 	.short	0x0018
        /*0044*/ 	.byte	0x00, 0xf0, 0x11, 0x00


	//----- nvinfo : EIATTR_KPARAM_INFO
	.align		4
.L_245:
        /*0048*/ 	.byte	0x04, 0x17
        /*004a*/ 	.short	(.L_247 - .L_246)
.L_246:
        /*004c*/ 	.word	0x00000000
        /*0050*/ 	.short	0x0002
        /*0052*/ 	.short	0x0010
        /*0054*/ 	.byte	0x00, 0xf5, 0x21, 0x00


	//----- nvinfo : EIATTR_KPARAM_INFO
	.align		4
.L_247:
        /*0058*/ 	.byte	0x04, 0x17
        /*005a*/ 	.short	(.L_249 - .L_248)
.L_248:
        /*005c*/ 	.word	0x00000000
        /*0060*/ 	.short	0x0001
        /*0062*/ 	.short	0x0008
        /*0064*/ 	.byte	0x00, 0xf5, 0x21, 0x00


	//----- nvinfo : EIATTR_KPARAM_INFO
	.align		4
.L_249:
        /*0068*/ 	.byte	0x04, 0x17
        /*006a*/ 	.short	(.L_251 - .L_250)
.L_250:
        /*006c*/ 	.word	0x00000000
        /*0070*/ 	.short	0x0000
        /*0072*/ 	.short	0x0000
        /*0074*/ 	.byte	0x00, 0xf5, 0x21, 0x00


	//----- nvinfo : EIATTR_SPARSE_MMA_MASK
	.align		4
.L_251:
        /*0078*/ 	.byte	0x03, 0x50
        /*007a*/ 	.short	0x0000


	//----- nvinfo : EIATTR_MAXREG_COUNT
	.align		4
        /*007c*/ 	.byte	0x03, 0x1b
        /*007e*/ 	.short	0x00ff


	//----- nvinfo : EIATTR_MERCURY_ISA_VERSION
	.align		4
        /*0080*/ 	.byte	0x03, 0x5f
        /*0082*/ 	.short	0x0101


	//----- nvinfo : EIATTR_VRC_CTA_INIT_COUNT
	.align		4
        /*0084*/ 	.byte	0x02, 0x4a
	.zero		1
	.zero		1


	//----- nvinfo : EIATTR_EXIT_INSTR_OFFSETS
	.align		4
        /*0088*/ 	.byte	0x04, 0x1c
        /*008a*/ 	.short	(.L_253 - .L_252)


	//   ....[0]....
.L_252:
        /*008c*/ 	.word	0x00000070


	//   ....[1]....
        /*0090*/ 	.word	0x00001aa0


	//----- nvinfo : EIATTR_CBANK_PARAM_SIZE
	.align		4
.L_253:
        /*0094*/ 	.byte	0x03, 0x19
        /*0096*/ 	.short	0x0028


	//----- nvinfo : EIATTR_PARAM_CBANK
	.align		4
        /*0098*/ 	.byte	0x04, 0x0a
        /*009a*/ 	.short	(.L_255 - .L_254)
	.align		4
.L_254:
        /*009c*/ 	.word	index@(.nv.constant0._ZN8pygpukit3ops4gemv16gemv_bf16_kernelINS1_10GemvConfigEEEvPK13__nv_bfloat16S6_PS4_iiff)
        /*00a0*/ 	.short	0x0380
        /*00a2*/ 	.short	0x0028


	//----- nvinfo : EIATTR_SW_WAR
	.align		4
.L_255:
        /*00a4*/ 	.byte	0x04, 0x36
        /*00a6*/ 	.short	(.L_257 - .L_256)
.L_256:
        /*00a8*/ 	.word	0x00000008
.L_257:


//--------------------- .nv.info._ZN8pygpukit3ops4gemv16gemv_bf16_kernelINS1_16GemvConfigSmallKEEEvPK13__nv_bfloat16S6_PS4_iiff --------------------------
	.section	.nv.info._ZN8pygpukit3ops4gemv16gemv_bf16_kernelINS1_16GemvConfigSmallKEEEvPK13__nv_bfloat16S6_PS4_iiff,"",@"SHT_CUDA_INFO"
	.sectionflags	@""
	.align	4


	//----- nvinfo : EIATTR_CUDA_API_VERSION
	.align		4
        /*0000*/ 	.byte	0x04, 0x37
        /*0002*/ 	.short	(.L_259 - .L_258)
.L_258:
        /*0004*/ 	.word	0x00000082


	//----- nvinfo : EIATTR_KPARAM_INFO
	.align		4
.L_259:
        /*0008*/ 	.byte	0x04, 0x17
        /*000a*/ 	.short	(.L_261 - .L_260)
.L_260:
        /*000c*/ 	.word	0x00000000
        /*0010*/ 	.short	0x0006
        /*0012*/ 	.short	0x0024
        /*0014*/ 	.byte	0x00, 0xf0, 0x11, 0x00


	//----- nvinfo : EIATTR_KPARAM_INFO
	.align		4
.L_261:
        /*0018*/ 	.byte	0x04, 0x17
        /*001a*/ 	.short	(.L_263 - .L_262)
.L_262:
        /*001c*/ 	.word	0x00000000
        /*0020*/ 	.short	0x0005
        /*0022*/ 	.short	0x0020
        /*0024*/ 	.byte	0x00, 0xf0, 0x11, 0x00


	//----- nvinfo : EIATTR_KPARAM_INFO
	.align		4
.L_263:
        /*0028*/ 	.byte	0x04, 0x17
        /*002a*/ 	.short	(.L_265 - .L_264)
.L_264:
        /*002c*/ 	.word	0x00000000
        /*0030*/ 	.short	0x0004
        /*0032*/ 	.short	0x001c
        /*0034*/ 	.byte	0x00, 0xf0, 0x11, 0x00


	//----- nvinfo : EIATTR_KPARAM_INFO
	.align		4
.L_265:
        /*0038*/ 	.byte	0x04, 0x17
        /*003a*/ 	.short	(.L_267 - .L_266)
.L_266:
        /*003c*/ 	.word	0x00000000
        /*0040*/ 	.short	0x0003
        /*0042*/ 	.short	0x0018
        /*0044*/ 	.byte	0x00, 0xf0, 0x11, 0x00


	//----- nvinfo : EIATTR_KPARAM_INFO
	.align		4
.L_267:
        /*0048*/ 	.byte	0x04, 0x17
        /*004a*/ 	.short	(.L_269 - .L_268)
.L_268:
        /*004c*/ 	.word	0x00000000
        /*0050*/ 	.short	0x0002
        /*0052*/ 	.short	0x0010
        /*0054*/ 	.byte	0x00, 0xf5, 0x21, 0x00


	//----- nvinfo : EIATTR_KPARAM_INFO
	.align		4
.L_269:
        /*0058*/ 	.byte	0x04, 0x17
        /*005a*/ 	.short	(.L_271 - .L_270)
.L_270:
        /*005c*/ 	.word	0x00000000
        /*0060*/ 	.short	0x0001
        /*0062*/ 	.short	0x0008
        /*0064*/ 	.byte	0x00, 0xf5, 0x21, 0x00


	//----- nvinfo : EIATTR_KPARAM_INFO
	.align		4
.L_271:
        /*0068*/ 	.byte	0x04, 0x17
        /*006a*/ 	.short	(.L_273 - .L_272)
.L_272:
        /*006c*/ 	.word	0x00000000
        /*0070*/ 	.short	0x0000
        /*0072*/ 	.short	0x0000
        /*0074*/ 	.byte	0x00, 0xf5, 0x21, 0x00


	//----- nvinfo : EIATTR_SPARSE_MMA_MASK
	.align		4
.L_273:
        /*0078*/ 	.byte	0x03, 0x50
        /*007a*/ 	.short	0x0000


	//----- nvinfo : EIATTR_MAXREG_COUNT
	.align		4
        /*007c*/ 	.byte	0x03, 0x1b
        /*007e*/ 	.short	0x00ff


	//----- nvinfo : EIATTR_MERCURY_ISA_VERSION
	.align		4
        /*0080*/ 	.byte	0x03, 0x5f
        /*0082*/ 	.short	0x0101


	//----- nvinfo : EIATTR_VRC_CTA_INIT_COUNT
	.align		4
        /*0084*/ 	.byte	0x02, 0x4a
	.zero		1
	.zero		1


	//----- nvinfo : EIATTR_EXIT_INSTR_OFFSETS
	.align		4
        /*0088*/ 	.byte	0x04, 0x1c
        /*008a*/ 	.short	(.L_275 - .L_274)


	//   ....[0]....
.L_274:
        /*008c*/ 	.word	0x00000070


	//   ....[1]....
        /*0090*/ 	.word	0x00001980


	//----- nvinfo : EIATTR_CBANK_PARAM_SIZE
	.align		4
.L_275:
        /*0094*/ 	.byte	0x03, 0x19
        /*0096*/ 	.short	0x0028


	//----- nvinfo : EIATTR_PARAM_CBANK
	.align		4
        /*0098*/ 	.byte	0x04, 0x0a
        /*009a*/ 	.short	(.L_277 - .L_276)
	.align		4
.L_276:
        /*009c*/ 	.word	index@(.nv.constant0._ZN8pygpukit3ops4gemv16gemv_bf16_kernelINS1_16GemvConfigSmallKEEEvPK13__nv_bfloat16S6_PS4_iiff)
        /*00a0*/ 	.short	0x0380
        /*00a2*/ 	.short	0x0028


	//----- nvinfo : EIATTR_SW_WAR
	.align		4
.L_277:
        /*00a4*/ 	.byte	0x04, 0x36
        /*00a6*/ 	.short	(.L_279 - .L_278)
.L_278:
        /*00a8*/ 	.word	0x00000008
.L_279:


//--------------------- .nv.info._ZN8pygpukit3ops4gemv16gemv_bf16_kernelINS1_16GemvConfigLargeKEEEvPK13__nv_bfloat16S6_PS4_iiff --------------------------
	.section	.nv.info._ZN8pygpukit3ops4gemv16gemv_bf16_kernelINS1_16GemvConfigLargeKEEEvPK13__nv_bfloat16S6_PS4_iiff,"",@"SHT_CUDA_INFO"
	.sectionflags	@""
	.align	4


	//----- nvinfo : EIATTR_CUDA_API_VERSION
	.align		4
        /*0000*/ 	.byte	0x04, 0x37
        /*0002*/ 	.short	(.L_281 - .L_280)
.L_280:
        /*0004*/ 	.word	0x00000082


	//----- nvinfo : EIATTR_KPARAM_INFO
	.align		4
.L_281:
        /*0008*/ 	.byte	0x04, 0x17
        /*000a*/ 	.short	(.L_283 - .L_282)
.L_282:
        /*000c*/ 	.word	0x00000000
        /*0010*/ 	.short	0x0006
        /*0012*/ 	.short	0x0024
        /*0014*/ 	.byte	0x00, 0xf0, 0x11, 0x00


	//----- nvinfo : EIATTR_KPARAM_INFO
	.align		4
.L_283:
        /*0018*/ 	.byte	0x04, 0x17
        /*001a*/ 	.short	(.L_285 - .L_284)
.L_284:
        /*001c*/ 	.word	0x00000000
        /*0020*/ 	.short	0x0005
        /*0022*/ 	.short	0x0020
        /*0024*/ 	.byte	0x00, 0xf0, 0x11, 0x00


	//----- nvinfo : EIATTR_KPARAM_INFO
	.align		4
.L_285:
        /*0028*/ 	.byte	0x04, 0x17
        /*002a*/ 	.short	(.L_287 - .L_286)
.L_286:
        /*002c*/ 	.word	0x00000000
        /*0030*/ 	.short	0x0004
        /*0032*/ 	.short	0x001c
        /*0034*/ 	.byte	0x00, 0xf0, 0x11, 0x00


	//----- nvinfo : EIATTR_KPARAM_INFO
	.align		4
.L_287:
        /*0038*/ 	.byte	0x04, 0x17
        /*003a*/ 	.short	(.L_289 - .L_288)
.L_288:
        /*003c*/ 	.word	0x00000000
        /*0040*/ 	.short	0x0003
        /*0042*/ 	.short	0x0018
        /*0044*/ 	.byte	0x00, 0xf0, 0x11, 0x00


	//----- nvinfo : EIATTR_KPARAM_INFO
	.align		4
.L_289:
        /*0048*/ 	.byte	0x04, 0x17
        /*004a*/ 	.short	(.L_291 - .L_290)
.L_290:
        /*004c*/ 	.word	0x00000000
        /*0050*/ 	.short	0x0002
        /*0052*/ 	.short	0x0010
        /*0054*/ 	.byte	0x00, 0xf5, 0x21, 0x00


	//----- nvinfo : EIATTR_KPARAM_INFO
	.align		4
.L_291:
        /*0058*/ 	.byte	0x04, 0x17
        /*005a*/ 	.short	(.L_293 - .L_292)
.L_292:
        /*005c*/ 	.word	0x00000000
        /*0060*/ 	.short	0x0001
        /*0062*/ 	.short	0x0008
        /*0064*/ 	.byte	0x00, 0xf5, 0x21, 0x00


	//----- nvinfo : EIATTR_KPARAM_INFO
	.align		4
.L_293:
        /*0068*/ 	.byte	0x04, 0x17
        /*006a*/ 	.short	(.L_295 - .L_294)
.L_294:
        /*006c*/ 	.word	0x00000000
        /*0070*/ 	.short	0x0000
        /*0072*/ 	.short	0x0000
        /*0074*/ 	.byte	0x00, 0xf5, 0x21, 0x00


	//----- nvinfo : EIATTR_SPARSE_MMA_MASK
	.align		4
.L_295:
        /*0078*/ 	.byte	0x03, 0x50
        /*007a*/ 	.short	0x0000


	//----- nvinfo : EIATTR_MAXREG_COUNT
	.align		4
        /*007c*/ 	.byte	0x03, 0x1b
        /*007e*/ 	.short	0x00ff


	//----- nvinfo : EIATTR_MERCURY_ISA_VERSION
	.align		4
        /*0080*/ 	.byte	0x03, 0x5f
        /*0082*/ 	.short	0x0101


	//----- nvinfo : EIATTR_VRC_CTA_INIT_COUNT
	.align		4
        /*0084*/ 	.byte	0x02, 0x4a
	.zero		1
	.zero		1


	//----- nvinfo : EIATTR_EXIT_INSTR_OFFSETS
	.align		4
        /*0088*/ 	.byte	0x04, 0x1c
        /*008a*/ 	.short	(.L_297 - .L_296)


	//   ....[0]....
.L_296:
        /*008c*/ 	.word	0x00000070


	//   ....[1]....
        /*0090*/ 	.word	0x00001680


	//----- nvinfo : EIATTR_CBANK_PARAM_SIZE
	.align		4
.L_297:
        /*0094*/ 	.byte	0x03, 0x19
        /*0096*/ 	.short	0x0028


	//----- nvinfo : EIATTR_PARAM_CBANK
	.align		4
        /*0098*/ 	.byte	0x04, 0x0a
        /*009a*/ 	.short	(.L_299 - .L_298)
	.align		4
.L_298:
        /*009c*/ 	.word	index@(.nv.constant0._ZN8pygpukit3ops4gemv16gemv_bf16_kernelINS1_16GemvConfigLargeKEEEvPK13__nv_bfloat16S6_PS4_iiff)
        /*00a0*/ 	.short	0x0380
        /*00a2*/ 	.short	0x0028


	//----- nvinfo : EIATTR_SW_WAR
	.align		4
.L_299:
        /*00a4*/ 	.byte	0x04, 0x36
        /*00a6*/ 	.short	(.L_301 - .L_300)
.L_300:
        /*00a8*/ 	.word	0x00000008
.L_301:


//--------------------- .nv.info._ZN8pygpukit3ops4gemv16gemv_bf16_kernelINS1_15GemvConfigLargeEEEvPK13__nv_bfloat16S6_PS4_iiff --------------------------
	.section	.nv.info._ZN8pygpukit3ops4gemv16gemv_bf16_kernelINS1_15GemvConfigLargeEEEvPK13__nv_bfloat16S6_PS4_iiff,"",@"SHT_CUDA_INFO"
	.sectionflags	@""
	.align	4


	//----- nvinfo : EIATTR_CUDA_API_VERSION
	.align		4
        /*0000*/ 	.byte	0x04, 0x37
        /*0002*/ 	.short	(.L_303 - .L_302)
.L_302:
        /*0004*/ 	.word	0x00000082


	//----- nvinfo : EIATTR_KPARAM_INFO
	.align		4
.L_303:
        /*0008*/ 	.byte	0x04, 0x17
        /*000a*/ 	.short	(.L_305 - .L_304)
.L_304:
        /*000c*/ 	.word	0x00000000
        /*0010*/ 	.short	0x0006
        /*0012*/ 	.short	0x0024
        /*0014*/ 	.byte	0x00, 0xf0, 0x11, 0x00


	//----- nvinfo : EIATTR_KPARAM_INFO
	.align		4
.L_305:
        /*0018*/ 	.byte	0x04, 0x17
        /*001a*/ 	.short	(.L_307 - .L_306)
.L_306:
        /*001c*/ 	.word	0x00000000
        /*0020*/ 	.short	0x0005
        /*0022*/ 	.short	0x0020
        /*0024*/ 	.byte	0x00, 0xf0, 0x11, 0x00


	//----- nvinfo : EIATTR_KPARAM_INFO
	.align		4
.L_307:
        /*0028*/ 	.byte	0x04, 0x17
        /*002a*/ 	.short	(.L_309 - .L_308)
.L_308:
        /*002c*/ 	.word	0x00000000
        /*0030*/ 	.short	0x0004
        /*0032*/ 	.short	0x001c
        /*0034*/ 	.byte	0x00, 0xf0, 0x11, 0x00


	//----- nvinfo : EIATTR_KPARAM_INFO
	.align		4
.L_309:
        /*0038*/ 	.byte	0x04, 0x17
        /*003a*/ 	.short	(.L_311 - .L_310)
.L_310:
        /*003c*/ 	.word	0x00000000
        /*0040*/ 	.short	0x0003
        /*0042*/ 	.short	0x0018
        /*0044*/ 	.byte	0x00, 0xf0, 0x11, 0x00


	//----- nvinfo : EIATTR_KPARAM_INFO
	.align		4
.L_311:
        /*0048*/ 	.byte	0x04, 0x17
        /*004a*/ 	.short	(.L_313 - .L_312)
.L_312:
        /*004c*/ 	.word	0x00000000
        /*0050*/ 	.short	0x0002
        /*0052*/ 	.short	0x0010
        /*0054*/ 	.byte	0x00, 0xf5, 0x21, 0x00


	//----- nvinfo : EIATTR_KPARAM_INFO
	.align		4
.L_313:
        /*0058*/ 	.byte	0x04, 0x17
        /*005a*/ 	.short	(.L_315 - .L_314)
.L_314:
        /*005c*/ 	.word	0x00000000
        /*0060*/ 	.short	0x0001
        /*0062*/ 	.short	0x0008
        /*0064*/ 	.byte	0x00, 0xf5, 0x21, 0x00


	//----- nvinfo : EIATTR_KPARAM_INFO
	.align		4
.L_315:
        /*0068*/ 	.byte	0x04, 0x17
        /*006a*/ 	.short	(.L_317 - .L_316)
.L_316:
        /*006c*/ 	.word	0x00000000
        /*0070*/ 	.short	0x0000
        /*0072*/ 	.short	0x0000
        /*0074*/ 	.byte	0x00, 0xf5, 0x21, 0x00


	//----- nvinfo : EIATTR_SPARSE_MMA_MASK
	.align		4
.L_317:
        /*0078*/ 	.byte	0x03, 0x50
        /*007a*/ 	.short	0x0000


	//----- nvinfo : EIATTR_MAXREG_COUNT
	.align		4
        /*007c*/ 	.byte	0x03, 0x1b
        /*007e*/ 	.short	0x00ff


	//----- nvinfo : EIATTR_MERCURY_ISA_VERSION
	.align		4
        /*0080*/ 	.byte	0x03, 0x5f
        /*0082*/ 	.short	0x0101


	//----- nvinfo : EIATTR_VRC_CTA_INIT_COUNT
	.align		4
        /*0084*/ 	.byte	0x02, 0x4a
	.zero		1
	.zero		1


	//----- nvinfo : EIATTR_EXIT_INSTR_OFFSETS
	.align		4
        /*0088*/ 	.byte	0x04, 0x1c
        /*008a*/ 	.short	(.L_319 - .L_318)


	//   ....[0]....
.L_318:
        /*008c*/ 	.word	0x00000070


	//   ....[1]....
        /*0090*/ 	.word	0x00001680


	//----- nvinfo : EIATTR_CBANK_PARAM_SIZE
	.align		4
.L_319:
        /*0094*/ 	.byte	0x03, 0x19
        /*0096*/ 	.short	0x0028


	//----- nvinfo : EIATTR_PARAM_CBANK
	.align		4
        /*0098*/ 	.byte	0x04, 0x0a
        /*009a*/ 	.short	(.L_321 - .L_320)
	.align		4
.L_320:
        /*009c*/ 	.word	index@(.nv.constant0._ZN8pygpukit3ops4gemv16gemv_bf16_kernelINS1_15GemvConfigLargeEEEvPK13__nv_bfloat16S6_PS4_iiff)
        /*00a0*/ 	.short	0x0380
        /*00a2*/ 	.short	0x0028


	//----- nvinfo : EIATTR_SW_WAR
	.align		4
.L_321:
        /*00a4*/ 	.byte	0x04, 0x36
        /*00a6*/ 	.short	(.L_323 - .L_322)
.L_322:
        /*00a8*/ 	.word	0x00000008
.L_323:


//--------------------- .nv.info._ZN8pygpukit3ops4gemv16gemv_bf16_kernelINS1_16GemvConfigSmallNEEEvPK13__nv_bfloat16S6_PS4_iiff --------------------------
	.section	.nv.info._ZN8pygpukit3ops4gemv16gemv_bf16_kernelINS1_16GemvConfigSmallNEEEvPK13__nv_bfloat16S6_PS4_iiff,"",@"SHT_CUDA_INFO"
	.sectionflags	@""
	.align	4


	//----- nvinfo : EIATTR_CUDA_API_VERSION
	.align		4
        /*0000*/ 	.byte	0x04, 0x37
        /*0002*/ 	.short	(.L_325 - .L_324)
.L_324:
        /*0004*/ 	.word	0x00000082


	//----- nvinfo : EIATTR_KPARAM_INFO
	.align		4
.L_325:
        /*0008*/ 	.byte	0x04, 0x17
        /*000a*/ 	.short	(.L_327 - .L_326)
.L_326:
        /*000c*/ 	.word	0x00000000
        /*0010*/ 	.short	0x0006
        /*0012*/ 	.short	0x0024
        /*0014*/ 	.byte	0x00, 0xf0, 0x11, 0x00


	//----- nvinfo : EIATTR_KPARAM_INFO
	.align		4
.L_327:
        /*0018*/ 	.byte	0x04, 0x17
        /*001a*/ 	.short	(.L_329 - .L_328)
.L_328:
        /*001c*/ 	.word	0x00000000
        /*0020*/ 	.short	0x0005
        /*0022*/ 	.short	0x0020
        /*0024*/ 	.byte	0x00, 0xf0, 0x11, 0x00


	//----- nvinfo : EIATTR_KPARAM_INFO
	.align		4
.L_329:
        /*0028*/ 	.byte	0x04, 0x17
        /*002a*/ 	.short	(.L_331 - .L_330)
.L_330:
        /*002c*/ 	.word	0x00000000
        /*0030*/ 	.short	0x0004
        /*0032*/ 	.short	0x001c
        /*0034*/ 	.byte	0x00, 0xf0, 0x11, 0x00


	//----- nvinfo : EIATTR_KPARAM_INFO
	.align		4
.L_331:
        /*0038*/ 	.byte	0x04, 0x17
        /*003a*/ 	.short	(.L_333 - .L_332)
.L_332:
        /*003c*/ 	.word	0x00000000
        /*0040*/ 	.short	0x0003
        /*0042*/ 	.short	0x0018
        /*0044*/ 	.byte	0x00, 0xf0, 0x11, 0x00


	//----- nvinfo : EIATTR_KPARAM_INFO
	.align		4
.L_333:
        /*0048*/ 	.byte	0x04, 0x17
        /*004a*/ 	.short	(.L_335 - .L_334)
.L_334:
        /*004c*/ 	.word	0x00000000
        /*0050*/ 	.short	0x0002
        /*0052*/ 	.short	0x0010
        /*0054*/ 	.byte	0x00, 0xf5, 0x21, 0x00


	//----- nvinfo : EIATTR_KPARAM_INFO
	.align		4
.L_335:
        /*0058*/ 	.byte	0x04, 0x17
        /*005a*/ 	.short	(.L_337 - .L_336)
.L_336:
        /*005c*/ 	.word	0x00000000
        /*0060*/ 	.short	0x0001
        /*0062*/ 	.short	0x0008
        /*0064*/ 	.byte	0x00, 0xf5, 0x21, 0x00


	//----- nvinfo : EIATTR_KPARAM_INFO
	.align		4
.L_337:
        /*0068*/ 	.byte	0x04, 0x17
        /*006a*/ 	.short	(.L_339 - .L_338)
.L_338:
        /*006c*/ 	.word	0x00000000
        /*0070*/ 	.short	0x0000
        /*0072*/ 	.short	0x0000
        /*0074*/ 	.byte	0x00, 0xf5, 0x21, 0x00


	//----- nvinfo : EIATTR_SPARSE_MMA_MASK
	.align		4
.L_339:
        /*0078*/ 	.byte	0x03, 0x50
        /*007a*/ 	.short	0x0000


	//----- nvinfo : EIATTR_MAXREG_COUNT
	.align		4
        /*007c*/ 	.byte	0x03, 0x1b
        /*007e*/ 	.short	0x00ff


	//----- nvinfo : EIATTR_MERCURY_ISA_VERSION
	.align		4
        /*0080*/ 	.byte	0x03, 0x5f
        /*0082*/ 	.short	0x0101


	//----- nvinfo : EIATTR_VRC_CTA_INIT_COUNT
	.align		4
        /*0084*/ 	.byte	0x02, 0x4a
	.zero		1
	.zero		1


	//----- nvinfo : EIATTR_EXIT_INSTR_OFFSETS
	.align		4
        /*0088*/ 	.byte	0x04, 0x1c
        /*008a*/ 	.short	(.L_341 - .L_340)


	//   ....[0]....
.L_340:
        /*008c*/ 	.word	0x00000070


	//   ....[1]....
        /*0090*/ 	.word	0x00001aa0


	//----- nvinfo : EIATTR_CBANK_PARAM_SIZE
	.align		4
.L_341:
        /*0094*/ 	.byte	0x03, 0x19
        /*0096*/ 	.short	0x0028


	//----- nvinfo : EIATTR_PARAM_CBANK
	.align		4
        /*0098*/ 	.byte	0x04, 0x0a
        /*009a*/ 	.short	(.L_343 - .L_342)
	.align		4
.L_342:
        /*009c*/ 	.word	index@(.nv.constant0._ZN8pygpukit3ops4gemv16gemv_bf16_kernelINS1_16GemvConfigSmallNEEEvPK13__nv_bfloat16S6_PS4_iiff)
        /*00a0*/ 	.short	0x0380
        /*00a2*/ 	.short	0x0028


	//----- nvinfo : EIATTR_SW_WAR
	.align		4
.L_343:
        /*00a4*/ 	.byte	0x04, 0x36
        /*00a6*/ 	.short	(.L_345 - .L_344)
.L_344:
        /*00a8*/ 	.word	0x00000008
.L_345:


//--------------------- .nv.callgraph             --------------------------
	.section	.nv.callgraph,"",@"SHT_CUDA_CALLGRAPH"
	.align	4
	.sectionentsize	8
	.align		4
        /*0000*/ 	.word	0x00000000
	.align		4
        /*0004*/ 	.word	0xffffffff
	.align		4
        /*0008*/ 	.word	0x00000000
	.align		4
        /*000c*/ 	.word	0xfffffffe
	.align		4
        /*0010*/ 	.word	0x00000000
	.align		4
        /*0014*/ 	.word	0xfffffffd
	.align		4
        /*0018*/ 	.word	0x00000000
	.align		4
        /*001c*/ 	.word	0xfffffffc


//--------------------- .text._ZN8pygpukit3ops4gemv24gemv_bf16_batched_kernelINS1_10GemvConfigEEEvPK13__nv_bfloat16S6_PS4_iiiff --------------------------
	.section	.text._ZN8pygpukit3ops4gemv24gemv_bf16_batched_kernelINS1_10GemvConfigEEEvPK13__nv_bfloat16S6_PS4_iiiff,"ax",@progbits
	.align	128
        .global         _ZN8pygpukit3ops4gemv24gemv_bf16_batched_kernelINS1_10GemvConfigEEEvPK13__nv_bfloat16S6_PS4_iiiff
        .type           _ZN8pygpukit3ops4gemv24gemv_bf16_batched_kernelINS1_10GemvConfigEEEvPK13__nv_bfloat16S6_PS4_iiiff,@function
        .size           _ZN8pygpukit3ops4gemv24gemv_bf16_batched_kernelINS1_10GemvConfigEEEvPK13__nv_bfloat16S6_PS4_iiiff,(.L_x_142 - _ZN8pygpukit3ops4gemv24gemv_bf16_batched_kernelINS1_10GemvConfigEEEvPK13__nv_bfloat16S6_PS4_iiiff)
        .other          _ZN8pygpukit3ops4gemv24gemv_bf16_batched_kernelINS1_10GemvConfigEEEvPK13__nv_bfloat16S6_PS4_iiiff,@"STO_CUDA_ENTRY STV_DEFAULT"
_ZN8pygpukit3ops4gemv24gemv_bf16_batched_kernelINS1_10GemvConfigEEEvPK13__nv_bfloat16S6_PS4_iiiff:
.text._ZN8pygpukit3ops4gemv24gemv_bf16_batched_kernelINS1_10GemvConfigEEEvPK13__nv_bfloat16S6_PS4_iiiff:
[----:B------:R-:W-:Y:S01]  /*0000*/  LDC R1, c[0x0][0x37c] ;  /* 0x0000df00ff017b82 */ /* 0x000fe20000000800 */
[----:B------:R-:W0:Y:S07]  /*0010*/  S2R R0, SR_TID.X ;  /* 0x0000000000007919 */ /* 0x000e2e0000002100 */
[----:B------:R-:W1:Y:S01]  /*0020*/  S2UR UR7, SR_CTAID.Y ;  /* 0x00000000000779c3 */ /* 0x000e620000002600 */
[----:B------:R-:W2:Y:S01]  /*0030*/  LDCU UR4, c[0x0][0x39c] ;  /* 0x00007380ff0477ac */ /* 0x000ea20008000800 */
[----:B------:R-:W0:Y:S06]  /*0040*/  S2R R3, SR_CTAID.X ;  /* 0x0000000000037919 */ /* 0x000e2c0000002500 */
[----:B------:R-:W1:Y:S01]  /*0050*/  LDC R2, c[0x0][0x3a0] ;  /* 0x0000e800ff027b82 */ /* 0x000e620000000800 */
[----:B--2---:R-:W-:-:S02]  /*0060*/  MOV R13, UR4 ;  /* 0x00000004000d7c02 */ /* 0x004fc40008000f00 */
[----:B-1----:R-:W-:Y:S02]  /*0070*/  ISETP.LE.AND P0, PT, R2, UR7, PT ;  /* 0x0000000702007c0c */ /* 0x002fe4000bf03270 */
[----:B0-----:R-:W-:-:S04]  /*0080*/  LEA R0, R3, R0, 0x8 ;  /* 0x0000000003007211 */ /* 0x001fc800078e40ff */
[----:B------:R-:W-:-:S13]  /*0090*/  ISETP.GE.OR P0, PT, R0, R13, P0 ;  /* 0x0000000d0000720c */ /* 0x000fda0000706670 */
[----:B------:R-:W-:Y:S05]  /*00a0*/  @P0 EXIT ;  /* 0x000000000000094d */ /* 0x000fea0003800000 */
[----:B------:R-:W0:Y:S01]  /*00b0*/  LDCU UR4, c[0x0][0x398] ;  /* 0x00007300ff0477ac */ /* 0x000e220008000800 */
[----:B------:R-:W1:Y:S01]  /*00c0*/  LDC.64 R2, c[0x0][0x388] ;  /* 0x0000e200ff027b82 */ /* 0x000e620000000a00 */
[----:B------:R-:W-:Y:S02]  /*00d0*/  HFMA2 R6, -RZ, RZ, 0, 0 ;  /* 0x00000000ff067431 */ /* 0x000fe400000001ff */
[----:B------:R-:W-:Y:S01]  /*00e0*/  IMAD.MOV.U32 R12, RZ, RZ, RZ ;  /* 0x000000ffff0c7224 */ /* 0x000fe200078e00ff */
[----:B------:R-:W2:Y:S01]  /*00f0*/  LDCU.64 UR8, c[0x0][0x358] ;  /* 0x00006b00ff0877ac */ /* 0x000ea20008000a00 */
[----:B0-----:R-:W-:Y:S02]  /*0100*/  UISETP.GE.AND UP0, UPT, UR4, 0x8, UPT ;  /* 0x000000080400788c */ /* 0x001fe4000bf06270 */
[----:B------:R-:W-:-:S04]  /*0110*/  UIMAD UR6, UR7, UR4, URZ ;  /* 0x00000004070672a4 */ /* 0x000fc8000f8e02ff */
[----:B------:R-:W-:Y:S01]  /*0120*/  USHF.R.S32.HI UR10, URZ, 0x1f, UR6 ;  /* 0x0000001fff0a7899 */ /* 0x000fe20008011406 */
[----:B-1----:R-:W-:Y:S02]  /*0130*/  IMAD.WIDE R2, R0, 0x2, R2 ;  /* 0x0000000200027825 */ /* 0x002fe400078e0202 */
[----:B--2---:R-:W-:Y:S09]  /*0140*/  BRA.U !UP0, `(.L_x_0) ;  /* 0x0000000908c47547 */ /* 0x004ff2000b800000 */
[----:B------:R-:W-:Y:S01]  /*0150*/  UIADD3 UR4, UPT, UPT, UR4, -0x8, URZ ;  /* 0xfffffff804047890 */ /* 0x000fe2000fffe0ff */
[----:B------:R-:W-:Y:S01]  /*0160*/  MOV R6, RZ ;  /* 0x000000ff00067202 */ /* 0x000fe20000000f00 */
[----:B------:R-:W-:Y:S01]  /*0170*/  IMAD.MOV.U32 R12, RZ, RZ, RZ ;  /* 0x000000ffff0c7224 */ /* 0x000fe200078e00ff */
[----:B------:R-:W-:Y:S01]  /*0180*/  MOV R7, 0x8 ;  /* 0x0000000800077802 */ /* 0x000fe20000000f00 */
[----:B------:R-:W-:-:S09]  /*0190*/  UISETP.GE.U32.AND UP0, UPT, UR4, 0x8, UPT ;  /* 0x000000080400788c */ /* 0x000fd2000bf06070 */
[----:B------:R-:W-:Y:S05]  /*01a0*/  BRA.U !UP0, `(.L_x_1) ;  /* 0x0000000508c87547 */ /* 0x000fea000b800000 */
[----:B------:R-:W-:Y:S01]  /*01b0*/  ULEA.HI UR5, UR4, 0x1, URZ, 0x1d ;  /* 0x0000000104057891 */ /* 0x000fe2000f8fe8ff */
[----:B------:R-:W-:Y:S01]  /*01c0*/  HFMA2 R12, -RZ, RZ, 0, 0 ;  /* 0x00000000ff0c7431 */ /* 0x000fe200000001ff */
[----:B------:R-:W-:Y:S01]  /*01d0*/  MOV R6, RZ ;  /* 0x000000ff00067202 */ /* 0x000fe20000000f00 */
[----:B------:R-:W-:Y:S01]  /*01e0*/  IMAD.MOV.U32 R10, RZ, RZ, RZ ;  /* 0x000000ffff0a7224 */ /* 0x000fe200078e00ff */
[----:B------:R-:W-:-:S04]  /*01f0*/  ULOP3.LUT UR5, UR5, 0x3ffffffe, URZ, 0xc0, !UPT ;  /* 0x3ffffffe05057892 */ /* 0x000fc8000f8ec0ff */
[----:B------:R-:W-:-:S12]  /*0200*/  UIADD3 UR5, UPT, UPT, -UR5, URZ, URZ ;  /* 0x000000ff05057290 */ /* 0x000fd8000fffe1ff */
.L_x_2:
[----:B------:R-:W0:Y:S01]  /*0210*/  LDC.64 R16, c[0x0][0x380] ;  /* 0x0000e000ff107b82 */ /* 0x000e220000000a00 */
[----:B------:R-:W-:Y:S01]  /*0220*/  IADD3 R5, P0, PT, R12, UR6, RZ ;  /* 0x000000060c057c10 */ /* 0x000fe2000ff1e0ff */
[----:B------:R-:W-:-:S03]  /*0230*/  IMAD.WIDE R14, R10, 0x2, R2 ;  /* 0x000000020a0e7825 */ /* 0x000fc600078e0202 */
[----:B------:R-:W-:Y:S02]  /*0240*/  IADD3.X R8, PT, PT, RZ, UR10, RZ, P0, !PT ;  /* 0x0000000aff087c10 */ /* 0x000fe400087fe4ff */
[----:B------:R-:W2:Y:S01]  /*0250*/  LDG.E.U16.CONSTANT R9, desc[UR8][R14.64] ;  /* 0x000000080e097981 */ /* 0x000ea2000c1e9500 */
[----:B------:R-:W1:Y:S01]  /*0260*/  LDC R13, c[0x0][0x39c] ;  /* 0x0000e700ff0d7b82 */ /* 0x000e620000000800 */
[----:B0-----:R-:W-:-:S04]  /*0270*/  LEA R4, P0, R5, R16, 0x1 ;  /* 0x0000001005047211 */ /* 0x001fc800078008ff */
[----:B------:R-:W-:-:S05]  /*0280*/  LEA.HI.X R5, R5, R17, R8, 0x1, P0 ;  /* 0x0000001105057211 */ /* 0x000fca00000f0c08 */
[----:B------:R-:W3:Y:S01]  /*0290*/  LDG.E.CONSTANT R8, desc[UR8][R4.64] ;  /* 0x0000000804087981 */ /* 0x000ee2000c1e9900 */
[----:B-1----:R-:W-:-:S03]  /*02a0*/  IMAD.WIDE R18, R13, 0x2, R14 ;  /* 0x000000020d127825 */ /* 0x002fc600078e020e */
[----:B------:R-:W4:Y:S04]  /*02b0*/  LDG.E.CONSTANT R23, desc[UR8][R4.64+0x4] ;  /* 0x0000040804177981 */ /* 0x000f28000c1e9900 */
[----:B------:R0:W5:Y:S04]  /*02c0*/  LDG.E.U16.CONSTANT R16, desc[UR8][R18.64] ;  /* 0x0000000812107981 */ /* 0x000168000c1e9500 */
[----:B------:R-:W5:Y:S01]  /*02d0*/  LDG.E.CONSTANT R11, desc[UR8][R4.64+0x8] ;  /* 0x00000808040b7981 */ /* 0x000f62000c1e9900 */
[----:B0-----:R-:W-:-:S05]  /*02e0*/  IMAD.WIDE R18, R13, 0x2, R18 ;  /* 0x000000020d127825 */ /* 0x001fca00078e0212 */
[----:B------:R-:W5:Y:S01]  /*02f0*/  LDG.E.U16.CONSTANT R7, desc[UR8][R18.64] ;  /* 0x0000000812077981 */ /* 0x000f62000c1e9500 */
[----:B------:R-:W-:-:S05]  /*0300*/  IMAD.WIDE R26, R13, 0x2, R18 ;  /* 0x000000020d1a7825 */ /* 0x000fca00078e0212 */
[----:B------:R0:W5:Y:S02]  /*0310*/  LDG.E.U16.CONSTANT R22, desc[UR8][R26.64] ;  /* 0x000000081a167981 */ /* 0x000164000c1e9500 */
[----:B0-----:R-:W-:-:S05]  /*0320*/  IMAD.WIDE R26, R13, 0x2, R26 ;  /* 0x000000020d1a7825 */ /* 0x001fca00078e021a */
[----:B------:R0:W5:Y:S01]  /*0330*/  LDG.E.U16.CONSTANT R21, desc[UR8][R26.64] ;  /* 0x000000081a157981 */ /* 0x000162000c1e9500 */
[----:B------:R-:W-:-:S05]  /*0340*/  IMAD.WIDE R28, R13, 0x2, R26 ;  /* 0x000000020d1c7825 */ /* 0x000fca00078e021a */
[----:B------:R4:W5:Y:S01]  /*0350*/  LDG.E.U16.CONSTANT R15, desc[UR8][R28.64] ;  /* 0x000000081c0f7981 */ /* 0x000962000c1e9500 */
[----:B------:R-:W-:-:S03]  /*0360*/  IMAD.WIDE R24, R13, 0x2, R28 ;  /* 0x000000020d187825 */ /* 0x000fc600078e021c */
[----:B------:R-:W5:Y:S01]  /*0370*/  LDG.E.CONSTANT R26, desc[UR8][R4.64+0xc] ;  /* 0x00000c08041a7981 */ /* 0x000f62000c1e9900 */
[----:B------:R-:W-:-:S04]  /*0380*/  IMAD.WIDE R18, R13, 0x2, R24 ;  /* 0x000000020d127825 */ /* 0x000fc800078e0218 */
[----:B--2---:R-:W-:Y:S01]  /*0390*/  IMAD.U32 R14, R9, 0x10000, RZ ;  /* 0x00010000090e7824 */ /* 0x004fe200078e00ff */
[C---:B---3--:R-:W-:Y:S02]  /*03a0*/  SHF.L.U32 R9, R8.reuse, 0x10, RZ ;  /* 0x0000001008097819 */ /* 0x048fe400000006ff */
[----:B------:R-:W-:-:S03]  /*03b0*/  PRMT R17, R8, 0x7632, R17 ;  /* 0x0000763208117816 */ /* 0x000fc60000000011 */
[----:B------:R-:W-:Y:S01]  /*03c0*/  FFMA R6, R9, R14, R6 ;  /* 0x0000000e09067223 */ /* 0x000fe20000000006 */
[----:B------:R-:W-:Y:S01]  /*03d0*/  IMAD.WIDE R8, R13, 0x2, R18 ;  /* 0x000000020d087825 */ /* 0x000fe200078e0212 */
[----:B------:R-:W2:Y:S03]  /*03e0*/  LDG.E.U16.CONSTANT R14, desc[UR8][R24.64] ;  /* 0x00000008180e7981 */ /* 0x000ea6000c1e9500 */
[----:B0-----:R-:W-:Y:S01]  /*03f0*/  IMAD.U32 R27, R17, 0x10000, RZ ;  /* 0x00010000111b7824 */ /* 0x001fe200078e00ff */
[----:B------:R5:W3:Y:S01]  /*0400*/  LDG.E.U16.CONSTANT R18, desc[UR8][R18.64] ;  /* 0x0000000812127981 */ /* 0x000ae2000c1e9500 */
[----:B----4-:R-:W-:-:S03]  /*0410*/  SHF.L.U32 R28, R23, 0x10, RZ ;  /* 0x00000010171c7819 */ /* 0x010fc600000006ff */
[----:B------:R0:W4:Y:S04]  /*0420*/  LDG.E.U16.CONSTANT R20, desc[UR8][R8.64] ;  /* 0x0000000808147981 */ /* 0x000128000c1e9500 */
[----:B------:R-:W4:Y:S01]  /*0430*/  LDG.E.CONSTANT R24, desc[UR8][R4.64+0x10] ;  /* 0x0000100804187981 */ /* 0x000f22000c1e9900 */
[----:B-----5:R-:W-:Y:S01]  /*0440*/  SHF.L.U32 R19, R16, 0x10, RZ ;  /* 0x0000001010137819 */ /* 0x020fe200000006ff */
[----:B------:R-:W-:Y:S01]  /*0450*/  IMAD.WIDE R16, R13, 0x2, R8 ;  /* 0x000000020d107825 */ /* 0x000fe200078e0208 */
[----:B0-----:R-:W-:-:S03]  /*0460*/  SHF.L.U32 R9, R7, 0x10, RZ ;  /* 0x0000001007097819 */ /* 0x001fc600000006ff */
[----:B------:R-:W-:Y:S01]  /*0470*/  FFMA R27, R27, R19, R6 ;  /* 0x000000131b1b7223 */ /* 0x000fe20000000006 */
[----:B------:R-:W-:Y:S01]  /*0480*/  IMAD.WIDE R6, R13, 0x2, R16 ;  /* 0x000000020d067825 */ /* 0x000fe200078e0210 */
[----:B------:R-:W-:-:S03]  /*0490*/  PRMT R23, R23, 0x7632, R23 ;  /* 0x0000763217177816 */ /* 0x000fc60000000017 */
[----:B------:R-:W-:Y:S01]  /*04a0*/  FFMA R28, R28, R9, R27 ;  /* 0x000000091c1c7223 */ /* 0x000fe2000000001b */
[----:B------:R0:W5:Y:S01]  /*04b0*/  LDG.E.U16.CONSTANT R19, desc[UR8][R16.64] ;  /* 0x0000000810137981 */ /* 0x000162000c1e9500 */
[----:B------:R-:W-:Y:S01]  /*04c0*/  IMAD.U32 R22, R22, 0x10000, RZ ;  /* 0x0001000016167824 */ /* 0x000fe200078e00ff */
[----:B------:R-:W-:Y:S01]  /*04d0*/  SHF.L.U32 R23, R23, 0x10, RZ ;  /* 0x0000001017177819 */ /* 0x000fe200000006ff */
[----:B------:R-:W-:Y:S01]  /*04e0*/  IMAD.WIDE R8, R13, 0x2, R6 ;  /* 0x000000020d087825 */ /* 0x000fe200078e0206 */
[----:B------:R1:W5:Y:S03]  /*04f0*/  LDG.E.U16.CONSTANT R25, desc[UR8][R6.64] ;  /* 0x0000000806197981 */ /* 0x000366000c1e9500 */
[----:B------:R-:W-:Y:S01]  /*0500*/  FFMA R29, R23, R22, R28 ;  /* 0x00000016171d7223 */ /* 0x000fe2000000001c */
[----:B------:R-:W-:Y:S02]  /*0510*/  IMAD.WIDE R22, R13, 0x2, R8 ;  /* 0x000000020d167825 */ /* 0x000fe400078e0208 */
[----:B------:R-:W5:Y:S02]  /*0520*/  LDG.E.U16.CONSTANT R9, desc[UR8][R8.64] ;  /* 0x0000000808097981 */ /* 0x000f64000c1e9500 */
[----:B------:R-:W-:-:S02]  /*0530*/  IMAD.U32 R28, R21, 0x10000, RZ ;  /* 0x00010000151c7824 */ /* 0x000fc400078e00ff */
[----:B------:R-:W5:Y:S01]  /*0540*/  LDG.E.CONSTANT R21, desc[UR8][R4.64+0x14] ;  /* 0x0000140804157981 */ /* 0x000f62000c1e9900 */
[----:B0-----:R-:W-:Y:S01]  /*0550*/  IMAD.WIDE R16, R13, 0x2, R22 ;  /* 0x000000020d107825 */ /* 0x001fe200078e0216 */
[----:B------:R-:W-:Y:S02]  /*0560*/  SHF.L.U32 R27, R11, 0x10, RZ ;  /* 0x000000100b1b7819 */ /* 0x000fe400000006ff */
[----:B------:R-:W5:Y:S01]  /*0570*/  LDG.E.U16.CONSTANT R22, desc[UR8][R22.64] ;  /* 0x0000000816167981 */ /* 0x000f62000c1e9500 */
[----:B-1----:R-:W-:-:S03]  /*0580*/  IMAD.WIDE R6, R13, 0x2, R16 ;  /* 0x000000020d067825 */ /* 0x002fc600078e0210 */
[----:B------:R-:W5:Y:S01]  /*0590*/  LDG.E.CONSTANT R8, desc[UR8][R4.64+0x18] ;  /* 0x0000180804087981 */ /* 0x000f62000c1e9900 */
[----:B------:R-:W-:-:S03]  /*05a0*/  FFMA R27, R27, R28, R29 ;  /* 0x0000001c1b1b7223 */ /* 0x000fc6000000001d */
[----:B------:R-:W5:Y:S01]  /*05b0*/  LDG.E.U16.CONSTANT R16, desc[UR8][R16.64] ;  /* 0x0000000810107981 */ /* 0x000f62000c1e9500 */
[----:B------:R-:W-:-:S03]  /*05c0*/  IMAD.WIDE R28, R13, 0x2, R6 ;  /* 0x000000020d1c7825 */ /* 0x000fc600078e0206 */
[----:B------:R-:W5:Y:S04]  /*05d0*/  LDG.E.U16.CONSTANT R23, desc[UR8][R6.64] ;  /* 0x0000000806177981 */ /* 0x000f68000c1e9500 */
[----:B------:R-:W5:Y:S04]  /*05e0*/  LDG.E.U16.CONSTANT R28, desc[UR8][R28.64] ;  /* 0x000000081c1c7981 */ /* 0x000f68000c1e9500 */
[----:B------:R0:W5:Y:S01]  /*05f0*/  LDG.E.CONSTANT R17, desc[UR8][R4.64+0x1c] ;  /* 0x00001c0804117981 */ /* 0x000162000c1e9900 */
[----:B------:R-:W-:Y:S02]  /*0600*/  PRMT R11, R11, 0x7632, R11 ;  /* 0x000076320b0b7816 */ /* 0x000fe4000000000b */
[----:B------:R-:W-:-:S02]  /*0610*/  SHF.L.U32 R15, R15, 0x10, RZ ;  /* 0x000000100f0f7819 */ /* 0x000fc400000006ff */
[----:B------:R-:W-:-:S05]  /*0620*/  SHF.L.U32 R11, R11, 0x10, RZ ;  /* 0x000000100b0b7819 */ /* 0x000fca00000006ff */
[----:B------:R-:W-:Y:S01]  /*0630*/  FFMA R27, R11, R15, R27 ;  /* 0x0000000f0b1b7223 */ /* 0x000fe2000000001b */
[C---:B------:R-:W-:Y:S01]  /*0640*/  PRMT R11, R26.reuse, 0x7632, R11 ;  /* 0x000076321a0b7816 */ /* 0x040fe2000000000b */
[----:B------:R-:W-:-:S03]  /*0650*/  IMAD.U32 R26, R26, 0x10000, RZ ;  /* 0x000100001a1a7824 */ /* 0x000fc600078e00ff */
[----:B------:R-:W-:Y:S01]  /*0660*/  SHF.L.U32 R11, R11, 0x10, RZ ;  /* 0x000000100b0b7819 */ /* 0x000fe200000006ff */
[----:B------:R-:W-:-:S04]  /*0670*/  UIADD3 UR5, UPT, UPT, UR5, 0x2, URZ ;  /* 0x0000000205057890 */ /* 0x000fc8000fffe0ff */
[----:B------:R-:W-:Y:S01]  /*0680*/  UISETP.NE.AND UP0, UPT, UR5, URZ, UPT ;  /* 0x000000ff0500728c */ /* 0x000fe2000bf05270 */
[----:B------:R-:W-:Y:S01]  /*0690*/  IADD3 R12, PT, PT, R12, 0x10, RZ ;  /* 0x000000100c0c7810 */ /* 0x000fe20007ffe0ff */
[----:B------:R-:W-:Y:S01]  /*06a0*/  IMAD R10, R13, 0x10, R10 ;  /* 0x000000100d0a7824 */ /* 0x000fe200078e020a */
[----:B--2---:R-:W-:Y:S01]  /*06b0*/  SHF.L.U32 R15, R14, 0x10, RZ ;  /* 0x000000100e0f7819 */ /* 0x004fe200000006ff */
[----:B---3--:R-:W-:-:S04]  /*06c0*/  IMAD.U32 R18, R18, 0x10000, RZ ;  /* 0x0001000012127824 */ /* 0x008fc800078e00ff */
[----:B------:R-:W-:Y:S01]  /*06d0*/  FFMA R26, R26, R15, R27 ;  /* 0x0000000f1a1a7223 */ /* 0x000fe2000000001b */
[----:B----4-:R-:W-:-:S03]  /*06e0*/  SHF.L.U32 R20, R20, 0x10, RZ ;  /* 0x0000001014147819 */ /* 0x010fc600000006ff */
[----:B------:R-:W-:Y:S01]  /*06f0*/  FFMA R11, R11, R18, R26 ;  /* 0x000000120b0b7223 */ /* 0x000fe2000000001a */
[C---:B0-----:R-:W-:Y:S02]  /*0700*/  PRMT R4, R24.reuse, 0x7632, R4 ;  /* 0x0000763218047816 */ /* 0x041fe40000000004 */
[----:B------:R-:W-:-:S03]  /*0710*/  SHF.L.U32 R24, R24, 0x10, RZ ;  /* 0x0000001018187819 */ /* 0x000fc600000006ff */
[----:B------:R-:W-:Y:S02]  /*0720*/  IMAD.U32 R4, R4, 0x10000, RZ ;  /* 0x0001000004047824 */ /* 0x000fe400078e00ff */
[----:B------:R-:W-:Y:S01]  /*0730*/  FFMA R11, R24, R20, R11 ;  /* 0x00000014180b7223 */ /* 0x000fe2000000000b */
[----:B-----5:R-:W-:Y:S01]  /*0740*/  SHF.L.U32 R19, R19, 0x10, RZ ;  /* 0x0000001013137819 */ /* 0x020fe200000006ff */
[----:B------:R-:W-:-:S04]  /*0750*/  IMAD.U32 R6, R25, 0x10000, RZ ;  /* 0x0001000019067824 */ /* 0x000fc800078e00ff */
[----:B------:R-:W-:Y:S01]  /*0760*/  FFMA R4, R4, R19, R11 ;  /* 0x0000001304047223 */ /* 0x000fe2000000000b */
[C---:B------:R-:W-:Y:S02]  /*0770*/  PRMT R5, R21.reuse, 0x7632, R5 ;  /* 0x0000763215057816 */ /* 0x040fe40000000005 */
[----:B------:R-:W-:Y:S02]  /*0780*/  SHF.L.U32 R21, R21, 0x10, RZ ;  /* 0x0000001015157819 */ /* 0x000fe400000006ff */
[----:B------:R-:W-:Y:S02]  /*0790*/  SHF.L.U32 R5, R5, 0x10, RZ ;  /* 0x0000001005057819 */ /* 0x000fe400000006ff */
[----:B------:R-:W-:Y:S01]  /*07a0*/  SHF.L.U32 R14, R9, 0x10, RZ ;  /* 0x00000010090e7819 */ /* 0x000fe200000006ff */
[--C-:B------:R-:W-:Y:S01]  /*07b0*/  FFMA R6, R21, R6, R4.reuse ;  /* 0x0000000615067223 */ /* 0x100fe20000000004 */
[C---:B------:R-:W-:Y:S01]  /*07c0*/  PRMT R4, R8.reuse, 0x7632, R4 ;  /* 0x0000763208047816 */ /* 0x040fe20000000004 */
[----:B------:R-:W-:Y:S01]  /*07d0*/  IMAD.U32 R8, R8, 0x10000, RZ ;  /* 0x0001000008087824 */ /* 0x000fe200078e00ff */
[----:B------:R-:W-:Y:S01]  /*07e0*/  SHF.L.U32 R7, R22, 0x10, RZ ;  /* 0x0000001016077819 */ /* 0x000fe200000006ff */
[----:B------:R-:W-:Y:S01]  /*07f0*/  FFMA R5, R5, R14, R6 ;  /* 0x0000000e05057223 */ /* 0x000fe20000000006 */
[----:B------:R-:W-:Y:S01]  /*0800*/  SHF.L.U32 R4, R4, 0x10, RZ ;  /* 0x0000001004047819 */ /* 0x000fe200000006ff */
[----:B------:R-:W-:-:S02]  /*0810*/  IMAD.U32 R9, R16, 0x10000, RZ ;  /* 0x0001000010097824 */ /* 0x000fc400078e00ff */
[----:B------:R-:W-:Y:S01]  /*0820*/  FFMA R7, R8, R7, R5 ;  /* 0x0000000708077223 */ /* 0x000fe20000000005 */
[----:B------:R-:W-:-:S03]  /*0830*/  SHF.L.U32 R6, R23, 0x10, RZ ;  /* 0x0000001017067819 */ /* 0x000fc600000006ff */
[----:B------:R-:W-:Y:S01]  /*0840*/  FFMA R4, R4, R9, R7 ;  /* 0x0000000904047223 */ /* 0x000fe20000000007 */
[C---:B------:R-:W-:Y:S02]  /*0850*/  PRMT R5, R17.reuse, 0x7632, R5 ;  /* 0x0000763211057816 */ /* 0x040fe40000000005 */
[----:B------:R-:W-:Y:S02]  /*0860*/  SHF.L.U32 R17, R17, 0x10, RZ ;  /* 0x0000001011117819 */ /* 0x000fe400000006ff */
[----:B------:R-:W-:Y:S01]  /*0870*/  SHF.L.U32 R28, R28, 0x10, RZ ;  /* 0x000000101c1c7819 */ /* 0x000fe200000006ff */
[----:B------:R-:W-:Y:S02]  /*0880*/  IMAD.U32 R5, R5, 0x10000, RZ ;  /* 0x0001000005057824 */ /* 0x000fe400078e00ff */
[----:B------:R-:W-:-:S04]  /*0890*/  FFMA R6, R17, R6, R4 ;  /* 0x0000000611067223 */ /* 0x000fc80000000004 */
[----:B------:R-:W-:Y:S01]  /*08a0*/  FFMA R6, R5, R28, R6 ;  /* 0x0000001c05067223 */ /* 0x000fe20000000006 */
[----:B------:R-:W-:Y:S06]  /*08b0*/  BRA.U UP0, `(.L_x_2) ;  /* 0xfffffff900547547 */ /* 0x000fec000b83ffff */
[----:B------:R-:W-:-:S07]  /*08c0*/  IADD3 R7, PT, PT, R12, 0x8, RZ ;  /* 0x000000080c077810 */ /* 0x000fce0007ffe0ff */
.L_x_1:
[----:B------:R-:W-:-:S09]  /*08d0*/  ULOP3.LUT UP0, URZ, UR4, 0x8, URZ, 0xc0, !UPT ;  /* 0x0000000804ff7892 */ /* 0x000fd2000f80c0ff */
[----:B------:R-:W-:Y:S05]  /*08e0*/  BRA.U UP0, `(.L_x_0) ;  /* 0x0000000100dc7547 */ /* 0x000fea000b800000 */
[----:B------:R-:W0:Y:S01]  /*08f0*/  LDC.64 R10, c[0x0][0x380] ;  /* 0x0000e000ff0a7b82 */ /* 0x000e220000000a00 */
[C---:B------:R-:W-:Y:S01]  /*0900*/  IMAD R15, R12.reuse, R13, RZ ;  /* 0x0000000d0c0f7224 */ /* 0x040fe200078e02ff */
[----:B------:R-:W-:-:S03]  /*0910*/  IADD3 R5, P0, PT, R12, UR6, RZ ;  /* 0x000000060c057c10 */ /* 0x000fc6000ff1e0ff */
[----:B------:R-:W-:Y:S01]  /*0920*/  IMAD.WIDE R14, R15, 0x2, R2 ;  /* 0x000000020f0e7825 */ /* 0x000fe200078e0202 */
[----:B------:R-:W-:-:S04]  /*0930*/  IADD3.X R8, PT, PT, RZ, UR10, RZ, P0, !PT ;  /* 0x0000000aff087c10 */ /* 0x000fc800087fe4ff */
[----:B------:R1:W2:Y:S01]  /*0940*/  LDG.E.U16.CONSTANT R21, desc[UR8][R14.64] ;  /* 0x000000080e157981 */ /* 0x0002a2000c1e9500 */
[----:B------:R-:W-:-:S05]  /*0950*/  IMAD.WIDE R16, R13, 0x2, R14 ;  /* 0x000000020d107825 */ /* 0x000fca00078e020e */
[----:B------:R3:W4:Y:S01]  /*0960*/  LDG.E.U16.CONSTANT R20, desc[UR8][R16.64] ;  /* 0x0000000810147981 */ /* 0x000722000c1e9500 */
[----:B------:R-:W-:-:S05]  /*0970*/  IMAD.WIDE R26, R13, 0x2, R16 ;  /* 0x000000020d1a7825 */ /* 0x000fca00078e0210 */
[----:B------:R2:W5:Y:S01]  /*0980*/  LDG.E.U16.CONSTANT R18, desc[UR8][R26.64] ;  /* 0x000000081a127981 */ /* 0x000562000c1e9500 */
[----:B0-----:R-:W-:-:S04]  /*0990*/  LEA R4, P0, R5, R10, 0x1 ;  /* 0x0000000a05047211 */ /* 0x001fc800078008ff */
[----:B------:R-:W-:Y:S01]  /*09a0*/  LEA.HI.X R5, R5, R11, R8, 0x1, P0 ;  /* 0x0000000b05057211 */ /* 0x000fe200000f0c08 */
[----:B------:R-:W-:-:S04]  /*09b0*/  IMAD.WIDE R22, R13, 0x2, R26 ;  /* 0x000000020d167825 */ /* 0x000fc800078e021a */
[----:B------:R-:W5:Y:S01]  /*09c0*/  LDG.E.CONSTANT R19, desc[UR8][R4.64] ;  /* 0x0000000804137981 */ /* 0x000f62000c1e9900 */
[----:B------:R-:W-:-:S03]  /*09d0*/  IMAD.WIDE R10, R13, 0x2, R22 ;  /* 0x000000020d0a7825 */ /* 0x000fc600078e0216 */
[----:B------:R-:W5:Y:S01]  /*09e0*/  LDG.E.CONSTANT R12, desc[UR8][R4.64+0x4] ;  /* 0x00000408040c7981 */ /* 0x000f62000c1e9900 */
[----:B------:R-:W-:-:S03]  /*09f0*/  IMAD.WIDE R8, R13, 0x2, R10 ;  /* 0x000000020d087825 */ /* 0x000fc600078e020a */
[----:B------:R-:W5:Y:S04]  /*0a00*/  LDG.E.U16.CONSTANT R22, desc[UR8][R22.64] ;  /* 0x0000000816167981 */ /* 0x000f68000c1e9500 */
[----:B------:R-:W5:Y:S01]  /*0a10*/  LDG.E.CONSTANT R24, desc[UR8][R4.64+0x8] ;  /* 0x0000080804187981 */ /* 0x000f62000c1e9900 */
[----:B-1----:R-:W-:-:S03]  /*0a20*/  IMAD.WIDE R14, R13, 0x2, R8 ;  /* 0x000000020d0e7825 */ /* 0x002fc600078e0208 */
[----:B------:R-:W5:Y:S04]  /*0a30*/  LDG.E.U16.CONSTANT R10, desc[UR8][R10.64] ;  /* 0x000000080a0a7981 */ /* 0x000f68000c1e9500 */
[----:B------:R5:W5:Y:S01]  /*0a40*/  LDG.E.U16.CONSTANT R8, desc[UR8][R8.64] ;  /* 0x0000000808087981 */ /* 0x000b62000c1e9500 */
[----:B---3--:R-:W-:-:S03]  /*0a50*/  IMAD.WIDE R16, R13, 0x2, R14 ;  /* 0x000000020d107825 */ /* 0x008fc600078e020e */
[----:B------:R0:W3:Y:S04]  /*0a60*/  LDG.E.CONSTANT R25, desc[UR8][R4.64+0xc] ;  /* 0x00000c0804197981 */ /* 0x0000e8000c1e9900 */
[----:B------:R-:W3:Y:S04]  /*0a70*/  LDG.E.U16.CONSTANT R14, desc[UR8][R14.64] ;  /* 0x000000080e0e7981 */ /* 0x000ee8000c1e9500 */
[----:B------:R-:W3:Y:S01]  /*0a80*/  LDG.E.U16.CONSTANT R16, desc[UR8][R16.64] ;  /* 0x0000000810107981 */ /* 0x000ee2000c1e9500 */
[----:B--2---:R-:W-:Y:S01]  /*0a90*/  IMAD.U32 R26, R21, 0x10000, RZ ;  /* 0x00010000151a7824 */ /* 0x004fe200078e00ff */
[----:B----4-:R-:W-:-:S02]  /*0aa0*/  SHF.L.U32 R20, R20, 0x10, RZ ;  /* 0x0000001014147819 */ /* 0x010fc400000006ff */
[----:B-----5:R-:W-:Y:S02]  /*0ab0*/  SHF.L.U32 R9, R18, 0x10, RZ ;  /* 0x0000001012097819 */ /* 0x020fe400000006ff */
[C---:B------:R-:W-:Y:S02]  /*0ac0*/  PRMT R21, R19.reuse, 0x7632, R21 ;  /* 0x0000763213157816 */ /* 0x040fe40000000015 */
[----:B------:R-:W-:-:S03]  /*0ad0*/  SHF.L.U32 R19, R19, 0x10, RZ ;  /* 0x0000001013137819 */ /* 0x000fc600000006ff */
[----:B------:R-:W-:Y:S02]  /*0ae0*/  IMAD.U32 R21, R21, 0x10000, RZ ;  /* 0x0001000015157824 */ /* 0x000fe400078e00ff */
[----:B------:R-:W-:Y:S01]  /*0af0*/  FFMA R26, R19, R26, R6 ;  /* 0x0000001a131a7223 */ /* 0x000fe20000000006 */
[C---:B0-----:R-:W-:Y:S02]  /*0b00*/  PRMT R4, R12.reuse, 0x7632, R4 ;  /* 0x000076320c047816 */ /* 0x041fe40000000004 */
[----:B------:R-:W-:Y:S01]  /*0b10*/  SHF.L.U32 R12, R12, 0x10, RZ ;  /* 0x000000100c0c7819 */ /* 0x000fe200000006ff */
[----:B------:R-:W-:Y:S01]  /*0b20*/  FFMA R21, R21, R20, R26 ;  /* 0x0000001415157223 */ /* 0x000fe2000000001a */
[----:B------:R-:W-:Y:S01]  /*0b30*/  SHF.L.U32 R4, R4, 0x10, RZ ;  /* 0x0000001004047819 */ /* 0x000fe200000006ff */
[----:B------:R-:W-:Y:S02]  /*0b40*/  IMAD.U32 R11, R22, 0x10000, RZ ;  /* 0x00010000160b7824 */ /* 0x000fe400078e00ff */
[----:B------:R-:W-:Y:S01]  /*0b50*/  FFMA R21, R12, R9, R21 ;  /* 0x000000090c157223 */ /* 0x000fe20000000015 */
[----:B------:R-:W-:-:S02]  /*0b60*/  PRMT R5, R24, 0x7632, R5 ;  /* 0x0000763218057816 */ /* 0x000fc40000000005 */
[----:B------:R-:W-:Y:S01]  /*0b70*/  SHF.L.U32 R24, R24, 0x10, RZ ;  /* 0x0000001018187819 */ /* 0x000fe200000006ff */
[----:B------:R-:W-:Y:S01]  /*0b80*/  FFMA R11, R4, R11, R21 ;  /* 0x0000000b040b7223 */ /* 0x000fe20000000015 */
[----:B------:R-:W-:Y:S01]  /*0b90*/  SHF.L.U32 R9, R10, 0x10, RZ ;  /* 0x000000100a097819 */ /* 0x000fe200000006ff */
[----:B------:R-:W-:Y:S01]  /*0ba0*/  IMAD.U32 R8, R8, 0x10000, RZ ;  /* 0x0001000008087824 */ /* 0x000fe200078e00ff */
[----:B------:R-:W-:-:S03]  /*0bb0*/  SHF.L.U32 R5, R5, 0x10, RZ ;  /* 0x0000001005057819 */ /* 0x000fc600000006ff */
[----:B------:R-:W-:Y:S01]  /*0bc0*/  FFMA R24, R24, R9, R11 ;  /* 0x0000000918187223 */ /* 0x000fe2000000000b */
[C---:B---3--:R-:W-:Y:S02]  /*0bd0*/  PRMT R4, R25.reuse, 0x7632, R4 ;  /* 0x0000763219047816 */ /* 0x048fe40000000004 */
[----:B------:R-:W-:Y:S01]  /*0be0*/  SHF.L.U32 R25, R25, 0x10, RZ ;  /* 0x0000001019197819 */ /* 0x000fe200000006ff */
[----:B------:R-:W-:Y:S01]  /*0bf0*/  FFMA R8, R5, R8, R24 ;  /* 0x0000000805087223 */ /* 0x000fe20000000018 */
[----:B------:R-:W-:Y:S02]  /*0c00*/  SHF.L.U32 R14, R14, 0x10, RZ ;  /* 0x000000100e0e7819 */ /* 0x000fe400000006ff */
[----:B------:R-:W-:Y:S01]  /*0c10*/  SHF.L.U32 R4, R4, 0x10, RZ ;  /* 0x0000001004047819 */ /* 0x000fe200000006ff */
[----:B------:R-:W-:Y:S02]  /*0c20*/  IMAD.U32 R5, R16, 0x10000, RZ ;  /* 0x0001000010057824 */ /* 0x000fe400078e00ff */
[----:B------:R-:W-:Y:S01]  /*0c30*/  FFMA R25, R25, R14, R8 ;  /* 0x0000000e19197223 */ /* 0x000fe20000000008 */
[----:B------:R-:W-:-:S03]  /*0c40*/  MOV R12, R7 ;  /* 0x00000007000c7202 */ /* 0x000fc60000000f00 */
[----:B------:R-:W-:-:S07]  /*0c50*/  FFMA R6, R4, R5, R25 ;  /* 0x0000000504067223 */ /* 0x000fce0000000019 */
.L_x_0:
[----:B------:R-:W0:Y:S02]  /*0c60*/  LDCU UR4, c[0x0][0x398] ;  /* 0x00007300ff0477ac */ /* 0x000e240008000800 */
[----:B0-----:R-:W-:-:S13]  /*0c70*/  ISETP.GE.AND P0, PT, R12, UR4, PT ;  /* 0x000000040c007c0c */ /* 0x001fda000bf06270 */
[----:B------:R-:W-:Y:S05]  /*0c80*/  @P0 BRA `(.L_x_3) ;  /* 0x0000000c009c0947 */ /* 0x000fea0003800000 */
[C---:B------:R-:W-:Y:S02]  /*0c90*/  IADD3 R4, PT, PT, R12.reuse, -UR4, RZ ;  /* 0x800000040c047c10 */ /* 0x040fe4000fffe0ff */
[----:B------:R-:W-:Y:S02]  /*0ca0*/  IADD3 R15, PT, PT, -R12, UR4, RZ ;  /* 0x000000040c0f7c10 */ /* 0x000fe4000fffe1ff */
[----:B------:R-:W-:Y:S02]  /*0cb0*/  ISETP.GT.U32.AND P1, PT, R4, -0x10, PT ;  /* 0xfffffff00400780c */ /* 0x000fe40003f24070 */
[----:B------:R-:W-:-:S04]  /*0cc0*/  LOP3.LUT R16, R15, 0xf, RZ, 0xc0, !PT ;  /* 0x0000000f0f107812 */ /* 0x000fc800078ec0ff */
[----:B------:R-:W-:-:S07]  /*0cd0*/  ISETP.NE.AND P0, PT, R16, RZ, PT ;  /* 0x000000ff1000720c */ /* 0x000fce0003f05270 */
[----:B------:R-:W-:Y:S06]  /*0ce0*/  @P1 BRA `(.L_x_4) ;  /* 0x0000000400b41947 */ /* 0x000fec0003800000 */
[----:B------:R-:W-:Y:S01]  /*0cf0*/  LOP3.LUT R17, R15, 0xfffffff0, RZ, 0xc0, !PT ;  /* 0xfffffff00f117812 */ /* 0x000fe200078ec0ff */
[----:B------:R-:W-:-:S03]  /*0d00*/  IMAD R14, R12, R13, RZ ;  /* 0x0000000d0c0e7224 */ /* 0x000fc600078e02ff */
[----:B------:R-:W-:-:S07]  /*0d10*/  IADD3 R17, PT, PT, -R17, RZ, RZ ;  /* 0x000000ff11117210 */ /* 0x000fce0007ffe1ff */
.L_x_5:
[----:B------:R-:W0:Y:S01]  /*0d20*/  LDC.64 R18, c[0x0][0x380] ;  /* 0x0000e000ff127b82 */ /* 0x000e220000000a00 */
[----:B------:R-:W-:Y:S01]  /*0d30*/  IADD3 R5, P1, PT, R12, UR6, RZ ;  /* 0x000000060c057c10 */ /* 0x000fe2000ff3e0ff */
[----:B------:R-:W-:-:S04]  /*0d40*/  IMAD.WIDE R8, R14, 0x2, R2 ;  /* 0x000000020e087825 */ /* 0x000fc800078e0202 */
[----:B------:R-:W-:Y:S01]  /*0d50*/  IMAD.X R10, RZ, RZ, UR10, P1 ;  /* 0x0000000aff0a7e24 */ /* 0x000fe200088e06ff */
[----:B------:R1:W2:Y:S01]  /*0d60*/  LDG.E.U16.CONSTANT R23, desc[UR8][R8.64] ;  /* 0x0000000808177981 */ /* 0x0002a2000c1e9500 */
[----:B0-----:R-:W-:-:S04]  /*0d70*/  LEA R4, P1, R5, R18, 0x1 ;  /* 0x0000001205047211 */ /* 0x001fc800078208ff */
[----:B------:R-:W-:Y:S01]  /*0d80*/  LEA.HI.X R5, R5, R19, R10, 0x1, P1 ;  /* 0x0000001305057211 */ /* 0x000fe200008f0c0a */
[----:B------:R-:W-:-:S04]  /*0d90*/  IMAD.WIDE R10, R13, 0x2, R8 ;  /* 0x000000020d0a7825 */ /* 0x000fc800078e0208 */
[----:B------:R-:W3:Y:S01]  /*0da0*/  LDG.E.U16.CONSTANT R25, desc[UR8][R4.64] ;  /* 0x0000000804197981 */ /* 0x000ee2000c1e9500 */
[----:B------:R-:W-:-:S03]  /*0db0*/  IMAD.WIDE R28, R13, 0x2, R10 ;  /* 0x000000020d1c7825 */ /* 0x000fc600078e020a */
[----:B------:R-:W4:Y:S04]  /*0dc0*/  LDG.E.U16.CONSTANT R20, desc[UR8][R4.64+0x2] ;  /* 0x0000020804147981 */ /* 0x000f28000c1e9500 */
[----:B------:R0:W5:Y:S04]  /*0dd0*/  LDG.E.U16.CONSTANT R7, desc[UR8][R10.64] ;  /* 0x000000080a077981 */ /* 0x000168000c1e9500 */
[----:B------:R-:W5:Y:S04]  /*0de0*/  LDG.E.U16.CONSTANT R21, desc[UR8][R28.64] ;  /* 0x000000081c157981 */ /* 0x000f68000c1e9500 */
[----:B------:R-:W5:Y:S01]  /*0df0*/  LDG.E.U16.CONSTANT R24, desc[UR8][R4.64+0x4] ;  /* 0x0000040804187981 */ /* 0x000f62000c1e9500 */
[----:B------:R-:W-:-:S03]  /*0e00*/  IMAD.WIDE R18, R13, 0x2, R28 ;  /* 0x000000020d127825 */ /* 0x000fc600078e021c */
[----:B------:R-:W5:Y:S01]  /*0e10*/  LDG.E.U16.CONSTANT R22, desc[UR8][R4.64+0x6] ;  /* 0x0000060804167981 */ /* 0x000f62000c1e9500 */
[----:B-1----:R-:W-:-:S03]  /*0e20*/  IMAD.WIDE R8, R13, 0x2, R18 ;  /* 0x000000020d087825 */ /* 0x002fc600078e0212 */
[----:B------:R2:W5:Y:S04]  /*0e30*/  LDG.E.U16.CONSTANT R27, desc[UR8][R18.64] ;  /* 0x00000008121b7981 */ /* 0x000568000c1e9500 */
[----:B------:R1:W5:Y:S01]  /*0e40*/  LDG.E.U16.CONSTANT R26, desc[UR8][R8.64] ;  /* 0x00000008081a7981 */ /* 0x000362000c1e9500 */
[----:B0-----:R-:W-:Y:S01]  /*0e50*/  IMAD.WIDE R10, R13, 0x2, R8 ;  /* 0x000000020d0a7825 */ /* 0x001fe200078e0208 */
[----:B--2---:R-:W-:Y:S02]  /*0e60*/  SHF.L.U32 R18, R23, 0x10, RZ ;  /* 0x0000001017127819 */ /* 0x004fe400000006ff */
[----:B------:R-:W2:Y:S01]  /*0e70*/  LDG.E.U16.CONSTANT R23, desc[UR8][R4.64+0x8] ;  /* 0x0000080804177981 */ /* 0x000ea2000c1e9500 */
[----:B---3--:R-:W-:Y:S01]  /*0e80*/  SHF.L.U32 R19, R25, 0x10, RZ ;  /* 0x0000001019137819 */ /* 0x008fe200000006ff */
[----:B----4-:R-:W-:-:S04]  /*0e90*/  IMAD.U32 R29, R20, 0x10000, RZ ;  /* 0x00010000141d7824 */ /* 0x010fc800078e00ff */
[----:B------:R-:W-:Y:S02]  /*0ea0*/  FFMA R20, R19, R18, R6 ;  /* 0x0000001213147223 */ /* 0x000fe40000000006 */
[----:B------:R-:W3:Y:S01]  /*0eb0*/  LDG.E.U16.CONSTANT R18, desc[UR8][R4.64+0xa] ;  /* 0x00000a0804127981 */ /* 0x000ee2000c1e9500 */
[----:B-----5:R-:W-:Y:S01]  /*0ec0*/  SHF.L.U32 R25, R7, 0x10, RZ ;  /* 0x0000001007197819 */ /* 0x020fe200000006ff */
[----:B------:R-:W-:Y:S02]  /*0ed0*/  IMAD.WIDE R6, R13, 0x2, R10 ;  /* 0x000000020d067825 */ /* 0x000fe400078e020a */
[----:B------:R0:W4:Y:S01]  /*0ee0*/  LDG.E.U16.CONSTANT R19, desc[UR8][R10.64] ;  /* 0x000000080a137981 */ /* 0x000122000c1e9500 */
[----:B------:R-:W-:Y:S01]  /*0ef0*/  SHF.L.U32 R28, R21, 0x10, RZ ;  /* 0x00000010151c7819 */ /* 0x000fe200000006ff */
[----:B------:R-:W-:Y:S02]  /*0f00*/  FFMA R25, R29, R25, R20 ;  /* 0x000000191d197223 */ /* 0x000fe40000000014 */
[----:B------:R-:W5:Y:S01]  /*0f10*/  LDG.E.U16.CONSTANT R20, desc[UR8][R4.64+0xc] ;  /* 0x00000c0804147981 */ /* 0x000f62000c1e9500 */
[----:B-1----:R-:W-:Y:S01]  /*0f20*/  IMAD.WIDE R8, R13, 0x2, R6 ;  /* 0x000000020d087825 */ /* 0x002fe200078e0206 */
[----:B------:R-:W-:-:S02]  /*0f30*/  SHF.L.U32 R24, R24, 0x10, RZ ;  /* 0x0000001018187819 */ /* 0x000fc400000006ff */
[----:B------:R1:W5:Y:S01]  /*0f40*/  LDG.E.U16.CONSTANT R21, desc[UR8][R6.64] ;  /* 0x0000000806157981 */ /* 0x000362000c1e9500 */
[----:B0-----:R-:W-:-:S05]  /*0f50*/  IMAD.WIDE R10, R13, 0x2, R8 ;  /* 0x000000020d0a7825 */ /* 0x001fca00078e0208 */
[----:B------:R-:W5:Y:S01]  /*0f60*/  LDG.E.U16.CONSTANT R29, desc[UR8][R10.64] ;  /* 0x000000080a1d7981 */ /* 0x000f62000c1e9500 */
[----:B-1----:R-:W-:-:S03]  /*0f70*/  FFMA R6, R24, R28, R25 ;  /* 0x0000001c18067223 */ /* 0x002fc60000000019 */
[----:B------:R-:W5:Y:S04]  /*0f80*/  LDG.E.U16.CONSTANT R25, desc[UR8][R4.64+0xe] ;  /* 0x00000e0804197981 */ /* 0x000f68000c1e9500 */
[----:B------:R0:W5:Y:S04]  /*0f90*/  LDG.E.U16.CONSTANT R24, desc[UR8][R8.64] ;  /* 0x0000000808187981 */ /* 0x000168000c1e9500 */
[----:B------:R-:W5:Y:S01]  /*0fa0*/  LDG.E.U16.CONSTANT R28, desc[UR8][R4.64+0x10] ;  /* 0x00001008041c7981 */ /* 0x000f62000c1e9500 */
[----:B------:R-:W-:Y:S01]  /*0fb0*/  SHF.L.U32 R22, R22, 0x10, RZ ;  /* 0x0000001016167819 */ /* 0x000fe200000006ff */
[----:B------:R-:W-:-:S04]  /*0fc0*/  IMAD.U32 R27, R27, 0x10000, RZ ;  /* 0x000100001b1b7824 */ /* 0x000fc800078e00ff */
[----:B------:R-:W-:Y:S01]  /*0fd0*/  FFMA R22, R22, R27, R6 ;  /* 0x0000001b16167223 */ /* 0x000fe20000000006 */
[----:B------:R-:W-:Y:S01]  /*0fe0*/  IMAD.WIDE R6, R13, 0x2, R10 ;  /* 0x000000020d067825 */ /* 0x000fe200078e020a */
[----:B------:R-:W-:-:S03]  /*0ff0*/  SHF.L.U32 R26, R26, 0x10, RZ ;  /* 0x000000101a1a7819 */ /* 0x000fc600000006ff */
[C---:B0-----:R-:W-:Y:S02]  /*1000*/  IMAD.WIDE R8, R13.reuse, 0x2, R6 ;  /* 0x000000020d087825 */ /* 0x041fe400078e0206 */
[----:B------:R-:W5:Y:S02]  /*1010*/  LDG.E.U16.CONSTANT R6, desc[UR8][R6.64] ;  /* 0x0000000806067981 */ /* 0x000f64000c1e9500 */
[----:B------:R-:W-:Y:S02]  /*1020*/  IMAD.WIDE R10, R13, 0x2, R8 ;  /* 0x000000020d0a7825 */ /* 0x000fe400078e0208 */
[----:B------:R-:W5:Y:S01]  /*1030*/  LDG.E.U16.CONSTANT R7, desc[UR8][R4.64+0x14] ;  /* 0x0000140804077981 */ /* 0x000f62000c1e9500 */
[----:B--2---:R-:W-:-:S05]  /*1040*/  SHF.L.U32 R23, R23, 0x10, RZ ;  /* 0x0000001017177819 */ /* 0x004fca00000006ff */
[----:B------:R-:W-:Y:S02]  /*1050*/  FFMA R22, R23, R26, R22 ;  /* 0x0000001a17167223 */ /* 0x000fe40000000016 */
[----:B------:R-:W2:Y:S01]  /*1060*/  LDG.E.U16.CONSTANT R23, desc[UR8][R4.64+0x12] ;  /* 0x0000120804177981 */ /* 0x000ea2000c1e9500 */
[----:B---3--:R-:W-:Y:S01]  /*1070*/  SHF.L.U32 R27, R18, 0x10, RZ ;  /* 0x00000010121b7819 */ /* 0x008fe200000006ff */
[----:B----4-:R-:W-:Y:S01]  /*1080*/  IMAD.U32 R19, R19, 0x10000, RZ ;  /* 0x0001000013137824 */ /* 0x010fe200078e00ff */
[----:B-----5:R-:W-:-:S03]  /*1090*/  SHF.L.U32 R20, R20, 0x10, RZ ;  /* 0x0000001014147819 */ /* 0x020fc600000006ff */
[----:B------:R-:W-:Y:S02]  /*10a0*/  FFMA R19, R27, R19, R22 ;  /* 0x000000131b137223 */ /* 0x000fe40000000016 */
[----:B------:R0:W3:Y:S01]  /*10b0*/  LDG.E.U16.CONSTANT R22, desc[UR8][R8.64] ;  /* 0x0000000808167981 */ /* 0x0000e2000c1e9500 */
[----:B------:R-:W-:-:S05]  /*10c0*/  SHF.L.U32 R21, R21, 0x10, RZ ;  /* 0x0000001015157819 */ /* 0x000fca00000006ff */
[----:B------:R-:W-:Y:S01]  /*10d0*/  FFMA R20, R20, R21, R19 ;  /* 0x0000001514147223 */ /* 0x000fe20000000013 */
[----:B------:R-:W-:Y:S01]  /*10e0*/  IMAD.WIDE R18, R13, 0x2, R10 ;  /* 0x000000020d127825 */ /* 0x000fe200078e020a */
[----:B------:R-:W-:Y:S02]  /*10f0*/  SHF.L.U32 R29, R29, 0x10, RZ ;  /* 0x000000101d1d7819 */ /* 0x000fe400000006ff */
[----:B------:R-:W-:Y:S01]  /*1100*/  SHF.L.U32 R25, R25, 0x10, RZ ;  /* 0x0000001019197819 */ /* 0x000fe200000006ff */
[----:B0-----:R-:W-:Y:S02]  /*1110*/  IMAD.WIDE R8, R13, 0x2, R18 ;  /* 0x000000020d087825 */ /* 0x001fe400078e0212 */
[----:B------:R-:W4:Y:S02]  /*1120*/  LDG.E.U16.CONSTANT R18, desc[UR8][R18.64] ;  /* 0x0000000812127981 */ /* 0x000f24000c1e9500 */
[----:B------:R-:W-:Y:S02]  /*1130*/  IMAD.U32 R26, R24, 0x10000, RZ ;  /* 0x00010000181a7824 */ /* 0x000fe400078e00ff */
[----:B------:R0:W5:Y:S01]  /*1140*/  LDG.E.U16.CONSTANT R24, desc[UR8][R10.64] ;  /* 0x000000080a187981 */ /* 0x000162000c1e9500 */
[----:B------:R-:W-:Y:S01]  /*1150*/  SHF.L.U32 R27, R28, 0x10, RZ ;  /* 0x000000101c1b7819 */ /* 0x000fe200000006ff */
[----:B------:R-:W-:-:S02]  /*1160*/  FFMA R20, R25, R26, R20 ;  /* 0x0000001a19147223 */ /* 0x000fc40000000014 */
[----:B------:R-:W5:Y:S02]  /*1170*/  LDG.E.U16.CONSTANT R25, desc[UR8][R4.64+0x16] ;  /* 0x0000160804197981 */ /* 0x000f64000c1e9500 */
[----:B------:R-:W-:Y:S01]  /*1180*/  FFMA R27, R27, R29, R20 ;  /* 0x0000001d1b1b7223 */ /* 0x000fe20000000014 */
[C---:B------:R-:W-:Y:S01]  /*1190*/  IMAD.WIDE R20, R13.reuse, 0x2, R8 ;  /* 0x000000020d147825 */ /* 0x040fe200078e0208 */
[----:B------:R-:W5:Y:S04]  /*11a0*/  LDG.E.U16.CONSTANT R26, desc[UR8][R4.64+0x18] ;  /* 0x00001808041a7981 */ /* 0x000f68000c1e9500 */
[----:B------:R-:W5:Y:S01]  /*11b0*/  LDG.E.U16.CONSTANT R29, desc[UR8][R4.64+0x1a] ;  /* 0x00001a08041d7981 */ /* 0x000f62000c1e9500 */
[----:B0-----:R-:W-:-:S03]  /*11c0*/  IMAD.WIDE R10, R13, 0x2, R20 ;  /* 0x000000020d0a7825 */ /* 0x001fc600078e0214 */
[----:B------:R-:W5:Y:S04]  /*11d0*/  LDG.E.U16.CONSTANT R8, desc[UR8][R8.64] ;  /* 0x0000000808087981 */ /* 0x000f68000c1e9500 */
[----:B------:R-:W5:Y:S04]  /*11e0*/  LDG.E.U16.CONSTANT R28, desc[UR8][R20.64] ;  /* 0x00000008141c7981 */ /* 0x000f68000c1e9500 */
[----:B------:R-:W5:Y:S04]  /*11f0*/  LDG.E.U16.CONSTANT R10, desc[UR8][R10.64] ;  /* 0x000000080a0a7981 */ /* 0x000f68000c1e9500 */
[----:B------:R-:W5:Y:S04]  /*1200*/  LDG.E.U16.CONSTANT R9, desc[UR8][R4.64+0x1c] ;  /* 0x00001c0804097981 */ /* 0x000f68000c1e9500 */
[----:B------:R-:W5:Y:S01]  /*1210*/  LDG.E.U16.CONSTANT R19, desc[UR8][R4.64+0x1e] ;  /* 0x00001e0804137981 */ /* 0x000f62000c1e9500 */
[----:B------:R-:W-:Y:S01]  /*1220*/  IMAD.U32 R6, R6, 0x10000, RZ ;  /* 0x0001000006067824 */ /* 0x000fe200078e00ff */
[----:B------:R-:W-:-:S02]  /*1230*/  SHF.L.U32 R7, R7, 0x10, RZ ;  /* 0x0000001007077819 */ /* 0x000fc400000006ff */
[----:B------:R-:W-:-:S04]  /*1240*/  IADD3 R17, PT, PT, R17, 0x10, RZ ;  /* 0x0000001011117810 */ /* 0x000fc80007ffe0ff */
[----:B------:R-:W-:Y:S02]  /*1250*/  ISETP.NE.AND P1, PT, R17, RZ, PT ;  /* 0x000000ff1100720c */ /* 0x000fe40003f25270 */
[----:B------:R-:W-:Y:S02]  /*1260*/  IADD3 R12, PT, PT, R12, 0x10, RZ ;  /* 0x000000100c0c7810 */ /* 0x000fe40007ffe0ff */
[----:B------:R-:W-:Y:S02]  /*1270*/  LEA R14, R13, R14, 0x4 ;  /* 0x0000000e0d0e7211 */ /* 0x000fe400078e20ff */
[----:B--2---:R-:W-:-:S05]  /*1280*/  SHF.L.U32 R23, R23, 0x10, RZ ;  /* 0x0000001017177819 */ /* 0x004fca00000006ff */
[----:B------:R-:W-:Y:S01]  /*1290*/  FFMA R6, R23, R6, R27 ;  /* 0x0000000617067223 */ /* 0x000fe2000000001b */
[----:B---3--:R-:W-:-:S05]  /*12a0*/  SHF.L.U32 R22, R22, 0x10, RZ ;  /* 0x0000001016167819 */ /* 0x008fca00000006ff */
[----:B------:R-:W-:Y:S01]  /*12b0*/  FFMA R6, R7, R22, R6 ;  /* 0x0000001607067223 */ /* 0x000fe20000000006 */
[----:B----4-:R-:W-:Y:S01]  /*12c0*/  SHF.L.U32 R18, R18, 0x10, RZ ;  /* 0x0000001012127819 */ /* 0x010fe200000006ff */
[----:B-----5:R-:W-:Y:S01]  /*12d0*/  IMAD.U32 R24, R24, 0x10000, RZ ;  /* 0x0001000018187824 */ /* 0x020fe200078e00ff */
[----:B------:R-:W-:Y:S02]  /*12e0*/  SHF.L.U32 R25, R25, 0x10, RZ ;  /* 0x0000001019197819 */ /* 0x000fe400000006ff */
[----:B------:R-:W-:-:S03]  /*12f0*/  SHF.L.U32 R7, R26, 0x10, RZ ;  /* 0x000000101a077819 */ /* 0x000fc600000006ff */
[----:B------:R-:W-:Y:S01]  /*1300*/  FFMA R6, R25, R24, R6 ;  /* 0x0000001819067223 */ /* 0x000fe20000000006 */
[----:B------:R-:W-:-:S03]  /*1310*/  SHF.L.U32 R29, R29, 0x10, RZ ;  /* 0x000000101d1d7819 */ /* 0x000fc600000006ff */
[----:B------:R-:W-:Y:S01]  /*1320*/  FFMA R6, R7, R18, R6 ;  /* 0x0000001207067223 */ /* 0x000fe20000000006 */
[----:B------:R-:W-:Y:S01]  /*1330*/  IMAD.U32 R8, R8, 0x10000, RZ ;  /* 0x0001000008087824 */ /* 0x000fe200078e00ff */
[----:B------:R-:W-:-:S03]  /*1340*/  SHF.L.U32 R28, R28, 0x10, RZ ;  /* 0x000000101c1c7819 */ /* 0x000fc600000006ff */
[----:B------:R-:W-:Y:S01]  /*1350*/  FFMA R6, R29, R8, R6 ;  /* 0x000000081d067223 */ /* 0x000fe20000000006 */
[----:B------:R-:W-:Y:S02]  /*1360*/  SHF.L.U32 R10, R10, 0x10, RZ ;  /* 0x000000100a0a7819 */ /* 0x000fe400000006ff */
[----:B------:R-:W-:Y:S01]  /*1370*/  SHF.L.U32 R9, R9, 0x10, RZ ;  /* 0x0000001009097819 */ /* 0x000fe200000006ff */
[----:B------:R-:W-:-:S04]  /*1380*/  IMAD.U32 R19, R19, 0x10000, RZ ;  /* 0x0001000013137824 */ /* 0x000fc800078e00ff */
[----:B------:R-:W-:-:S04]  /*1390*/  FFMA R6, R9, R28, R6 ;  /* 0x0000001c09067223 */ /* 0x000fc80000000006 */
[----:B------:R-:W-:Y:S01]  /*13a0*/  FFMA R6, R19, R10, R6 ;  /* 0x0000000a13067223 */ /* 0x000fe20000000006 */
[----:B------:R-:W-:Y:S06]  /*13b0*/  @P1 BRA `(.L_x_5) ;  /* 0xfffffff800581947 */ /* 0x000fec000383ffff */
.L_x_4:
[----:B------:R-:W-:Y:S05]  /*13c0*/  @!P0 BRA `(.L_x_3) ;  /* 0x0000000400cc8947 */ /* 0x000fea0003800000 */
[----:B------:R-:W-:Y:S02]  /*13d0*/  ISETP.GE.U32.AND P1, PT, R16, 0x8, PT ;  /* 0x000000081000780c */ /* 0x000fe40003f26070 */
[----:B------:R-:W-:-:S04]  /*13e0*/  LOP3.LUT R28, R15, 0x7, RZ, 0xc0, !PT ;  /* 0x000000070f1c7812 */ /* 0x000fc800078ec0ff */
[----:B------:R-:W-:-:S07]  /*13f0*/  ISETP.NE.AND P0, PT, R28, RZ, PT ;  /* 0x000000ff1c00720c */ /* 0x000fce0003f05270 */
[----:B------:R-:W-:Y:S06]  /*1400*/  @!P1 BRA `(.L_x_6) ;  /* 0x0000000000dc9947 */ /* 0x000fec0003800000 */
[----:B------:R-:W0:Y:S01]  /*1410*/  LDC.64 R4, c[0x0][0x380] ;  /* 0x0000e000ff047b82 */ /* 0x000e220000000a00 */
[C---:B------:R-:W-:Y:S01]  /*1420*/  IMAD R21, R12.reuse, R13, RZ ;  /* 0x0000000d0c157224 */ /* 0x040fe200078e02ff */
[----:B------:R-:W-:-:S03]  /*1430*/  IADD3 R7, P1, PT, R12, UR6, RZ ;  /* 0x000000060c077c10 */ /* 0x000fc6000ff3e0ff */
[----:B------:R-:W-:-:S04]  /*1440*/  IMAD.WIDE R20, R21, 0x2, R2 ;  /* 0x0000000215147825 */ /* 0x000fc800078e0202 */
[----:B------:R-:W-:Y:S01]  /*1450*/  IMAD.X R8, RZ, RZ, UR10, P1 ;  /* 0x0000000aff087e24 */ /* 0x000fe200088e06ff */
[----:B------:R1:W2:Y:S01]  /*1460*/  LDG.E.U16.CONSTANT R14, desc[UR8][R20.64] ;  /* 0x00000008140e7981 */ /* 0x0002a2000c1e9500 */
[----:B------:R-:W-:-:S04]  /*1470*/  IMAD.WIDE R22, R13, 0x2, R20 ;  /* 0x000000020d167825 */ /* 0x000fc800078e0214 */
[----:B------:R-:W-:Y:S01]  /*1480*/  IMAD.WIDE R18, R13, 0x2, R22 ;  /* 0x000000020d127825 */ /* 0x000fe200078e0216 */
[----:B0-----:R-:W-:-:S04]  /*1490*/  LEA R4, P1, R7, R4, 0x1 ;  /* 0x0000000407047211 */ /* 0x001fc800078208ff */
[----:B------:R-:W-:Y:S01]  /*14a0*/  LEA.HI.X R5, R7, R5, R8, 0x1, P1 ;  /* 0x0000000507057211 */ /* 0x000fe200008f0c08 */
[C---:B------:R-:W-:Y:S01]  /*14b0*/  IMAD.WIDE R8, R13.reuse, 0x2, R18 ;  /* 0x000000020d087825 */ /* 0x040fe200078e0212 */
[----:B------:R0:W3:Y:S04]  /*14c0*/  LDG.E.U16.CONSTANT R7, desc[UR8][R22.64] ;  /* 0x0000000816077981 */ /* 0x0000e8000c1e9500 */
[----:B------:R-:W4:Y:S01]  /*14d0*/  LDG.E.U16.CONSTANT R24, desc[UR8][R4.64] ;  /* 0x0000000804187981 */ /* 0x000f22000c1e9500 */
[----:B------:R-:W-:-:S03]  /*14e0*/  IMAD.WIDE R10, R13, 0x2, R8 ;  /* 0x000000020d0a7825 */ /* 0x000fc600078e0208 */
[----:B------:R-:W5:Y:S04]  /*14f0*/  LDG.E.U16.CONSTANT R25, desc[UR8][R4.64+0x2] ;  /* 0x0000020804197981 */ /* 0x000f68000c1e9500 */
[----:B------:R-:W5:Y:S01]  /*1500*/  LDG.E.U16.CONSTANT R26, desc[UR8][R4.64+0x4] ;  /* 0x00000408041a7981 */ /* 0x000f62000c1e9500 */
[----:B------:R-:W-:-:S03]  /*1510*/  IMAD.WIDE R16, R13, 0x2, R10 ;  /* 0x000000020d107825 */ /* 0x000fc600078e020a */
[----:B------:R-:W5:Y:S04]  /*1520*/  LDG.E.U16.CONSTANT R18, desc[UR8][R18.64] ;  /* 0x0000000812127981 */ /* 0x000f68000c1e9500 */
[----:B------:R-:W5:Y:S04]  /*1530*/  LDG.E.U16.CONSTANT R27, desc[UR8][R4.64+0x6] ;  /* 0x00000608041b7981 */ /* 0x000f68000c1e9500 */
[----:B------:R-:W5:Y:S01]  /*1540*/  LDG.E.U16.CONSTANT R8, desc[UR8][R8.64] ;  /* 0x0000000808087981 */ /* 0x000f62000c1e9500 */
[----:B-1----:R-:W-:-:S03]  /*1550*/  IMAD.WIDE R20, R13, 0x2, R16 ;  /* 0x000000020d147825 */ /* 0x002fc600078e0210 */
[----:B------:R-:W5:Y:S04]  /*1560*/  LDG.E.U16.CONSTANT R10, desc[UR8][R10.64] ;  /* 0x000000080a0a7981 */ /* 0x000f68000c1e9500 */
[----:B------:R-:W5:Y:S01]  /*1570*/  LDG.E.U16.CONSTANT R29, desc[UR8][R4.64+0x8] ;  /* 0x00000808041d7981 */ /* 0x000f62000c1e9500 */
[----:B0-----:R-:W-:-:S03]  /*1580*/  IMAD.WIDE R22, R13, 0x2, R20 ;  /* 0x000000020d167825 */ /* 0x001fc600078e0214 */
[----:B------:R-:W5:Y:S04]  /*1590*/  LDG.E.U16.CONSTANT R16, desc[UR8][R16.64] ;  /* 0x0000000810107981 */ /* 0x000f68000c1e9500 */
[----:B------:R-:W5:Y:S04]  /*15a0*/  LDG.E.U16.CONSTANT R11, desc[UR8][R4.64+0xa] ;  /* 0x00000a08040b7981 */ /* 0x000f68000c1e9500 */
[----:B------:R3:W5:Y:S04]  /*15b0*/  LDG.E.U16.CONSTANT R9, desc[UR8][R20.64] ;  /* 0x0000000814097981 */ /* 0x000768000c1e9500 */
[----:B------:R-:W5:Y:S04]  /*15c0*/  LDG.E.U16.CONSTANT R19, desc[UR8][R4.64+0xc] ;  /* 0x00000c0804137981 */ /* 0x000f68000c1e9500 */
[----:B------:R0:W5:Y:S04]  /*15d0*/  LDG.E.U16.CONSTANT R17, desc[UR8][R4.64+0xe] ;  /* 0x00000e0804117981 */ /* 0x000168000c1e9500 */
[----:B------:R-:W5:Y:S01]  /*15e0*/  LDG.E.U16.CONSTANT R22, desc[UR8][R22.64] ;  /* 0x0000000816167981 */ /* 0x000f62000c1e9500 */
[----:B------:R-:W-:-:S02]  /*15f0*/  IADD3 R12, PT, PT, R12, 0x8, RZ ;  /* 0x000000080c0c7810 */ /* 0x000fc40007ffe0ff */
[----:B--2---:R-:W-:Y:S02]  /*1600*/  SHF.L.U32 R14, R14, 0x10, RZ ;  /* 0x000000100e0e7819 */ /* 0x004fe400000006ff */
[----:B---3--:R-:W-:Y:S02]  /*1610*/  SHF.L.U32 R21, R7, 0x10, RZ ;  /* 0x0000001007157819 */ /* 0x008fe400000006ff */
[----:B----4-:R-:W-:Y:S01]  /*1620*/  SHF.L.U32 R24, R24, 0x10, RZ ;  /* 0x0000001018187819 */ /* 0x010fe200000006ff */
[----:B-----5:R-:W-:-:S04]  /*1630*/  IMAD.U32 R25, R25, 0x10000, RZ ;  /* 0x0001000019197824 */ /* 0x020fc800078e00ff */
[----:B------:R-:W-:Y:S01]  /*1640*/  FFMA R24, R14, R24, R6 ;  /* 0x000000180e187223 */ /* 0x000fe20000000006 */
[----:B------:R-:W-:-:S03]  /*1650*/  SHF.L.U32 R7, R26, 0x10, RZ ;  /* 0x000000101a077819 */ /* 0x000fc600000006ff */
[----:B------:R-:W-:Y:S01]  /*1660*/  FFMA R24, R21, R25, R24 ;  /* 0x0000001915187223 */ /* 0x000fe20000000018 */
[----:B------:R-:W-:Y:S02]  /*1670*/  SHF.L.U32 R18, R18, 0x10, RZ ;  /* 0x0000001012127819 */ /* 0x000fe400000006ff */
[----:B------:R-:W-:-:S03]  /*1680*/  SHF.L.U32 R6, R27, 0x10, RZ ;  /* 0x000000101b067819 */ /* 0x000fc600000006ff */
[----:B------:R-:W-:Y:S01]  /*1690*/  FFMA R7, R18, R7, R24 ;  /* 0x0000000712077223 */ /* 0x000fe20000000018 */
[----:B------:R-:W-:Y:S01]  /*16a0*/  IMAD.U32 R8, R8, 0x10000, RZ ;  /* 0x0001000008087824 */ /* 0x000fe200078e00ff */
[----:B0-----:R-:W-:-:S03]  /*16b0*/  SHF.L.U32 R5, R10, 0x10, RZ ;  /* 0x000000100a057819 */ /* 0x001fc600000006ff */
[----:B------:R-:W-:Y:S01]  /*16c0*/  FFMA R6, R8, R6, R7 ;  /* 0x0000000608067223 */ /* 0x000fe20000000007 */
[----:B------:R-:W-:Y:S01]  /*16d0*/  SHF.L.U32 R29, R29, 0x10, RZ ;  /* 0x000000101d1d7819 */ /* 0x000fe200000006ff */
[----:B------:R-:W-:-:S04]  /*16e0*/  IMAD.U32 R7, R16, 0x10000, RZ ;  /* 0x0001000010077824 */ /* 0x000fc800078e00ff */
[----:B------:R-:W-:Y:S01]  /*16f0*/  FFMA R6, R5, R29, R6 ;  /* 0x0000001d05067223 */ /* 0x000fe20000000006 */
[----:B------:R-:W-:Y:S02]  /*1700*/  SHF.L.U32 R11, R11, 0x10, RZ ;  /* 0x000000100b0b7819 */ /* 0x000fe400000006ff */
[----:B------:R-:W-:-:S03]  /*1710*/  SHF.L.U32 R9, R9, 0x10, RZ ;  /* 0x0000001009097819 */ /* 0x000fc600000006ff */
[----:B------:R-:W-:Y:S01]  /*1720*/  FFMA R6, R7, R11, R6 ;  /* 0x0000000b07067223 */ /* 0x000fe20000000006 */
[----:B------:R-:W-:Y:S02]  /*1730*/  SHF.L.U32 R19, R19, 0x10, RZ ;  /* 0x0000001013137819 */ /* 0x000fe400000006ff */
[----:B------:R-:W-:-:S03]  /*1740*/  SHF.L.U32 R17, R17, 0x10, RZ ;  /* 0x0000001011117819 */ /* 0x000fc600000006ff */
[----:B------:R-:W-:Y:S01]  /*1750*/  FFMA R6, R9, R19, R6 ;  /* 0x0000001309067223 */ /* 0x000fe20000000006 */
[----:B------:R-:W-:-:S04]  /*1760*/  IMAD.U32 R5, R22, 0x10000, RZ ;  /* 0x0001000016057824 */ /* 0x000fc800078e00ff */
[----:B------:R-:W-:-:S07]  /*1770*/  FFMA R6, R5, R17, R6 ;  /* 0x0000001105067223 */ /* 0x000fce0000000006 */
.L_x_6:
        /* <DEDUP_REMOVED lines=8> */
[----:B------:R-:W-:Y:S01]  /*1800*/  IMAD.WIDE R18, R19, 0x2, R2 ;  /* 0x0000000213127825 */ /* 0x000fe200078e0202 */
[----:B------:R-:W-:-:S03]  /*1810*/  IADD3.X R10, PT, PT, RZ, UR10, RZ, P1, !PT ;  /* 0x0000000aff0a7c10 */ /* 0x000fc60008ffe4ff */
[----:B------:R-:W-:Y:S02]  /*1820*/  IMAD.WIDE R8, R13, 0x2, R18 ;  /* 0x000000020d087825 */ /* 0x000fe400078e0212 */
[----:B------:R-:W2:Y:S01]  /*1830*/  LDG.E.U16.CONSTANT R18, desc[UR8][R18.64] ;  /* 0x0000000812127981 */ /* 0x000ea2000c1e9500 */
[----:B0-----:R-:W-:-:S04]  /*1840*/  LEA R4, P1, R5, R16, 0x1 ;  /* 0x0000001005047211 */ /* 0x001fc800078208ff */
[----:B------:R-:W-:Y:S01]  /*1850*/  LEA.HI.X R5, R5, R17, R10, 0x1, P1 ;  /* 0x0000001105057211 */ /* 0x000fe200008f0c0a */
[C---:B------:R-:W-:Y:S02]  /*1860*/  IMAD.WIDE R10, R13.reuse, 0x2, R8 ;  /* 0x000000020d0a7825 */ /* 0x040fe400078e0208 */
[----:B------:R-:W3:Y:S04]  /*1870*/  LDG.E.U16.CONSTANT R8, desc[UR8][R8.64] ;  /* 0x0000000808087981 */ /* 0x000ee8000c1e9500 */
[----:B------:R-:W4:Y:S01]  /*1880*/  LDG.E.U16.CONSTANT R7, desc[UR8][R4.64] ;  /* 0x0000000804077981 */ /* 0x000f22000c1e9500 */
[----:B------:R-:W-:-:S03]  /*1890*/  IMAD.WIDE R16, R13, 0x2, R10 ;  /* 0x000000020d107825 */ /* 0x000fc600078e020a */
[----:B------:R-:W5:Y:S04]  /*18a0*/  LDG.E.U16.CONSTANT R14, desc[UR8][R4.64+0x2] ;  /* 0x00000208040e7981 */ /* 0x000f68000c1e9500 */
[----:B------:R-:W5:Y:S04]  /*18b0*/  LDG.E.U16.CONSTANT R20, desc[UR8][R4.64+0x4] ;  /* 0x0000040804147981 */ /* 0x000f68000c1e9500 */
[----:B------:R-:W5:Y:S04]  /*18c0*/  LDG.E.U16.CONSTANT R10, desc[UR8][R10.64] ;  /* 0x000000080a0a7981 */ /* 0x000f68000c1e9500 */
[----:B------:R-:W5:Y:S04]  /*18d0*/  LDG.E.U16.CONSTANT R22, desc[UR8][R4.64+0x6] ;  /* 0x0000060804167981 */ /* 0x000f68000c1e9500 */
[----:B------:R-:W5:Y:S01]  /*18e0*/  LDG.E.U16.CONSTANT R16, desc[UR8][R16.64] ;  /* 0x0000000810107981 */ /* 0x000f62000c1e9500 */
[----:B------:R-:W-:-:S02]  /*18f0*/  IADD3 R12, PT, PT, R12, 0x4, RZ ;  /* 0x000000040c0c7810 */ /* 0x000fc40007ffe0ff */
[----:B--2---:R-:W-:Y:S02]  /*1900*/  SHF.L.U32 R21, R18, 0x10, RZ ;  /* 0x0000001012157819 */ /* 0x004fe400000006ff */
[----:B---3--:R-:W-:Y:S01]  /*1910*/  SHF.L.U32 R18, R8, 0x10, RZ ;  /* 0x0000001008127819 */ /* 0x008fe200000006ff */
[----:B----4-:R-:W-:Y:S01]  /*1920*/  IMAD.U32 R7, R7, 0x10000, RZ ;  /* 0x0001000007077824 */ /* 0x010fe200078e00ff */
[----:B-----5:R-:W-:-:S03]  /*1930*/  SHF.L.U32 R14, R14, 0x10, RZ ;  /* 0x000000100e0e7819 */ /* 0x020fc600000006ff */
[----:B------:R-:W-:Y:S01]  /*1940*/  FFMA R7, R21, R7, R6 ;  /* 0x0000000715077223 */ /* 0x000fe20000000006 */
[----:B------:R-:W-:-:S03]  /*1950*/  SHF.L.U32 R20, R20, 0x10, RZ ;  /* 0x0000001014147819 */ /* 0x000fc600000006ff */
[----:B------:R-:W-:Y:S01]  /*1960*/  FFMA R7, R18, R14, R7 ;  /* 0x0000000e12077223 */ /* 0x000fe20000000007 */
[----:B------:R-:W-:Y:S01]  /*1970*/  IMAD.U32 R6, R10, 0x10000, RZ ;  /* 0x000100000a067824 */ /* 0x000fe200078e00ff */
[----:B------:R-:W-:-:S03]  /*1980*/  SHF.L.U32 R9, R22, 0x10, RZ ;  /* 0x0000001016097819 */ /* 0x000fc600000006ff */
[----:B------:R-:W-:Y:S01]  /*1990*/  FFMA R6, R6, R20, R7 ;  /* 0x0000001406067223 */ /* 0x000fe20000000007 */
[----:B------:R-:W-:-:S05]  /*19a0*/  SHF.L.U32 R5, R16, 0x10, RZ ;  /* 0x0000001010057819 */ /* 0x000fca00000006ff */
[----:B------:R-:W-:-:S07]  /*19b0*/  FFMA R6, R5, R9, R6 ;  /* 0x0000000905067223 */ /* 0x000fce0000000006 */
.L_x_7:
[----:B------:R-:W-:Y:S05]  /*19c0*/  @!P0 BRA `(.L_x_3) ;  /* 0x00000000004c8947 */ /* 0x000fea0003800000 */
[----:B------:R-:W0:Y:S01]  /*19d0*/  LDC.64 R4, c[0x0][0x380] ;  /* 0x0000e000ff047b82 */ /* 0x000e220000000a00 */
[C---:B------:R-:W-:Y:S01]  /*19e0*/  IADD3 R9, P0, PT, R12.reuse, UR6, RZ ;  /* 0x000000060c097c10 */ /* 0x040fe2000ff1e0ff */
[----:B------:R-:W-:Y:S01]  /*19f0*/  IMAD R12, R12, R13, RZ ;  /* 0x0000000d0c0c7224 */ /* 0x000fe200078e02ff */
[----:B------:R-:W-:Y:S02]  /*1a00*/  IADD3 R15, PT, PT, -R15, RZ, RZ ;  /* 0x000000ff0f0f7210 */ /* 0x000fe40007ffe1ff */
[----:B0-----:R-:W-:Y:S01]  /*1a10*/  LEA R8, P1, R9, R4, 0x1 ;  /* 0x0000000409087211 */ /* 0x001fe200078208ff */
[----:B------:R-:W-:-:S05]  /*1a20*/  IMAD.X R4, RZ, RZ, UR10, P0 ;  /* 0x0000000aff047e24 */ /* 0x000fca00080e06ff */
[----:B------:R-:W-:-:S07]  /*1a30*/  LEA.HI.X R9, R9, R5, R4, 0x1, P1 ;  /* 0x0000000509097211 */ /* 0x000fce00008f0c04 */
.L_x_8:
[C---:B------:R-:W-:Y:S01]  /*1a40*/  IMAD.WIDE R4, R12.reuse, 0x2, R2 ;  /* 0x000000020c047825 */ /* 0x040fe200078e0202 */
[----:B------:R0:W2:Y:S05]  /*1a50*/  LDG.E.U16.CONSTANT R7, desc[UR8][R8.64] ;  /* 0x0000000808077981 */ /* 0x0000aa000c1e9500 */
[----:B------:R-:W3:Y:S01]  /*1a60*/  LDG.E.U16.CONSTANT R4, desc[UR8][R4.64] ;  /* 0x0000000804047981 */ /* 0x000ee2000c1e9500 */
[----:B------:R-:W-:Y:S02]  /*1a70*/  IADD3 R15, PT, PT, R15, 0x1, RZ ;  /* 0x000000010f0f7810 */ /* 0x000fe40007ffe0ff */
[----:B------:R-:W-:Y:S02]  /*1a80*/  IADD3 R12, PT, PT, R12, R13, RZ ;  /* 0x0000000d0c0c7210 */ /* 0x000fe40007ffe0ff */
[----:B------:R-:W-:-:S02]  /*1a90*/  ISETP.NE.AND P0, PT, R15, RZ, PT ;  /* 0x000000ff0f00720c */ /* 0x000fc40003f05270 */
[----:B0-----:R-:W-:-:S04]  /*1aa0*/  IADD3 R8, P1, PT, R8, 0x2, RZ ;  /* 0x0000000208087810 */ /* 0x001fc80007f3e0ff */
[----:B------:R-:W-:Y:S02]  /*1ab0*/  IADD3.X R9, PT, PT, RZ, R9, RZ, P1, !PT ;  /* 0x00000009ff097210 */ /* 0x000fe40000ffe4ff */
[----:B--2---:R-:W-:Y:S01]  /*1ac0*/  SHF.L.U32 R7, R7, 0x10, RZ ;  /* 0x0000001007077819 */ /* 0x004fe200000006ff */
[----:B---3--:R-:W-:-:S04]  /*1ad0*/  IMAD.U32 R10, R4, 0x10000, RZ ;  /* 0x00010000040a7824 */ /* 0x008fc800078e00ff */
[----:B------:R-:W-:Y:S01]  /*1ae0*/  FFMA R6, R7, R10, R6 ;  /* 0x0000000a07067223 */ /* 0x000fe20000000006 */
[----:B------:R-:W-:Y:S06]  /*1af0*/  @P0 BRA `(.L_x_8) ;  /* 0xfffffffc00d00947 */ /* 0x000fec000383ffff */
.L_x_3:
[----:B------:R-:W0:Y:S01]  /*1b00*/  LDCU UR4, c[0x0][0x3a8] ;  /* 0x00007500ff0477ac */ /* 0x000e220008000800 */
[----:B------:R-:W-:Y:S01]  /*1b10*/  IMAD R13, R13, UR7, RZ ;  /* 0x000000070d0d7c24 */ /* 0x000fe2000f8e02ff */
[----:B------:R-:W1:Y:S04]  /*1b20*/  LDCU.64 UR10, c[0x0][0x390] ;  /* 0x00007200ff0a77ac */ /* 0x000e680008000a00 */
[----:B------:R-:W-:Y:S02]  /*1b30*/  SHF.R.S32.HI R3, RZ, 0x1f, R13 ;  /* 0x0000001fff037819 */ /* 0x000fe4000001140d */
[----:B------:R-:W-:-:S04]  /*1b40*/  IADD3 R13, P0, PT, R0, R13, RZ ;  /* 0x0000000d000d7210 */ /* 0x000fc80007f1e0ff */
[----:B------:R-:W-:Y:S02]  /*1b50*/  LEA.HI.X.SX32 R0, R0, R3, 0x1, P0 ;  /* 0x0000000300007211 */ /* 0x000fe400000f0eff */
[----:B0-----:R-:W-:Y:S02]  /*1b60*/  FSETP.NEU.AND P0, PT, RZ, UR4, PT ;  /* 0x00000004ff007c0b */ /* 0x001fe4000bf0d000 */
[----:B-1----:R-:W-:-:S04]  /*1b70*/  LEA R2, P1, R13, UR10, 0x1 ;  /* 0x0000000a0d027c11 */ /* 0x002fc8000f8208ff */
[----:B------:R-:W-:-:S07]  /*1b80*/  LEA.HI.X R3, R13, UR11, R0, 0x1, P1 ;  /* 0x0000000b0d037c11 */ /* 0x000fce00088f0c00 */
[----:B------:R-:W-:Y:S05]  /*1b90*/  @!P0 BRA `(.L_x_9) ;  /* 0x0000000000188947 */ /* 0x000fea0003800000 */
[----:B------:R-:W2:Y:S01]  /*1ba0*/  LDG.E.U16 R0, desc[UR8][R2.64] ;  /* 0x0000000802007981 */ /* 0x000ea2000c1e1500 */
[----:B------:R-:W0:Y:S01]  /*1bb0*/  LDCU UR5, c[0x0][0x3a4] ;  /* 0x00007480ff0577ac */ /* 0x000e220008000800 */
[----:B--2---:R-:W-:-:S05]  /*1bc0*/  SHF.L.U32 R0, R0, 0x10, RZ ;  /* 0x0000001000007819 */ /* 0x004fca00000006ff */
[----:B------:R-:W-:-:S04]  /*1bd0*/  FMUL R5, R0, UR4 ;  /* 0x0000000400057c20 */ /* 0x000fc80008400000 */
[----:B0-----:R-:W-:Y:S01]  /*1be0*/  FFMA R6, R6, UR5, R5 ;  /* 0x0000000506067c23 */ /* 0x001fe20008000005 */
[----:B------:R-:W-:Y:S06]  /*1bf0*/  BRA `(.L_x_10) ;  /* 0x0000000000087947 */ /* 0x000fec0003800000 */
.L_x_9:
[----:B------:R-:W0:Y:S02]  /*1c00*/  LDCU UR4, c[0x0][0x3a4] ;  /* 0x00007480ff0477ac */ /* 0x000e240008000800 */
[----:B0-----:R-:W-:-:S07]  /*1c10*/  FMUL R6, R6, UR4 ;  /* 0x0000000406067c20 */ /* 0x001fce0008400000 */
.L_x_10:
[----:B------:R-:W-:-:S05]  /*1c20*/  F2FP.BF16.F32.PACK_AB R6, RZ, R6 ;  /* 0x00000006ff06723e */ /* 0x000fca00000010ff */
[----:B------:R-:W-:Y:S01]  /*1c30*/  STG.E.U16 desc[UR8][R2.64], R6 ;  /* 0x0000000602007986 */ /* 0x000fe2000c101508 */
[----:B------:R-:W-:Y:S05]  /*1c40*/  EXIT ;  /* 0x000000000000794d */ /* 0x000fea0003800000 */
.L_x_11:
[----:B------:R-:W-:-:S00]  /*1c50*/  BRA `(.L_x_11) ;  /* 0xfffffffc00fc7947 */ /* 0x000fc0000383ffff */
[----:B------:R-:W-:-:S00]  /*1c60*/  NOP ;  /* 0x0000000000007918 */ /* 0x000fc00000000000 */
        /* <DEDUP_REMOVED lines=9> */
.L_x_142:


//--------------------- .text._ZN8pygpukit3ops4gemv24gemv_bf16_batched_kernelINS1_16GemvConfigSmallKEEEvPK13__nv_bfloat16S6_PS4_iiiff --------------------------
	.section	.text._ZN8pygpukit3ops4gemv24gemv_bf16_batched_kernelINS1_16GemvConfigSmallKEEEvPK13__nv_bfloat16S6_PS4_iiiff,"ax",@progbits
	.align	128
        .global         _ZN8pygpukit3ops4gemv24gemv_bf16_batched_kernelINS1_16GemvConfigSmallKEEEvPK13__nv_bfloat16S6_PS4_iiiff
        .type           _ZN8pygpukit3ops4gemv24gemv_bf16_batched_kernelINS1_16GemvConfigSmallKEEEvPK13__nv_bfloat16S6_PS4_iiiff,@function
        .size           _ZN8pygpukit3ops4gemv24gemv_bf16_batched_kernelINS1_16GemvConfigSmallKEEEvPK13__nv_bfloat16S6_PS4_iiiff,(.L_x_143 - _ZN8pygpukit3ops4gemv24gemv_bf16_batched_kernelINS1_16GemvConfigSmallKEEEvPK13__nv_bfloat16S6_PS4_iiiff)
        .other          _ZN8pygpukit3ops4gemv24gemv_bf16_batched_kernelINS1_16GemvConfigSmallKEEEvPK13__nv_bfloat16S6_PS4_iiiff,@"STO_CUDA_ENTRY STV_DEFAULT"
_ZN8pygpukit3ops4gemv24gemv_bf16_batched_kernelINS1_16GemvConfigSmallKEEEvPK13__nv_bfloat16S6_PS4_iiiff:
.text._ZN8pygpukit3ops4gemv24gemv_bf16_batched_kernelINS1_16GemvConfigSmallKEEEvPK13__nv_bfloat16S6_PS4_iiiff:
        /* <DEDUP_REMOVED lines=25> */
[----:B------:R-:W-:Y:S02]  /*0190*/  UISETP.GE.U32.AND UP0, UPT, UR4, 0xc, UPT ;  /* 0x0000000c0400788c */ /* 0x000fe4000bf06070 */
[----:B------:R-:W-:-:S04]  /*01a0*/  ULEA.HI UR5, UR4, 0x1, URZ, 0x1e ;  /* 0x0000000104057891 */ /* 0x000fc8000f8ff0ff */
[----:B------:R-:W-:-:S03]  /*01b0*/  ULOP3.LUT UR6, UR5, 0x3, URZ, 0xc0, !UPT ;  /* 0x0000000305067892 */ /* 0x000fc6000f8ec0ff */
[----:B------:R-:W-:Y:S09]  /*01c0*/  BRA.U !UP0, `(.L_x_13) ;  /* 0x0000000508c47547 */ /* 0x000ff2000b800000 */
[----:B------:R-:W-:Y:S01]  /*01d0*/  HFMA2 R12, -RZ, RZ, 0, 0 ;  /* 0x00000000ff0c7431 */ /* 0x000fe200000001ff */
[----:B------:R-:W-:Y:S01]  /*01e0*/  ULOP3.LUT UR5, UR5, 0x7ffffffc, URZ, 0xc0, !UPT ;  /* 0x7ffffffc05057892 */ /* 0x000fe2000f8ec0ff */
[----:B------:R-:W-:Y:S01]  /*01f0*/  MOV R6, RZ ;  /* 0x000000ff00067202 */ /* 0x000fe20000000f00 */
[----:B------:R-:W-:Y:S02]  /*0200*/  IMAD.MOV.U32 R10, RZ, RZ, RZ ;  /* 0x000000ffff0a7224 */ /* 0x000fe400078e00ff */
[----:B------:R-:W-:-:S12]  /*0210*/  UIADD3 UR5, UPT, UPT, -UR5, URZ, URZ ;  /* 0x000000ff05057290 */ /* 0x000fd8000fffe1ff */
.L_x_14:
        /* <DEDUP_REMOVED lines=90> */
[----:B------:R-:W-:Y:S01]  /*07c0*/  FFMA R6, R21, R6, R14 ;  /* 0x0000000615067223 */ /* 0x000fe2000000000e */
        /* <DEDUP_REMOVED lines=17> */
.L_x_13:
[----:B------:R-:W-:-:S09]  /*08e0*/  UISETP.NE.AND UP0, UPT, UR6, URZ, UPT ;  /* 0x000000ff0600728c */ /* 0x000fd2000bf05270 */
[----:B------:R-:W-:Y:S05]  /*08f0*/  BRA.U !UP0, `(.L_x_12) ;  /* 0x0000000108907547 */ /* 0x000fea000b800000 */
[----:B------:R-:W0:Y:S01]  /*0900*/  LDC.64 R4, c[0x0][0x380] ;  /* 0x0000e000ff047b82 */ /* 0x000e220000000a00 */
[----:B------:R-:W-:-:S12]  /*0910*/  UIADD3 UR6, UPT, UPT, -UR6, URZ, URZ ;  /* 0x000000ff06067290 */ /* 0x000fd8000fffe1ff */
.L_x_15:
[C---:B------:R-:W-:Y:S01]  /*0920*/  IADD3 R9, P0, PT, R12.reuse, UR7, RZ ;  /* 0x000000070c097c10 */ /* 0x040fe2000ff1e0ff */
[----:B------:R-:W-:-:S03]  /*0930*/  IMAD R11, R12, R13, RZ ;  /* 0x0000000d0c0b7224 */ /* 0x000fc600078e02ff */
[----:B------:R-:W-:Y:S01]  /*0940*/  IADD3.X R12, PT, PT, RZ, UR9, RZ, P0, !PT ;  /* 0x00000009ff0c7c10 */ /* 0x000fe200087fe4ff */
[----:B------:R-:W-:Y:S01]  /*0950*/  IMAD.WIDE R10, R11, 0x2, R2 ;  /* 0x000000020b0a7825 */ /* 0x000fe200078e0202 */
[----:B0-----:R-:W-:-:S04]  /*0960*/  LEA R8, P0, R9, R4, 0x1 ;  /* 0x0000000409087211 */ /* 0x001fc800078008ff */
[----:B------:R-:W-:Y:S01]  /*0970*/  LEA.HI.X R9, R9, R5, R12, 0x1, P0 ;  /* 0x0000000509097211 */ /* 0x000fe200000f0c0c */
[C---:B------:R-:W-:Y:S01]  /*0980*/  IMAD.WIDE R14, R13.reuse, 0x2, R10 ;  /* 0x000000020d0e7825 */ /* 0x040fe200078e020a */
[----:B------:R-:W2:Y:S04]  /*0990*/  LDG.E.U16.CONSTANT R21, desc[UR10][R10.64] ;  /* 0x0000000a0a157981 */ /* 0x000ea8000c1e9500 */
[----:B------:R-:W3:Y:S01]  /*09a0*/  LDG.E.CONSTANT R12, desc[UR10][R8.64] ;  /* 0x0000000a080c7981 */ /* 0x000ee2000c1e9900 */
[----:B------:R-:W-:-:S03]  /*09b0*/  IMAD.WIDE R16, R13, 0x2, R14 ;  /* 0x000000020d107825 */ /* 0x000fc600078e020e */
[----:B------:R-:W4:Y:S01]  /*09c0*/  LDG.E.U16.CONSTANT R23, desc[UR10][R14.64] ;  /* 0x0000000a0e177981 */ /* 0x000f22000c1e9500 */
[----:B------:R-:W-:-:S03]  /*09d0*/  IMAD.WIDE R18, R13, 0x2, R16 ;  /* 0x000000020d127825 */ /* 0x000fc600078e0210 */
[----:B------:R-:W5:Y:S04]  /*09e0*/  LDG.E.CONSTANT R20, desc[UR10][R8.64+0x4] ;  /* 0x0000040a08147981 */ /* 0x000f68000c1e9900 */
[----:B------:R-:W5:Y:S04]  /*09f0*/  LDG.E.U16.CONSTANT R24, desc[UR10][R16.64] ;  /* 0x0000000a10187981 */ /* 0x000f68000c1e9500 */
[----:B------:R-:W5:Y:S01]  /*0a00*/  LDG.E.U16.CONSTANT R18, desc[UR10][R18.64] ;  /* 0x0000000a12127981 */ /* 0x000f62000c1e9500 */
[----:B------:R-:W-:-:S04]  /*0a10*/  UIADD3 UR6, UPT, UPT, UR6, 0x1, URZ ;  /* 0x0000000106067890 */ /* 0x000fc8000fffe0ff */
[----:B------:R-:W-:Y:S01]  /*0a20*/  UISETP.NE.AND UP0, UPT, UR6, URZ, UPT ;  /* 0x000000ff0600728c */ /* 0x000fe2000bf05270 */
[----:B--2---:R-:W-:Y:S01]  /*0a30*/  IMAD.U32 R22, R21, 0x10000, RZ ;  /* 0x0001000015167824 */ /* 0x004fe200078e00ff */
[C---:B---3--:R-:W-:Y:S02]  /*0a40*/  PRMT R21, R12.reuse, 0x7632, R21 ;  /* 0x000076320c157816 */ /* 0x048fe40000000015 */
[----:B------:R-:W-:Y:S02]  /*0a50*/  SHF.L.U32 R11, R12, 0x10, RZ ;  /* 0x000000100c0b7819 */ /* 0x000fe400000006ff */
[----:B----4-:R-:W-:Y:S01]  /*0a60*/  SHF.L.U32 R10, R23, 0x10, RZ ;  /* 0x00000010170a7819 */ /* 0x010fe200000006ff */
[----:B------:R-:W-:Y:S01]  /*0a70*/  IMAD.U32 R21, R21, 0x10000, RZ ;  /* 0x0001000015157824 */ /* 0x000fe200078e00ff */
[----:B------:R-:W-:Y:S01]  /*0a80*/  MOV R12, R7 ;  /* 0x00000007000c7202 */ /* 0x000fe20000000f00 */
[----:B------:R-:W-:Y:S01]  /*0a90*/  FFMA R22, R11, R22, R6 ;  /* 0x000000160b167223 */ /* 0x000fe20000000006 */
[C---:B-----5:R-:W-:Y:S01]  /*0aa0*/  SHF.L.U32 R6, R20.reuse, 0x10, RZ ;  /* 0x0000001014067819 */ /* 0x060fe200000006ff */
[----:B------:R-:W-:Y:S01]  /*0ab0*/  VIADD R7, R7, 0x4 ;  /* 0x0000000407077836 */ /* 0x000fe20000000000 */
[----:B------:R-:W-:Y:S01]  /*0ac0*/  PRMT R20, R20, 0x7632, R20 ;  /* 0x0000763214147816 */ /* 0x000fe20000000014 */
[----:B------:R-:W-:Y:S01]  /*0ad0*/  FFMA R21, R21, R10, R22 ;  /* 0x0000000a15157223 */ /* 0x000fe20000000016 */
[----:B------:R-:W-:-:S03]  /*0ae0*/  SHF.L.U32 R9, R24, 0x10, RZ ;  /* 0x0000001018097819 */ /* 0x000fc600000006ff */
[----:B------:R-:W-:Y:S02]  /*0af0*/  IMAD.U32 R20, R20, 0x10000, RZ ;  /* 0x0001000014147824 */ /* 0x000fe400078e00ff */
[----:B------:R-:W-:Y:S01]  /*0b00*/  FFMA R21, R6, R9, R21 ;  /* 0x0000000906157223 */ /* 0x000fe20000000015 */
[----:B------:R-:W-:-:S05]  /*0b10*/  SHF.L.U32 R9, R18, 0x10, RZ ;  /* 0x0000001012097819 */ /* 0x000fca00000006ff */
[----:B------:R-:W-:Y:S01]  /*0b20*/  FFMA R6, R20, R9, R21 ;  /* 0x0000000914067223 */ /* 0x000fe20000000015 */
[----:B------:R-:W-:Y:S06]  /*0b30*/  BRA.U UP0, `(.L_x_15) ;  /* 0xfffffffd00787547 */ /* 0x000fec000b83ffff */
.L_x_12:
        /* <DEDUP_REMOVED lines=12> */
.L_x_18:
        /* <DEDUP_REMOVED lines=106> */
.L_x_17:
        /* <DEDUP_REMOVED lines=9> */
[----:B------:R-:W-:Y:S02]  /*1330*/  IMAD.X R8, RZ, RZ, UR9, P1 ;  /* 0x00000009ff087e24 */ /* 0x000fe400088e06ff */
[----:B------:R-:W-:-:S05]  /*1340*/  IMAD.WIDE R22, R13, 0x2, R20 ;  /* 0x000000020d167825 */ /* 0x000fca00078e0214 */
[----:B------:R-:W2:Y:S01]  /*1350*/  LDG.E.U16.CONSTANT R25, desc[UR10][R22.64] ;  /* 0x0000000a16197981 */ /* 0x000ea2000c1e9500 */
        /* <DEDUP_REMOVED lines=13> */
[----:B0-----:R-:W-:-:S03]  /*1430*/  IMAD.WIDE R20, R13, 0x2, R16 ;  /* 0x000000020d147825 */ /* 0x001fc600078e0210 */
[----:B------:R-:W5:Y:S04]  /*1440*/  LDG.E.U16.CONSTANT R10, desc[UR10][R10.64] ;  /* 0x0000000a0a0a7981 */ /* 0x000f68000c1e9500 */
[----:B------:R-:W5:Y:S01]  /*1450*/  LDG.E.U16.CONSTANT R29, desc[UR10][R4.64+0x8] ;  /* 0x0000080a041d7981 */ /* 0x000f62000c1e9500 */
[----:B------:R-:W-:-:S03]  /*1460*/  IMAD.WIDE R22, R13, 0x2, R20 ;  /* 0x000000020d167825 */ /* 0x000fc600078e0214 */
[----:B------:R-:W5:Y:S04]  /*1470*/  LDG.E.U16.CONSTANT R16, desc[UR10][R16.64] ;  /* 0x0000000a10107981 */ /* 0x000f68000c1e9500 */
[----:B------:R-:W5:Y:S04]  /*1480*/  LDG.E.U16.CONSTANT R11, desc[UR10][R4.64+0xa] ;  /* 0x00000a0a040b7981 */ /* 0x000f68000c1e9500 */
[----:B------:R3:W5:Y:S04]  /*1490*/  LDG.E.U16.CONSTANT R9, desc[UR10][R20.64] ;  /* 0x0000000a14097981 */ /* 0x000768000c1e9500 */
[----:B------:R-:W5:Y:S04]  /*14a0*/  LDG.E.U16.CONSTANT R19, desc[UR10][R4.64+0xc] ;  /* 0x00000c0a04137981 */ /* 0x000f68000c1e9500 */
[----:B------:R-:W5:Y:S04]  /*14b0*/  LDG.E.U16.CONSTANT R17, desc[UR10][R4.64+0xe] ;  /* 0x00000e0a04117981 */ /* 0x000f68000c1e9500 */
        /* <DEDUP_REMOVED lines=13> */
[----:B------:R-:W-:-:S03]  /*1590*/  SHF.L.U32 R10, R10, 0x10, RZ ;  /* 0x000000100a0a7819 */ /* 0x000fc600000006ff */
        /* <DEDUP_REMOVED lines=12> */
.L_x_19:
        /* <DEDUP_REMOVED lines=36> */
.L_x_20:
        /* <DEDUP_REMOVED lines=8> */
.L_x_21:
        /* <DEDUP_REMOVED lines=12> */
.L_x_16:
        /* <DEDUP_REMOVED lines=16> */
.L_x_22:
[----:B------:R-:W0:Y:S02]  /*1ae0*/  LDCU UR4, c[0x0][0x3a4] ;  /* 0x00007480ff0477ac */ /* 0x000e240008000800 */
[----:B0-----:R-:W-:-:S07]  /*1af0*/  FMUL R6, R6, UR4 ;  /* 0x0000000406067c20 */ /* 0x001fce0008400000 */
.L_x_23:
[----:B------:R-:W-:-:S05]  /*1b00*/  F2FP.BF16.F32.PACK_AB R6, RZ, R6 ;  /* 0x00000006ff06723e */ /* 0x000fca00000010ff */
[----:B------:R-:W-:Y:S01]  /*1b10*/  STG.E.U16 desc[UR10][R2.64], R6 ;  /* 0x0000000602007986 */ /* 0x000fe2000c10150a */
[----:B------:R-:W-:Y:S05]  /*1b20*/  EXIT ;  /* 0x000000000000794d */ /* 0x000fea0003800000 */
.L_x_24:
        /* <DEDUP_REMOVED lines=13> */
.L_x_143:


//--------------------- .text._ZN8pygpukit3ops4gemv24gemv_bf16_batched_kernelINS1_16GemvConfigLargeKEEEvPK13__nv_bfloat16S6_PS4_iiiff --------------------------
	.section	.text._ZN8pygpukit3ops4gemv24gemv_bf16_batched_kernelINS1_16GemvConfigLargeKEEEvPK13__nv_bfloat16S6_PS4_iiiff,"ax",@progbits
	.align	128
        .global         _ZN8pygpukit3ops4gemv24gemv_bf16_batched_kernelINS1_16GemvConfigLargeKEEEvPK13__nv_bfloat16S6_PS4_iiiff
        .type           _ZN8pygpukit3ops4gemv24gemv_bf16_batched_kernelINS1_16GemvConfigLargeKEEEvPK13__nv_bfloat16S6_PS4_iiiff,@function
        .size           _ZN8pygpukit3ops4gemv24gemv_bf16_batched_kernelINS1_16GemvConfigLargeKEEEvPK13__nv_bfloat16S6_PS4_iiiff,(.L_x_144 - _ZN8pygpukit3ops4gemv24gemv_bf16_batched_kernelINS1_16GemvConfigLargeKEEEvPK13__nv_bfloat16S6_PS4_iiiff)
        .other          _ZN8pygpukit3ops4gemv24gemv_bf16_batched_kernelINS1_16GemvConfigLargeKEEEvPK13__nv_bfloat16S6_PS4_iiiff,@"STO_CUDA_ENTRY STV_DEFAULT"
_ZN8pygpukit3ops4gemv24gemv_bf16_batched_kernelINS1_16GemvConfigLargeKEEEvPK13__nv_bfloat16S6_PS4_iiiff:
.text._ZN8pygpukit3ops4gemv24gemv_bf16_batched_kernelINS1_16GemvConfigLargeKEEEvPK13__nv_bfloat16S6_PS4_iiiff:
[----:B------:R-:W-:Y:S01]  /*0000*/  LDC R1, c[0x0][0x37c] ;  /* 0x0000df00ff017b82 */ /* 0x000fe20000000800 */
[----:B------:R-:W0:Y:S07]  /*0010*/  S2R R0, SR_TID.X ;  /* 0x0000000000007919 */ /* 0x000e2e0000002100 */
[----:B------:R-:W1:Y:S01]  /*0020*/  S2UR UR16, SR_CTAID.Y ;  /* 0x00000000001079c3 */ /* 0x000e620000002600 */
[----:B------:R-:W2:Y:S01]  /*0030*/  LDCU UR4, c[0x0][0x39c] ;  /* 0x00007380ff0477ac */ /* 0x000ea20008000800 */
[----:B------:R-:W0:Y:S06]  /*0040*/  S2R R3, SR_CTAID.X ;  /* 0x0000000000037919 */ /* 0x000e2c0000002500 */
[----:B------:R-:W1:Y:S02]  /*0050*/  LDC R2, c[0x0][0x3a0] ;  /* 0x0000e800ff027b82 */ /* 0x000e640000000800 */
[----:B-1----:R-:W-:-:S02]  /*0060*/  ISETP.LE.AND P0, PT, R2, UR16, PT ;  /* 0x0000001002007c0c */ /* 0x002fc4000bf03270 */
[----:B0-----:R-:W-:Y:S02]  /*0070*/  LEA R0, R3, R0, 0x8 ;  /* 0x0000000003007211 */ /* 0x001fe400078e40ff */
[----:B--2---:R-:W-:-:S04]  /*0080*/  MOV R3, UR4 ;  /* 0x0000000400037c02 */ /* 0x004fc80008000f00 */
[----:B------:R-:W-:-:S13]  /*0090*/  ISETP.GE.OR P0, PT, R0, R3, P0 ;  /* 0x000000030000720c */ /* 0x000fda0000706670 */
[----:B------:R-:W-:Y:S05]  /*00a0*/  @P0 EXIT ;  /* 0x000000000000094d */ /* 0x000fea0003800000 */
[----:B------:R-:W0:Y:S01]  /*00b0*/  LDCU UR10, c[0x0][0x398] ;  /* 0x00007300ff0a77ac */ /* 0x000e220008000800 */
[----:B------:R-:W1:Y:S01]  /*00c0*/  LDC.64 R12, c[0x0][0x388] ;  /* 0x0000e200ff0c7b82 */ /* 0x000e620000000a00 */
[----:B------:R-:W-:Y:S01]  /*00d0*/  HFMA2 R6, -RZ, RZ, 0, 0 ;  /* 0x00000000ff067431 */ /* 0x000fe200000001ff */
[----:B------:R-:W2:Y:S01]  /*00e0*/  LDCU.64 UR14, c[0x0][0x358] ;  /* 0x00006b00ff0e77ac */ /* 0x000ea20008000a00 */
[----:B------:R-:W-:Y:S01]  /*00f0*/  UMOV UR4, URZ ;  /* 0x000000ff00047c82 */ /* 0x000fe20008000000 */
[----:B0-----:R-:W-:Y:S02]  /*0100*/  UISETP.GE.AND UP0, UPT, UR10, 0x10, UPT ;  /* 0x000000100a00788c */ /* 0x001fe4000bf06270 */
[----:B------:R-:W-:-:S04]  /*0110*/  UIMAD UR5, UR16, UR10, URZ ;  /* 0x0000000a100572a4 */ /* 0x000fc8000f8e02ff */
[----:B------:R-:W-:Y:S01]  /*0120*/  USHF.R.S32.HI UR7, URZ, 0x1f, UR5 ;  /* 0x0000001fff077899 */ /* 0x000fe20008011405 */
[----:B-1----:R-:W-:Y:S02]  /*0130*/  IMAD.WIDE R12, R0, 0x2, R12 ;  /* 0x00000002000c7825 */ /* 0x002fe400078e020c */
[----:B--2---:R-:W-:Y:S09]  /*0140*/  BRA.U !UP0, `(.L_x_25) ;  /* 0x0000000508c47547 */ /* 0x004ff2000b800000 */
[----:B------:R-:W-:Y:S01]  /*0150*/  MOV R6, RZ ;  /* 0x000000ff00067202 */ /* 0x000fe20000000f00 */
[----:B------:R-:W0:Y:S01]  /*0160*/  LDCU.64 UR18, c[0x0][0x380] ;  /* 0x00007000ff1277ac */ /* 0x000e220008000a00 */
[----:B------:R-:W1:Y:S01]  /*0170*/  LDCU.64 UR10, c[0x0][0x398] ;  /* 0x00007300ff0a77ac */ /* 0x000e620008000a00 */
[----:B------:R-:W-:Y:S01]  /*0180*/  UMOV UR4, URZ ;  /* 0x000000ff00047c82 */ /* 0x000fe20008000000 */
[----:B------:R-:W-:-:S05]  /*0190*/  UMOV UR6, 0x10 ;  /* 0x0000001000067882 */ /* 0x000fca0000000000 */
.L_x_26:
[----:B------:R-:W-:Y:S01]  /*01a0*/  UIADD3 UR8, UP0, UPT, UR5, UR4, URZ ;  /* 0x0000000405087290 */ /* 0x000fe2000ff1e0ff */
[----:B-1----:R-:W-:-:S03]  /*01b0*/  MOV R3, UR11 ;  /* 0x0000000b00037c02 */ /* 0x002fc60008000f00 */
[----:B------:R-:W-:Y:S02]  /*01c0*/  UIADD3.X UR9, UPT, UPT, URZ, UR7, URZ, UP0, !UPT ;  /* 0x00000007ff097290 */ /* 0x000fe400087fe4ff */
[----:B0-----:R-:W-:Y:S01]  /*01d0*/  ULEA UR12, UP0, UR8, UR18, 0x1 ;  /* 0x00000012080c7291 */ /* 0x001fe2000f8008ff */
[----:B------:R-:W-:-:S03]  /*01e0*/  IMAD R17, R3, UR4, RZ ;  /* 0x0000000403117c24 */ /* 0x000fc6000f8e02ff */
[----:B------:R-:W-:Y:S01]  /*01f0*/  ULEA.HI.X UR9, UR8, UR19, UR9, 0x1, UP0 ;  /* 0x0000001308097291 */ /* 0x000fe200080f0c09 */
[----:B------:R-:W-:Y:S01]  /*0200*/  IMAD.WIDE R16, R17, 0x2, R12 ;  /* 0x0000000211107825 */ /* 0x000fe200078e020c */
[----:B------:R-:W-:-:S04]  /*0210*/  MOV R14, UR12 ;  /* 0x0000000c000e7c02 */ /* 0x000fc80008000f00 */
[----:B------:R-:W-:Y:S01]  /*0220*/  MOV R15, UR9 ;  /* 0x00000009000f7c02 */ /* 0x000fe20008000f00 */
[----:B------:R-:W2:Y:S04]  /*0230*/  LDG.E.U16.CONSTANT R18, desc[UR14][R16.64] ;  /* 0x0000000e10127981 */ /* 0x000ea8000c1e9500 */
[----:B------:R-:W3:Y:S01]  /*0240*/  LDG.E.CONSTANT R9, desc[UR14][R14.64] ;  /* 0x0000000e0e097981 */ /* 0x000ee2000c1e9900 */
[----:B------:R-:W-:-:S03]  /*0250*/  IMAD.WIDE R20, R3, 0x2, R16 ;  /* 0x0000000203147825 */ /* 0x000fc600078e0210 */
[----:B------:R-:W4:Y:S04]  /*0260*/  LDG.E.CONSTANT R2, desc[UR14][R14.64+0x4] ;  /* 0x0000040e0e027981 */ /* 0x000f28000c1e9900 */
[----:B------:R0:W5:Y:S01]  /*0270*/  LDG.E.U16.CONSTANT R8, desc[UR14][R20.64] ;  /* 0x0000000e14087981 */ /* 0x000162000c1e9500 */
[----:B------:R-:W-:-:S03]  /*0280*/  IMAD.WIDE R22, R3, 0x2, R20 ;  /* 0x0000000203167825 */ /* 0x000fc600078e0214 */
[----:B------:R-:W4:Y:S04]  /*0290*/  LDG.E.CONSTANT R24, desc[UR14][R14.64+0x8] ;  /* 0x0000080e0e187981 */ /* 0x000f28000c1e9900 */
[----:B------:R-:W4:Y:S01]  /*02a0*/  LDG.E.U16.CONSTANT R7, desc[UR14][R22.64] ;  /* 0x0000000e16077981 */ /* 0x000f22000c1e9500 */
[----:B0-----:R-:W-:-:S05]  /*02b0*/  IMAD.WIDE R20, R3, 0x2, R22 ;  /* 0x0000000203147825 */ /* 0x001fca00078e0216 */
[----:B------:R-:W4:Y:S01]  /*02c0*/  LDG.E.U16.CONSTANT R27, desc[UR14][R20.64] ;  /* 0x0000000e141b7981 */ /* 0x000f22000c1e9500 */
[----:B------:R-:W-:-:S05]  /*02d0*/  IMAD.WIDE R4, R3, 0x2, R20 ;  /* 0x0000000203047825 */ /* 0x000fca00078e0214 */
[----:B------:R0:W4:Y:S01]  /*02e0*/  LDG.E.U16.CONSTANT R26, desc[UR14][R4.64] ;  /* 0x0000000e041a7981 */ /* 0x000122000c1e9500 */
[----:B------:R-:W-:-:S03]  /*02f0*/  IMAD.WIDE R28, R3, 0x2, R4 ;  /* 0x00000002031c7825 */ /* 0x000fc600078e0204 */
[----:B------:R-:W4:Y:S01]  /*0300*/  LDG.E.CONSTANT R21, desc[UR14][R14.64+0xc] ;  /* 0x00000c0e0e157981 */ /* 0x000f22000c1e9900 */
[----:B------:R-:W-:-:S03]  /*0310*/  IMAD.WIDE R10, R3, 0x2, R28 ;  /* 0x00000002030a7825 */ /* 0x000fc600078e021c */
[----:B------:R-:W4:Y:S04]  /*0320*/  LDG.E.U16.CONSTANT R25, desc[UR14][R28.64] ;  /* 0x0000000e1c197981 */ /* 0x000f28000c1e9500 */
[----:B------:R1:W4:Y:S01]  /*0330*/  LDG.E.U16.CONSTANT R23, desc[UR14][R10.64] ;  /* 0x0000000e0a177981 */ /* 0x000322000c1e9500 */
[----:B------:R-:W-:-:S05]  /*0340*/  IMAD.WIDE R16, R3, 0x2, R10 ;  /* 0x0000000203107825 */ /* 0x000fca00078e020a */
[----:B------:R-:W4:Y:S01]  /*0350*/  LDG.E.U16.CONSTANT R22, desc[UR14][R16.64] ;  /* 0x0000000e10167981 */ /* 0x000f22000c1e9500 */
[----:B0-----:R-:W-:-:S05]  /*0360*/  IMAD.WIDE R4, R3, 0x2, R16 ;  /* 0x0000000203047825 */ /* 0x001fca00078e0210 */
[----:B------:R0:W4:Y:S01]  /*0370*/  LDG.E.U16.CONSTANT R20, desc[UR14][R4.64] ;  /* 0x0000000e04147981 */ /* 0x000122000c1e9500 */
[----:B--2---:R-:W-:Y:S01]  /*0380*/  SHF.L.U32 R18, R18, 0x10, RZ ;  /* 0x0000001012127819 */ /* 0x004fe200000006ff */
[C---:B---3--:R-:W-:Y:S01]  /*0390*/  IMAD.U32 R19, R9.reuse, 0x10000, RZ ;  /* 0x0001000009137824 */ /* 0x048fe200078e00ff */
[----:B------:R-:W-:-:S03]  /*03a0*/  PRMT R9, R9, 0x7632, R9 ;  /* 0x0000763209097816 */ /* 0x000fc60000000009 */
[----:B------:R-:W-:Y:S01]  /*03b0*/  FFMA R6, R19, R18, R6 ;  /* 0x0000001213067223 */ /* 0x000fe20000000006 */
[----:B------:R-:W-:Y:S01]  /*03c0*/  IMAD.WIDE R18, R3, 0x2, R4 ;  /* 0x0000000203127825 */ /* 0x000fe200078e0204 */
[----:B-1----:R-:W-:Y:S02]  /*03d0*/  SHF.L.U32 R11, R9, 0x10, RZ ;  /* 0x00000010090b7819 */ /* 0x002fe400000006ff */
[----:B-----5:R-:W-:Y:S01]  /*03e0*/  SHF.L.U32 R10, R8, 0x10, RZ ;  /* 0x00000010080a7819 */ /* 0x020fe200000006ff */
[----:B------:R-:W-:-:S04]  /*03f0*/  IMAD.WIDE R8, R3, 0x2, R18 ;  /* 0x0000000203087825 */ /* 0x000fc800078e0212 */
[----:B------:R-:W-:Y:S02]  /*0400*/  FFMA R29, R11, R10, R6 ;  /* 0x0000000a0b1d7223 */ /* 0x000fe40000000006 */
[----:B------:R-:W2:Y:S01]  /*0410*/  LDG.E.CONSTANT R10, desc[UR14][R14.64+0x10] ;  /* 0x0000100e0e0a7981 */ /* 0x000ea2000c1e9900 */
[----:B0-----:R-:W-:Y:S01]  /*0420*/  IMAD.WIDE R4, R3, 0x2, R8 ;  /* 0x0000000203047825 */ /* 0x001fe200078e0208 */
[----:B----4-:R-:W-:Y:S02]  /*0430*/  SHF.L.U32 R7, R7, 0x10, RZ ;  /* 0x0000001007077819 */ /* 0x010fe400000006ff */
[----:B------:R-:W3:Y:S01]  /*0440*/  LDG.E.U16.CONSTANT R11, desc[UR14][R18.64] ;  /* 0x0000000e120b7981 */ /* 0x000ee2000c1e9500 */
[----:B------:R-:W-:Y:S01]  /*0450*/  SHF.L.U32 R28, R2, 0x10, RZ ;  /* 0x00000010021c7819 */ /* 0x000fe200000006ff */
[----:B------:R-:W-:Y:S02]  /*0460*/  IMAD.WIDE R16, R3, 0x2, R4 ;  /* 0x0000000203107825 */ /* 0x000fe400078e0204 */
[----:B------:R-:W4:Y:S02]  /*0470*/  LDG.E.U16.CONSTANT R9, desc[UR14][R8.64] ;  /* 0x0000000e08097981 */ /* 0x000f24000c1e9500 */
[----:B------:R-:W-:-:S02]  /*0480*/  FFMA R28, R28, R7, R29 ;  /* 0x000000071c1c7223 */ /* 0x000fc4000000001d */
[----:B------:R-:W5:Y:S04]  /*0490*/  LDG.E.CONSTANT R7, desc[UR14][R14.64+0x14] ;  /* 0x0000140e0e077981 */ /* 0x000f68000c1e9900 */
[----:B------:R0:W5:Y:S04]  /*04a0*/  LDG.E.U16.CONSTANT R6, desc[UR14][R16.64] ;  /* 0x0000000e10067981 */ /* 0x000168000c1e9500 */
[----:B------:R-:W5:Y:S04]  /*04b0*/  LDG.E.U16.CONSTANT R8, desc[UR14][R4.64] ;  /* 0x0000000e04087981 */ /* 0x000f68000c1e9500 */
[----:B------:R-:W5:Y:S01]  /*04c0*/  LDG.E.CONSTANT R29, desc[UR14][R14.64+0x1c] ;  /* 0x00001c0e0e1d7981 */ /* 0x000f62000c1e9900 */
[----:B0-----:R-:W-:-:S03]  /*04d0*/  IMAD.WIDE R16, R3, 0x2, R16 ;  /* 0x0000000203107825 */ /* 0x001fc600078e0210 */
[----:B------:R-:W5:Y:S01]  /*04e0*/  LDG.E.CONSTANT R4, desc[UR14][R14.64+0x18] ;  /* 0x0000180e0e047981 */ /* 0x000f62000c1e9900 */
[----:B------:R-:W-:-:S03]  /*04f0*/  IMAD.WIDE R18, R3, 0x2, R16 ;  /* 0x0000000203127825 */ /* 0x000fc600078e0210 */
[----:B------:R-:W5:Y:S04]  /*0500*/  LDG.E.U16.CONSTANT R5, desc[UR14][R16.64] ;  /* 0x0000000e10057981 */ /* 0x000f68000c1e9500 */
[----:B------:R0:W5:Y:S02]  /*0510*/  LDG.E.U16.CONSTANT R16, desc[UR14][R18.64] ;  /* 0x0000000e12107981 */ /* 0x000164000c1e9500 */
[----:B0-----:R-:W-:-:S06]  /*0520*/  IMAD.WIDE R18, R3, 0x2, R18 ;  /* 0x0000000203127825 */ /* 0x001fcc00078e0212 */
[----:B------:R-:W5:Y:S01]  /*0530*/  LDG.E.U16.CONSTANT R18, desc[UR14][R18.64] ;  /* 0x0000000e12127981 */ /* 0x000f62000c1e9500 */
[----:B------:R-:W-:Y:S02]  /*0540*/  PRMT R2, R2, 0x7632, R2 ;  /* 0x0000763202027816 */ /* 0x000fe40000000002 */
[----:B------:R-:W-:Y:S02]  /*0550*/  SHF.L.U32 R27, R27, 0x10, RZ ;  /* 0x000000101b1b7819 */ /* 0x000fe400000006ff */
[----:B------:R-:W-:Y:S01]  /*0560*/  SHF.L.U32 R2, R2, 0x10, RZ ;  /* 0x0000001002027819 */ /* 0x000fe200000006ff */
[----:B------:R-:W-:-:S04]  /*0570*/  IMAD.U32 R17, R26, 0x10000, RZ ;  /* 0x000100001a117824 */ /* 0x000fc800078e00ff */
[----:B------:R-:W-:Y:S01]  /*0580*/  FFMA R27, R2, R27, R28 ;  /* 0x0000001b021b7223 */ /* 0x000fe2000000001c */
[C---:B------:R-:W-:Y:S02]  /*0590*/  PRMT R2, R24.reuse, 0x7632, R2 ;  /* 0x0000763218027816 */ /* 0x040fe40000000002 */
[----:B------:R-:W-:Y:S02]  /*05a0*/  SHF.L.U32 R24, R24, 0x10, RZ ;  /* 0x0000001018187819 */ /* 0x000fe400000006ff */
[----:B------:R-:W-:Y:S02]  /*05b0*/  SHF.L.U32 R2, R2, 0x10, RZ ;  /* 0x0000001002027819 */ /* 0x000fe400000006ff */
[----:B------:R-:W-:Y:S01]  /*05c0*/  SHF.L.U32 R25, R25, 0x10, RZ ;  /* 0x0000001019197819 */ /* 0x000fe200000006ff */
[----:B------:R-:W-:Y:S01]  /*05d0*/  FFMA R17, R24, R17, R27 ;  /* 0x0000001118117223 */ /* 0x000fe2000000001b */
[C---:B------:R-:W-:Y:S02]  /*05e0*/  PRMT R14, R21.reuse, 0x7632, R14 ;  /* 0x00007632150e7816 */ /* 0x040fe4000000000e */
[----:B------:R-:W-:Y:S01]  /*05f0*/  SHF.L.U32 R21, R21, 0x10, RZ ;  /* 0x0000001015157819 */ /* 0x000fe200000006ff */
[----:B------:R-:W-:Y:S01]  /*0600*/  FFMA R2, R2, R25, R17 ;  /* 0x0000001902027223 */ /* 0x000fe20000000011 */
[----:B------:R-:W-:-:S02]  /*0610*/  SHF.L.U32 R24, R23, 0x10, RZ ;  /* 0x0000001017187819 */ /* 0x000fc400000006ff */
[----:B------:R-:W-:Y:S02]  /*0620*/  SHF.L.U32 R14, R14, 0x10, RZ ;  /* 0x000000100e0e7819 */ /* 0x000fe400000006ff */
[----:B------:R-:W-:Y:S01]  /*0630*/  SHF.L.U32 R15, R22, 0x10, RZ ;  /* 0x00000010160f7819 */ /* 0x000fe200000006ff */
[----:B------:R-:W-:Y:S01]  /*0640*/  FFMA R21, R21, R24, R2 ;  /* 0x0000001815157223 */ /* 0x000fe20000000002 */
[----:B------:R-:W-:-:S03]  /*0650*/  IMAD.U32 R17, R20, 0x10000, RZ ;  /* 0x0001000014117824 */ /* 0x000fc600078e00ff */
[----:B------:R-:W-:Y:S01]  /*0660*/  FFMA R15, R14, R15, R21 ;  /* 0x0000000f0e0f7223 */ /* 0x000fe20000000015 */
[----:B------:R-:W-:Y:S01]  /*0670*/  UMOV UR4, UR6 ;  /* 0x0000000600047c82 */ /* 0x000fe20008000000 */
[----:B------:R-:W-:-:S04]  /*0680*/  UIADD3 UR6, UPT, UPT, UR6, 0x10, URZ ;  /* 0x0000001006067890 */ /* 0x000fc8000fffe0ff */
[----:B------:R-:W-:Y:S01]  /*0690*/  UISETP.GT.AND UP0, UPT, UR6, UR10, UPT ;  /* 0x0000000a0600728c */ /* 0x000fe2000bf04270 */
[C---:B--2---:R-:W-:Y:S02]  /*06a0*/  PRMT R2, R10.reuse, 0x7632, R2 ;  /* 0x000076320a027816 */ /* 0x044fe40000000002 */
[----:B------:R-:W-:Y:S02]  /*06b0*/  SHF.L.U32 R10, R10, 0x10, RZ ;  /* 0x000000100a0a7819 */ /* 0x000fe400000006ff */
[----:B------:R-:W-:Y:S02]  /*06c0*/  SHF.L.U32 R2, R2, 0x10, RZ ;  /* 0x0000001002027819 */ /* 0x000fe400000006ff */
[----:B---3--:R-:W-:Y:S01]  /*06d0*/  SHF.L.U32 R11, R11, 0x10, RZ ;  /* 0x000000100b0b7819 */ /* 0x008fe200000006ff */
[----:B------:R-:W-:Y:S01]  /*06e0*/  FFMA R15, R10, R17, R15 ;  /* 0x000000110a0f7223 */ /* 0x000fe2000000000f */
[----:B----4-:R-:W-:-:S03]  /*06f0*/  SHF.L.U32 R14, R9, 0x10, RZ ;  /* 0x00000010090e7819 */ /* 0x010fc600000006ff */
[----:B------:R-:W-:Y:S01]  /*0700*/  FFMA R2, R2, R11, R15 ;  /* 0x0000000b02027223 */ /* 0x000fe2000000000f */
[C---:B-----5:R-:W-:Y:S02]  /*0710*/  PRMT R10, R7.reuse, 0x7632, R10 ;  /* 0x00007632070a7816 */ /* 0x060fe4000000000a */
[----:B------:R-:W-:Y:S02]  /*0720*/  SHF.L.U32 R7, R7, 0x10, RZ ;  /* 0x0000001007077819 */ /* 0x000fe400000006ff */
[----:B------:R-:W-:-:S03]  /*0730*/  SHF.L.U32 R10, R10, 0x10, RZ ;  /* 0x000000100a0a7819 */ /* 0x000fc600000006ff */
[----:B------:R-:W-:Y:S01]  /*0740*/  FFMA R11, R7, R14, R2 ;  /* 0x0000000e070b7223 */ /* 0x000fe20000000002 */
        /* <DEDUP_REMOVED lines=8> */
[C---:B------:R-:W-:Y:S02]  /*07d0*/  SHF.L.U32 R4, R29.reuse, 0x10, RZ ;  /* 0x000000101d047819 */ /* 0x040fe400000006ff */
[----:B------:R-:W-:Y:S01]  /*07e0*/  PRMT R29, R29, 0x7632, R29 ;  /* 0x000076321d1d7816 */ /* 0x000fe2000000001d */
[----:B------:R-:W-:Y:S01]  /*07f0*/  FFMA R5, R2, R5, R9 ;  /* 0x0000000502057223 */ /* 0x000fe20000000009 */
[----:B------:R-:W-:-:S02]  /*0800*/  SHF.L.U32 R7, R16, 0x10, RZ ;  /* 0x0000001010077819 */ /* 0x000fc400000006ff */
[----:B------:R-:W-:-:S03]  /*0810*/  SHF.L.U32 R29, R29, 0x10, RZ ;  /* 0x000000101d1d7819 */ /* 0x000fc600000006ff */
[----:B------:R-:W-:Y:S01]  /*0820*/  FFMA R4, R4, R7, R5 ;  /* 0x0000000704047223 */ /* 0x000fe20000000005 */
[----:B------:R-:W-:-:S05]  /*0830*/  SHF.L.U32 R18, R18, 0x10, RZ ;  /* 0x0000001012127819 */ /* 0x000fca00000006ff */
[----:B------:R-:W-:Y:S01]  /*0840*/  FFMA R6, R29, R18, R4 ;  /* 0x000000121d067223 */ /* 0x000fe20000000004 */
[----:B------:R-:W-:Y:S06]  /*0850*/  BRA.U !UP0, `(.L_x_26) ;  /* 0xfffffff908507547 */ /* 0x000fec000b83ffff */
.L_x_25:
[----:B------:R-:W-:-:S09]  /*0860*/  UISETP.GE.AND UP0, UPT, UR4, UR10, UPT ;  /* 0x0000000a0400728c */ /* 0x000fd2000bf06270 */
[----:B------:R-:W-:Y:S05]  /*0870*/  BRA.U UP0, `(.L_x_27) ;  /* 0x0000000d00b47547 */ /* 0x000fea000b800000 */
[----:B------:R-:W-:Y:S02]  /*0880*/  UIADD3 UR6, UPT, UPT, UR4, -UR10, URZ ;  /* 0x8000000a04067290 */ /* 0x000fe4000fffe0ff */
[----:B------:R-:W-:Y:S02]  /*0890*/  ULOP3.LUT UR9, UR10, 0xf, URZ, 0xc0, !UPT ;  /* 0x0000000f0a097892 */ /* 0x000fe4000f8ec0ff */
[----:B------:R-:W-:Y:S02]  /*08a0*/  UISETP.GT.U32.AND UP1, UPT, UR6, -0x10, UPT ;  /* 0xfffffff00600788c */ /* 0x000fe4000bf24070 */
[----:B------:R-:W-:-:S07]  /*08b0*/  UISETP.NE.AND UP0, UPT, UR9, URZ, UPT ;  /* 0x000000ff0900728c */ /* 0x000fce000bf05270 */
[----:B------:R-:W-:Y:S05]  /*08c0*/  BRA.U UP1, `(.L_x_28) ;  /* 0x0000000501b87547 */ /* 0x000fea000b800000 */
[----:B------:R-:W-:Y:S01]  /*08d0*/  IMAD R2, R3, UR4, RZ ;  /* 0x0000000403027c24 */ /* 0x000fe2000f8e02ff */
[----:B------:R-:W0:Y:S01]  /*08e0*/  LDCU.64 UR18, c[0x0][0x380] ;  /* 0x00007000ff1277ac */ /* 0x000e220008000a00 */
[----:B------:R-:W-:-:S12]  /*08f0*/  UIADD3 UR11, UPT, UPT, -UR4, UR10, -UR9 ;  /* 0x0000000a040b7290 */ /* 0x000fd8000fffe909 */
.L_x_29:
[----:B------:R-:W-:Y:S01]  /*0900*/  UIADD3 UR6, UP1, UPT, UR5, UR4, URZ ;  /* 0x0000000405067290 */ /* 0x000fe2000ff3e0ff */
[----:B------:R-:W-:-:S03]  /*0910*/  IMAD.WIDE R18, R2, 0x2, R12 ;  /* 0x0000000202127825 */ /* 0x000fc600078e020c */
[----:B------:R-:W-:Y:S02]  /*0920*/  UIADD3.X UR8, UPT, UPT, URZ, UR7, URZ, UP1, !UPT ;  /* 0x00000007ff087290 */ /* 0x000fe40008ffe4ff */
[----:B0-----:R-:W-:Y:S01]  /*0930*/  ULEA UR12, UP1, UR6, UR18, 0x1 ;  /* 0x00000012060c7291 */ /* 0x001fe2000f8208ff */
[----:B------:R-:W-:Y:S01]  /*0940*/  IMAD.WIDE R20, R3, 0x2, R18 ;  /* 0x0000000203147825 */ /* 0x000fe200078e0212 */
[----:B------:R-:W2:Y:S02]  /*0950*/  LDG.E.U16.CONSTANT R16, desc[UR14][R18.64] ;  /* 0x0000000e12107981 */ /* 0x000ea4000c1e9500 */
[----:B------:R-:W-:Y:S02]  /*0960*/  ULEA.HI.X UR8, UR6, UR19, UR8, 0x1, UP1 ;  /* 0x0000001306087291 */ /* 0x000fe400088f0c08 */
[----:B------:R-:W-:Y:S01]  /*0970*/  MOV R14, UR12 ;  /* 0x0000000c000e7c02 */ /* 0x000fe20008000f00 */
[----:B------:R-:W3:Y:S03]  /*0980*/  LDG.E.U16.CONSTANT R22, desc[UR14][R20.64] ;  /* 0x0000000e14167981 */ /* 0x000ee6000c1e9500 */
[----:B------:R-:W-:-:S05]  /*0990*/  IMAD.U32 R15, RZ, RZ, UR8 ;  /* 0x00000008ff0f7e24 */ /* 0x000fca000f8e00ff */
[----:B------:R-:W4:Y:S01]  /*09a0*/  LDG.E.U16.CONSTANT R17, desc[UR14][R14.64] ;  /* 0x0000000e0e117981 */ /* 0x000f22000c1e9500 */
[----:B------:R-:W-:-:S03]  /*09b0*/  IMAD.WIDE R28, R3, 0x2, R20 ;  /* 0x00000002031c7825 */ /* 0x000fc600078e0214 */
[----:B------:R-:W5:Y:S01]  /*09c0*/  LDG.E.U16.CONSTANT R23, desc[UR14][R14.64+0x2] ;  /* 0x0000020e0e177981 */ /* 0x000f62000c1e9500 */
[----:B------:R-:W-:-:S03]  /*09d0*/  IMAD.WIDE R26, R3, 0x2, R28 ;  /* 0x00000002031a7825 */ /* 0x000fc600078e021c */
[----:B------:R-:W5:Y:S04]  /*09e0*/  LDG.E.U16.CONSTANT R10, desc[UR14][R28.64] ;  /* 0x0000000e1c0a7981 */ /* 0x000f68000c1e9500 */
[----:B------:R-:W5:Y:S04]  /*09f0*/  LDG.E.U16.CONSTANT R24, desc[UR14][R14.64+0x4] ;  /* 0x0000040e0e187981 */ /* 0x000f68000c1e9500 */
[----:B------:R0:W5:Y:S04]  /*0a00*/  LDG.E.U16.CONSTANT R8, desc[UR14][R26.64] ;  /* 0x0000000e1a087981 */ /* 0x000168000c1e9500 */
[----:B------:R-:W5:Y:S04]  /*0a10*/  LDG.E.U16.CONSTANT R5, desc[UR14][R14.64+0x6] ;  /* 0x0000060e0e057981 */ /* 0x000f68000c1e9500 */
[----:B------:R-:W5:Y:S01]  /*0a20*/  LDG.E.U16.CONSTANT R4, desc[UR14][R14.64+0x8] ;  /* 0x0000080e0e047981 */ /* 0x000f62000c1e9500 */
[----:B0-----:R-:W-:-:S03]  /*0a30*/  IMAD.WIDE R26, R3, 0x2, R26 ;  /* 0x00000002031a7825 */ /* 0x001fc600078e021a */
[----:B------:R-:W5:Y:S01]  /*0a40*/  LDG.E.U16.CONSTANT R9, desc[UR14][R14.64+0xa] ;  /* 0x00000a0e0e097981 */ /* 0x000f62000c1e9500 */
[----:B------:R-:W-:-:S03]  /*0a50*/  IMAD.WIDE R18, R3, 0x2, R26 ;  /* 0x0000000203127825 */ /* 0x000fc600078e021a */
[----:B------:R-:W5:Y:S04]  /*0a60*/  LDG.E.U16.CONSTANT R7, desc[UR14][R26.64] ;  /* 0x0000000e1a077981 */ /* 0x000f68000c1e9500 */
[----:B------:R2:W5:Y:S01]  /*0a70*/  LDG.E.U16.CONSTANT R11, desc[UR14][R18.64] ;  /* 0x0000000e120b7981 */ /* 0x000562000c1e9500 */
[----:B------:R-:W-:-:S03]  /*0a80*/  IMAD.WIDE R20, R3, 0x2, R18 ;  /* 0x0000000203147825 */ /* 0x000fc600078e0212 */
[----:B------:R-:W5:Y:S04]  /*0a90*/  LDG.E.U16.CONSTANT R25, desc[UR14][R14.64+0xc] ;  /* 0x00000c0e0e197981 */ /* 0x000f68000c1e9500 */
[----:B------:R0:W5:Y:S01]  /*0aa0*/  LDG.E.U16.CONSTANT R28, desc[UR14][R20.64] ;  /* 0x0000000e141c7981 */ /* 0x000162000c1e9500 */
[----:B--2---:R-:W-:Y:S02]  /*0ab0*/  SHF.L.U32 R18, R16, 0x10, RZ ;  /* 0x0000001010127819 */ /* 0x004fe400000006ff */
[----:B---3--:R-:W-:Y:S02]  /*0ac0*/  SHF.L.U32 R26, R22, 0x10, RZ ;  /* 0x00000010161a7819 */ /* 0x008fe400000006ff */
[----:B----4-:R-:W-:Y:S01]  /*0ad0*/  SHF.L.U32 R29, R17, 0x10, RZ ;  /* 0x00000010111d7819 */ /* 0x010fe200000006ff */
[----:B------:R-:W-:-:S04]  /*0ae0*/  IMAD.WIDE R16, R3, 0x2, R20 ;  /* 0x0000000203107825 */ /* 0x000fc800078e0214 */
[----:B------:R-:W-:Y:S01]  /*0af0*/  FFMA R29, R29, R18, R6 ;  /* 0x000000121d1d7223 */ /* 0x000fe20000000006 */
[----:B-----5:R-:W-:Y:S01]  /*0b00*/  SHF.L.U32 R6, R23, 0x10, RZ ;  /* 0x0000001017067819 */ /* 0x020fe200000006ff */
[C---:B------:R-:W-:Y:S01]  /*0b10*/  IMAD.WIDE R22, R3.reuse, 0x2, R16 ;  /* 0x0000000203167825 */ /* 0x040fe200078e0210 */
[----:B------:R-:W-:Y:S01]  /*0b20*/  SHF.L.U32 R10, R10, 0x10, RZ ;  /* 0x000000100a0a7819 */ /* 0x000fe200000006ff */
[----:B------:R-:W2:Y:S02]  /*0b30*/  LDG.E.U16.CONSTANT R16, desc[UR14][R16.64] ;  /* 0x0000000e10107981 */ /* 0x000ea4000c1e9500 */
[----:B------:R-:W-:Y:S01]  /*0b40*/  IMAD.WIDE R18, R3, 0x2, R22 ;  /* 0x0000000203127825 */ /* 0x000fe200078e0216 */
[----:B------:R-:W-:-:S03]  /*0b50*/  SHF.L.U32 R27, R24, 0x10, RZ ;  /* 0x00000010181b7819 */ /* 0x000fc600000006ff */
[----:B------:R-:W-:Y:S01]  /*0b60*/  FFMA R6, R6, R26, R29 ;  /* 0x0000001a06067223 */ /* 0x000fe2000000001d */
[----:B------:R-:W-:Y:S01]  /*0b70*/  SHF.L.U32 R24, R8, 0x10, RZ ;  /* 0x0000001008187819 */ /* 0x000fe200000006ff */
[----:B------:R1:W3:Y:S01]  /*0b80*/  LDG.E.U16.CONSTANT R22, desc[UR14][R22.64] ;  /* 0x0000000e16167981 */ /* 0x0002e2000c1e9500 */
[----:B0-----:R-:W-:-:S04]  /*0b90*/  IMAD.WIDE R20, R3, 0x2, R18 ;  /* 0x0000000203147825 */ /* 0x001fc800078e0212 */
[----:B------:R-:W-:Y:S01]  /*0ba0*/  FFMA R6, R27, R10, R6 ;  /* 0x0000000a1b067223 */ /* 0x000fe20000000006 */
[----:B------:R-:W4:Y:S01]  /*0bb0*/  LDG.E.U16.CONSTANT R8, desc[UR14][R18.64] ;  /* 0x0000000e12087981 */ /* 0x000f22000c1e9500 */
[----:B------:R-:W-:-:S03]  /*0bc0*/  IMAD.U32 R5, R5, 0x10000, RZ ;  /* 0x0001000005057824 */ /* 0x000fc600078e00ff */
[----:B------:R-:W5:Y:S01]  /*0bd0*/  LDG.E.U16.CONSTANT R10, desc[UR14][R14.64+0xe] ;  /* 0x00000e0e0e0a7981 */ /* 0x000f62000c1e9500 */
[----:B------:R-:W-:Y:S01]  /*0be0*/  SHF.L.U32 R27, R4, 0x10, RZ ;  /* 0x00000010041b7819 */ /* 0x000fe200000006ff */
[----:B------:R-:W-:Y:S01]  /*0bf0*/  FFMA R6, R5, R24, R6 ;  /* 0x0000001805067223 */ /* 0x000fe20000000006 */
[----:B------:R-:W-:Y:S01]  /*0c00*/  IMAD.WIDE R4, R3, 0x2, R20 ;  /* 0x0000000203047825 */ /* 0x000fe200078e0214 */
[----:B------:R-:W4:Y:S01]  /*0c10*/  LDG.E.U16.CONSTANT R24, desc[UR14][R14.64+0x10] ;  /* 0x0000100e0e187981 */ /* 0x000f22000c1e9500 */
[----:B------:R-:W-:-:S03]  /*0c20*/  SHF.L.U32 R7, R7, 0x10, RZ ;  /* 0x0000001007077819 */ /* 0x000fc600000006ff */
[----:B------:R0:W4:Y:S01]  /*0c30*/  LDG.E.U16.CONSTANT R17, desc[UR14][R20.64] ;  /* 0x0000000e14117981 */ /* 0x000122000c1e9500 */
[----:B------:R-:W-:Y:S02]  /*0c40*/  SHF.L.U32 R26, R9, 0x10, RZ ;  /* 0x00000010091a7819 */ /* 0x000fe400000006ff */
[----:B-1----:R-:W-:Y:S01]  /*0c50*/  SHF.L.U32 R23, R11, 0x10, RZ ;  /* 0x000000100b177819 */ /* 0x002fe200000006ff */
[----:B------:R-:W-:Y:S01]  /*0c60*/  FFMA R27, R27, R7, R6 ;  /* 0x000000071b1b7223 */ /* 0x000fe20000000006 */
[----:B------:R-:W4:Y:S01]  /*0c70*/  LDG.E.U16.CONSTANT R9, desc[UR14][R14.64+0x12] ;  /* 0x0000120e0e097981 */ /* 0x000f22000c1e9500 */
[----:B------:R-:W-:-:S04]  /*0c80*/  IMAD.WIDE R6, R3, 0x2, R4 ;  /* 0x0000000203067825 */ /* 0x000fc800078e0204 */
[----:B------:R-:W-:Y:S01]  /*0c90*/  FFMA R27, R26, R23, R27 ;  /* 0x000000171a1b7223 */ /* 0x000fe2000000001b */
[----:B------:R1:W4:Y:S01]  /*0ca0*/  LDG.E.U16.CONSTANT R11, desc[UR14][R4.64] ;  /* 0x0000000e040b7981 */ /* 0x000322000c1e9500 */
[----:B0-----:R-:W-:-:S03]  /*0cb0*/  SHF.L.U32 R20, R25, 0x10, RZ ;  /* 0x0000001019147819 */ /* 0x001fc600000006ff */
[----:B------:R-:W4:Y:S01]  /*0cc0*/  LDG.E.U16.CONSTANT R23, desc[UR14][R14.64+0x14] ;  /* 0x0000140e0e177981 */ /* 0x000f22000c1e9500 */
[----:B------:R-:W-:Y:S01]  /*0cd0*/  SHF.L.U32 R28, R28, 0x10, RZ ;  /* 0x000000101c1c7819 */ /* 0x000fe200000006ff */
[C---:B------:R-:W-:Y:S02]  /*0ce0*/  IMAD.WIDE R18, R3.reuse, 0x2, R6 ;  /* 0x0000000203127825 */ /* 0x040fe400078e0206 */
[----:B------:R-:W4:Y:S02]  /*0cf0*/  LDG.E.U16.CONSTANT R25, desc[UR14][R14.64+0x16] ;  /* 0x0000160e0e197981 */ /* 0x000f24000c1e9500 */
[----:B------:R-:W-:Y:S02]  /*0d00*/  FFMA R27, R20, R28, R27 ;  /* 0x0000001c141b7223 */ /* 0x000fe4000000001b */
[----:B------:R-:W4:Y:S01]  /*0d10*/  LDG.E.U16.CONSTANT R6, desc[UR14][R6.64] ;  /* 0x0000000e06067981 */ /* 0x000f22000c1e9500 */
[----:B------:R-:W-:-:S03]  /*0d20*/  IMAD.WIDE R20, R3, 0x2, R18 ;  /* 0x0000000203147825 */ /* 0x000fc600078e0212 */
[----:B------:R-:W4:Y:S04]  /*0d30*/  LDG.E.U16.CONSTANT R26, desc[UR14][R14.64+0x18] ;  /* 0x0000180e0e1a7981 */ /* 0x000f28000c1e9500 */
[----:B------:R-:W4:Y:S01]  /*0d40*/  LDG.E.U16.CONSTANT R18, desc[UR14][R18.64] ;  /* 0x0000000e12127981 */ /* 0x000f22000c1e9500 */
[----:B-1----:R-:W-:-:S03]  /*0d50*/  IMAD.WIDE R4, R3, 0x2, R20 ;  /* 0x0000000203047825 */ /* 0x002fc600078e0214 */
[----:B------:R-:W4:Y:S04]  /*0d60*/  LDG.E.U16.CONSTANT R29, desc[UR14][R14.64+0x1a] ;  /* 0x00001a0e0e1d7981 */ /* 0x000f28000c1e9500 */
[----:B------:R-:W4:Y:S04]  /*0d70*/  LDG.E.U16.CONSTANT R28, desc[UR14][R20.64] ;  /* 0x0000000e141c7981 */ /* 0x000f28000c1e9500 */
[----:B------:R-:W4:Y:S04]  /*0d80*/  LDG.E.U16.CONSTANT R7, desc[UR14][R14.64+0x1c] ;  /* 0x00001c0e0e077981 */ /* 0x000f28000c1e9500 */
[----:B------:R-:W4:Y:S04]  /*0d90*/  LDG.E.U16.CONSTANT R19, desc[UR14][R14.64+0x1e] ;  /* 0x00001e0e0e137981 */ /* 0x000f28000c1e9500 */
[----:B------:R0:W4:Y:S01]  /*0da0*/  LDG.E.U16.CONSTANT R4, desc[UR14][R4.64] ;  /* 0x0000000e04047981 */ /* 0x000122000c1e9500 */
[----:B------:R-:W-:-:S04]  /*0db0*/  UIADD3 UR11, UPT, UPT, UR11, -0x10, URZ ;  /* 0xfffffff00b0b7890 */ /* 0x000fc8000fffe0ff */
[----:B------:R-:W-:Y:S01]  /*0dc0*/  UISETP.NE.AND UP1, UPT, UR11, URZ, UPT ;  /* 0x000000ff0b00728c */ /* 0x000fe2000bf25270 */
[----:B------:R-:W-:Y:S01]  /*0dd0*/  LEA R2, R3, R2, 0x4 ;  /* 0x0000000203027211 */ /* 0x000fe200078e20ff */
[----:B------:R-:W-:Y:S01]  /*0de0*/  UIADD3 UR4, UPT, UPT, UR4, 0x10, URZ ;  /* 0x0000001004047890 */ /* 0x000fe2000fffe0ff */
[----:B--2---:R-:W-:Y:S01]  /*0df0*/  IMAD.U32 R16, R16, 0x10000, RZ ;  /* 0x0001000010107824 */ /* 0x004fe200078e00ff */
[----:B---3--:R-:W-:Y:S02]  /*0e00*/  SHF.L.U32 R22, R22, 0x10, RZ ;  /* 0x0000001016167819 */ /* 0x008fe400000006ff */
[----:B-----5:R-:W-:Y:S02]  /*0e10*/  SHF.L.U32 R10, R10, 0x10, RZ ;  /* 0x000000100a0a7819 */ /* 0x020fe400000006ff */
[----:B----4-:R-:W-:-:S03]  /*0e20*/  SHF.L.U32 R24, R24, 0x10, RZ ;  /* 0x0000001018187819 */ /* 0x010fc600000006ff */
[----:B------:R-:W-:Y:S01]  /*0e30*/  FFMA R10, R10, R16, R27 ;  /* 0x000000100a0a7223 */ /* 0x000fe2000000001b */
[----:B------:R-:W-:-:S03]  /*0e40*/  SHF.L.U32 R8, R8, 0x10, RZ ;  /* 0x0000001008087819 */ /* 0x000fc600000006ff */
[----:B------:R-:W-:Y:S01]  /*0e50*/  FFMA R10, R24, R22, R10 ;  /* 0x00000016180a7223 */ /* 0x000fe2000000000a */
[----:B------:R-:W-:Y:S02]  /*0e60*/  SHF.L.U32 R17, R17, 0x10, RZ ;  /* 0x0000001011117819 */ /* 0x000fe400000006ff */
[----:B------:R-:W-:-:S05]  /*0e70*/  SHF.L.U32 R9, R9, 0x10, RZ ;  /* 0x0000001009097819 */ /* 0x000fca00000006ff */
[----:B------:R-:W-:Y:S01]  /*0e80*/  FFMA R8, R9, R8, R10 ;  /* 0x0000000809087223 */ /* 0x000fe2000000000a */
[----:B------:R-:W-:Y:S01]  /*0e90*/  SHF.L.U32 R23, R23, 0x10, RZ ;  /* 0x0000001017177819 */ /* 0x000fe200000006ff */
[----:B------:R-:W-:Y:S01]  /*0ea0*/  IMAD.U32 R11, R11, 0x10000, RZ ;  /* 0x000100000b0b7824 */ /* 0x000fe200078e00ff */
[----:B------:R-:W-:-:S03]  /*0eb0*/  SHF.L.U32 R25, R25, 0x10, RZ ;  /* 0x0000001019197819 */ /* 0x000fc600000006ff */
[----:B------:R-:W-:Y:S01]  /*0ec0*/  FFMA R8, R23, R17, R8 ;  /* 0x0000001117087223 */ /* 0x000fe20000000008 */
[----:B------:R-:W-:-:S03]  /*0ed0*/  SHF.L.U32 R6, R6, 0x10, RZ ;  /* 0x0000001006067819 */ /* 0x000fc600000006ff */
[----:B------:R-:W-:Y:S01]  /*0ee0*/  FFMA R8, R25, R11, R8 ;  /* 0x0000000b19087223 */ /* 0x000fe20000000008 */
[----:B0-----:R-:W-:Y:S02]  /*0ef0*/  SHF.L.U32 R5, R26, 0x10, RZ ;  /* 0x000000101a057819 */ /* 0x001fe400000006ff */
[----:B------:R-:W-:-:S03]  /*0f00*/  SHF.L.U32 R18, R18, 0x10, RZ ;  /* 0x0000001012127819 */ /* 0x000fc600000006ff */
        /* <DEDUP_REMOVED lines=8> */
[----:B------:R-:W-:Y:S01]  /*0f90*/  FFMA R6, R19, R4, R6 ;  /* 0x0000000413067223 */ /* 0x000fe20000000006 */
[----:B------:R-:W-:Y:S06]  /*0fa0*/  BRA.U UP1, `(.L_x_29) ;  /* 0xfffffff901547547 */ /* 0x000fec000b83ffff */
.L_x_28:
[----:B------:R-:W-:Y:S05]  /*0fb0*/  BRA.U !UP0, `(.L_x_27) ;  /* 0x0000000508e47547 */ /* 0x000fea000b800000 */
[----:B------:R-:W-:Y:S02]  /*0fc0*/  UISETP.GE.U32.AND UP1, UPT, UR9, 0x8, UPT ;  /* 0x000000080900788c */ /* 0x000fe4000bf26070 */
[----:B------:R-:W-:-:S04]  /*0fd0*/  ULOP3.LUT UR11, UR10, 0x7, URZ, 0xc0, !UPT ;  /* 0x000000070a0b7892 */ /* 0x000fc8000f8ec0ff */
[----:B------:R-:W-:-:S03]  /*0fe0*/  UISETP.NE.AND UP0, UPT, UR11, URZ, UPT ;  /* 0x000000ff0b00728c */ /* 0x000fc6000bf05270 */
[----:B------:R-:W-:Y:S08]  /*0ff0*/  BRA.U !UP1, `(.L_x_30) ;  /* 0x0000000109e47547 */ /* 0x000ff0000b800000 */
[----:B------:R-:W0:Y:S01]  /*1000*/  LDCU.64 UR12, c[0x0][0x380] ;  /* 0x00007000ff0c77ac */ /* 0x000e220008000a00 */
[----:B------:R-:W-:Y:S01]  /*1010*/  IMAD R17, R3, UR4, RZ ;  /* 0x0000000403117c24 */ /* 0x000fe2000f8e02ff */
[----:B------:R-:W-:-:S03]  /*1020*/  UIADD3 UR6, UP1, UPT, UR5, UR4, URZ ;  /* 0x0000000405067290 */ /* 0x000fc6000ff3e0ff */
[----:B------:R-:W-:Y:S01]  /*1030*/  IMAD.WIDE R16, R17, 0x2, R12 ;  /* 0x0000000211107825 */ /* 0x000fe200078e020c */
[----:B------:R-:W-:-:S04]  /*1040*/  UIADD3.X UR8, UPT, UPT, URZ, UR7, URZ, UP1, !UPT ;  /* 0x00000007ff087290 */ /* 0x000fc80008ffe4ff */
[----:B------:R1:W2:Y:S01]  /*1050*/  LDG.E.U16.CONSTANT R2, desc[UR14][R16.64] ;  /* 0x0000000e10027981 */ /* 0x0002a2000c1e9500 */
[----:B------:R-:W-:-:S05]  /*1060*/  IMAD.WIDE R18, R3, 0x2, R16 ;  /* 0x0000000203127825 */ /* 0x000fca00078e0210 */
[----:B------:R3:W4:Y:S01]  /*1070*/  LDG.E.U16.CONSTANT R24, desc[UR14][R18.64] ;  /* 0x0000000e12187981 */ /* 0x000722000c1e9500 */
[----:B------:R-:W-:Y:S01]  /*1080*/  IMAD.WIDE R28, R3, 0x2, R18 ;  /* 0x00000002031c7825 */ /* 0x000fe200078e0212 */
[----:B0-----:R-:W-:-:S04]  /*1090*/  ULEA UR9, UP1, UR6, UR12, 0x1 ;  /* 0x0000000c06097291 */ /* 0x001fc8000f8208ff */
[----:B------:R-:W-:Y:S01]  /*10a0*/  ULEA.HI.X UR8, UR6, UR13, UR8, 0x1, UP1 ;  /* 0x0000000d06087291 */ /* 0x000fe200088f0c08 */
[----:B------:R-:W5:Y:S01]  /*10b0*/  LDG.E.U16.CONSTANT R21, desc[UR14][R28.64] ;  /* 0x0000000e1c157981 */ /* 0x000f62000c1e9500 */
[----:B------:R-:W-:Y:S01]  /*10c0*/  MOV R4, UR9 ;  /* 0x0000000900047c02 */ /* 0x000fe20008000f00 */
[----:B------:R-:W-:-:S03]  /*10d0*/  IMAD.WIDE R10, R3, 0x2, R28 ;  /* 0x00000002030a7825 */ /* 0x000fc600078e021c */
[----:B------:R-:W-:-:S05]  /*10e0*/  MOV R5, UR8 ;  /* 0x0000000800057c02 */ /* 0x000fca0008000f00 */
[----:B------:R-:W5:Y:S01]  /*10f0*/  LDG.E.U16.CONSTANT R7, desc[UR14][R4.64] ;  /* 0x0000000e04077981 */ /* 0x000f62000c1e9500 */
[----:B------:R-:W-:-:S03]  /*1100*/  IMAD.WIDE R14, R3, 0x2, R10 ;  /* 0x00000002030e7825 */ /* 0x000fc600078e020a */
        /* <DEDUP_REMOVED lines=8> */
[----:B---3--:R-:W-:-:S03]  /*1190*/  IMAD.WIDE R18, R3, 0x2, R16 ;  /* 0x0000000203127825 */ /* 0x008fc600078e0210 */
[----:B------:R-:W3:Y:S04]  /*11a0*/  LDG.E.U16.CONSTANT R26, desc[UR14][R4.64+0xa] ;  /* 0x00000a0e041a7981 */ /* 0x000ee8000c1e9500 */
[----:B------:R0:W3:Y:S04]  /*11b0*/  LDG.E.U16.CONSTANT R8, desc[UR14][R8.64] ;  /* 0x0000000e08087981 */ /* 0x0000e8000c1e9500 */
[----:B------:R-:W3:Y:S04]  /*11c0*/  LDG.E.U16.CONSTANT R27, desc[UR14][R4.64+0xc] ;  /* 0x00000c0e041b7981 */ /* 0x000ee8000c1e9500 */
[----:B------:R-:W3:Y:S04]  /*11d0*/  LDG.E.U16.CONSTANT R16, desc[UR14][R16.64] ;  /* 0x0000000e10107981 */ /* 0x000ee8000c1e9500 */
[----:B------:R-:W3:Y:S04]  /*11e0*/  LDG.E.U16.CONSTANT R18, desc[UR14][R18.64] ;  /* 0x0000000e12127981 */ /* 0x000ee8000c1e9500 */
[----:B------:R3:W3:Y:S01]  /*11f0*/  LDG.E.U16.CONSTANT R28, desc[UR14][R4.64+0xe] ;  /* 0x00000e0e041c7981 */ /* 0x0006e2000c1e9500 */
[----:B------:R-:W-:Y:S01]  /*1200*/  UIADD3 UR4, UPT, UPT, UR4, 0x8, URZ ;  /* 0x0000000804047890 */ /* 0x000fe2000fffe0ff */
[----:B--2---:R-:W-:-:S02]  /*1210*/  SHF.L.U32 R2, R2, 0x10, RZ ;  /* 0x0000001002027819 */ /* 0x004fc400000006ff */
[----:B----4-:R-:W-:Y:S02]  /*1220*/  SHF.L.U32 R24, R24, 0x10, RZ ;  /* 0x0000001018187819 */ /* 0x010fe400000006ff */
[----:B-----5:R-:W-:Y:S02]  /*1230*/  SHF.L.U32 R21, R21, 0x10, RZ ;  /* 0x0000001015157819 */ /* 0x020fe400000006ff */
[----:B------:R-:W-:Y:S02]  /*1240*/  SHF.L.U32 R7, R7, 0x10, RZ ;  /* 0x0000001007077819 */ /* 0x000fe400000006ff */
[----:B------:R-:W-:-:S03]  /*1250*/  SHF.L.U32 R23, R23, 0x10, RZ ;  /* 0x0000001017177819 */ /* 0x000fc600000006ff */
[----:B------:R-:W-:Y:S01]  /*1260*/  FFMA R2, R7, R2, R6 ;  /* 0x0000000207027223 */ /* 0x000fe20000000006 */
[----:B------:R-:W-:-:S03]  /*1270*/  IMAD.U32 R7, R22, 0x10000, RZ ;  /* 0x0001000016077824 */ /* 0x000fc600078e00ff */
[----:B------:R-:W-:Y:S01]  /*1280*/  FFMA R2, R23, R24, R2 ;  /* 0x0000001817027223 */ /* 0x000fe20000000002 */
[----:B0-----:R-:W-:-:S03]  /*1290*/  SHF.L.U32 R9, R20, 0x10, RZ ;  /* 0x0000001014097819 */ /* 0x001fc600000006ff */
[----:B------:R-:W-:Y:S01]  /*12a0*/  FFMA R2, R7, R21, R2 ;  /* 0x0000001507027223 */ /* 0x000fe20000000002 */
[----:B------:R-:W-:Y:S02]  /*12b0*/  SHF.L.U32 R10, R10, 0x10, RZ ;  /* 0x000000100a0a7819 */ /* 0x000fe400000006ff */
[----:B------:R-:W-:-:S03]  /*12c0*/  SHF.L.U32 R25, R25, 0x10, RZ ;  /* 0x0000001019197819 */ /* 0x000fc600000006ff */
[----:B------:R-:W-:Y:S01]  /*12d0*/  FFMA R2, R9, R10, R2 ;  /* 0x0000000a09027223 */ /* 0x000fe20000000002 */
[----:B------:R-:W-:Y:S02]  /*12e0*/  SHF.L.U32 R14, R14, 0x10, RZ ;  /* 0x000000100e0e7819 */ /* 0x000fe400000006ff */
[----:B---3--:R-:W-:-:S03]  /*12f0*/  SHF.L.U32 R5, R26, 0x10, RZ ;  /* 0x000000101a057819 */ /* 0x008fc600000006ff */
        /* <DEDUP_REMOVED lines=9> */
.L_x_30:
        /* <DEDUP_REMOVED lines=9> */
[----:B------:R-:W-:-:S03]  /*1420*/  UIADD3.X UR9, UPT, UPT, URZ, UR7, URZ, UP1, !UPT ;  /* 0x00000007ff097290 */ /* 0x000fc60008ffe4ff */
[----:B------:R-:W-:Y:S02]  /*1430*/  IMAD.WIDE R10, R3, 0x2, R8 ;  /* 0x00000002030a7825 */ /* 0x000fe400078e0208 */
[----:B------:R-:W2:Y:S01]  /*1440*/  LDG.E.U16.CONSTANT R8, desc[UR14][R8.64] ;  /* 0x0000000e08087981 */ /* 0x000ea2000c1e9500 */
[----:B0-----:R-:W-:-:S04]  /*1450*/  ULEA UR10, UP1, UR8, UR10, 0x1 ;  /* 0x0000000a080a7291 */ /* 0x001fc8000f8208ff */
[----:B------:R-:W-:Y:S02]  /*1460*/  ULEA.HI.X UR9, UR8, UR11, UR9, 0x1, UP1 ;  /* 0x0000000b08097291 */ /* 0x000fe400088f0c09 */
[----:B------:R-:W-:-:S04]  /*1470*/  MOV R4, UR10 ;  /* 0x0000000a00047c02 */ /* 0x000fc80008000f00 */
[----:B------:R-:W-:Y:S01]  /*1480*/  MOV R5, UR9 ;  /* 0x0000000900057c02 */ /* 0x000fe20008000f00 */
        /* <DEDUP_REMOVED lines=9> */
[----:B------:R-:W-:Y:S01]  /*1520*/  UIADD3 UR4, UPT, UPT, UR4, 0x4, URZ ;  /* 0x0000000404047890 */ /* 0x000fe2000fffe0ff */
[----:B--2---:R-:W-:-:S02]  /*1530*/  SHF.L.U32 R18, R8, 0x10, RZ ;  /* 0x0000001008127819 */ /* 0x004fc400000006ff */
[----:B---3--:R-:W-:Y:S02]  /*1540*/  SHF.L.U32 R8, R10, 0x10, RZ ;  /* 0x000000100a087819 */ /* 0x008fe400000006ff */
[----:B----4-:R-:W-:Y:S02]  /*1550*/  SHF.L.U32 R7, R2, 0x10, RZ ;  /* 0x0000001002077819 */ /* 0x010fe400000006ff */
        /* <DEDUP_REMOVED lines=9> */
.L_x_31:
[----:B------:R-:W-:Y:S05]  /*15f0*/  BRA.U !UP0, `(.L_x_27) ;  /* 0x0000000108547547 */ /* 0x000fea000b800000 */
[----:B------:R-:W0:Y:S01]  /*1600*/  LDCU.64 UR10, c[0x0][0x380] ;  /* 0x00007000ff0a77ac */ /* 0x000e220008000a00 */
[----:B------:R-:W-:Y:S01]  /*1610*/  IMAD R2, R3, UR4, RZ ;  /* 0x0000000403027c24 */ /* 0x000fe2000f8e02ff */
[----:B------:R-:W-:Y:S02]  /*1620*/  UIADD3 UR8, UP0, UPT, UR5, UR4, URZ ;  /* 0x0000000405087290 */ /* 0x000fe4000ff1e0ff */
[----:B------:R-:W-:Y:S02]  /*1630*/  UIADD3 UR6, UPT, UPT, -UR6, URZ, URZ ;  /* 0x000000ff06067290 */ /* 0x000fe4000fffe1ff */
[----:B------:R-:W-:Y:S02]  /*1640*/  UIADD3.X UR7, UPT, UPT, URZ, UR7, URZ, UP0, !UPT ;  /* 0x00000007ff077290 */ /* 0x000fe400087fe4ff */
[----:B0-----:R-:W-:-:S04]  /*1650*/  ULEA UR5, UP0, UR8, UR10, 0x1 ;  /* 0x0000000a08057291 */ /* 0x001fc8000f8008ff */
[----:B------:R-:W-:-:S12]  /*1660*/  ULEA.HI.X UR7, UR8, UR11, UR7, 0x1, UP0 ;  /* 0x0000000b08077291 */ /* 0x000fd800080f0c07 */
.L_x_32:
[----:B------:R-:W-:Y:S01]  /*1670*/  MOV R8, UR5 ;  /* 0x0000000500087c02 */ /* 0x000fe20008000f00 */
[----:B------:R-:W-:Y:S01]  /*1680*/  IMAD.WIDE R4, R2, 0x2, R12 ;  /* 0x0000000202047825 */ /* 0x000fe200078e020c */
[----:B------:R-:W-:-:S05]  /*1690*/  MOV R9, UR7 ;  /* 0x0000000700097c02 */ /* 0x000fca0008000f00 */
[----:B------:R-:W2:Y:S04]  /*16a0*/  LDG.E.U16.CONSTANT R4, desc[UR14][R4.64] ;  /* 0x0000000e04047981 */ /* 0x000ea8000c1e9500 */
[----:B------:R-:W3:Y:S01]  /*16b0*/  LDG.E.U16.CONSTANT R8, desc[UR14][R8.64] ;  /* 0x0000000e08087981 */ /* 0x000ee2000c1e9500 */
[----:B------:R-:W-:Y:S01]  /*16c0*/  UIADD3 UR5, UP0, UPT, UR5, 0x2, URZ ;  /* 0x0000000205057890 */ /* 0x000fe2000ff1e0ff */
[----:B------:R-:W-:Y:S01]  /*16d0*/  IADD3 R2, PT, PT, R2, R3, RZ ;  /* 0x0000000302027210 */ /* 0x000fe20007ffe0ff */
[----:B------:R-:W-:Y:S02]  /*16e0*/  UIADD3 UR6, UPT, UPT, UR6, 0x1, URZ ;  /* 0x0000000106067890 */ /* 0x000fe4000fffe0ff */
[----:B------:R-:W-:Y:S02]  /*16f0*/  UIADD3.X UR7, UPT, UPT, URZ, UR7, URZ, UP0, !UPT ;  /* 0x00000007ff077290 */ /* 0x000fe400087fe4ff */
[----:B------:R-:W-:Y:S01]  /*1700*/  UISETP.NE.AND UP0, UPT, UR6, URZ, UPT ;  /* 0x000000ff0600728c */ /* 0x000fe2000bf05270 */
[----:B--2---:R-:W-:-:S02]  /*1710*/  SHF.L.U32 R10, R4, 0x10, RZ ;  /* 0x00000010040a7819 */ /* 0x004fc400000006ff */
[----:B---3--:R-:W-:-:S05]  /*1720*/  SHF.L.U32 R7, R8, 0x10, RZ ;  /* 0x0000001008077819 */ /* 0x008fca00000006ff */
[----:B------:R-:W-:Y:S01]  /*1730*/  FFMA R6, R7, R10, R6 ;  /* 0x0000000a07067223 */ /* 0x000fe20000000006 */
[----:B------:R-:W-:Y:S06]  /*1740*/  BRA.U UP0, `(.L_x_32) ;  /* 0xfffffffd00c87547 */ /* 0x000fec000b83ffff */
.L_x_27:
        /* <DEDUP_REMOVED lines=16> */
.L_x_33:
[----:B------:R-:W0:Y:S02]  /*1850*/  LDCU UR4, c[0x0][0x3a4] ;  /* 0x00007480ff0477ac */ /* 0x000e240008000800 */
[----:B0-----:R-:W-:-:S07]  /*1860*/  FMUL R6, R6, UR4 ;  /* 0x0000000406067c20 */ /* 0x001fce0008400000 */
.L_x_34:
[----:B------:R-:W-:-:S05]  /*1870*/  F2FP.BF16.F32.PACK_AB R6, RZ, R6 ;  /* 0x00000006ff06723e */ /* 0x000fca00000010ff */
[----:B------:R-:W-:Y:S01]  /*1880*/  STG.E.U16 desc[UR14][R2.64], R6 ;  /* 0x0000000602007986 */ /* 0x000fe2000c10150e */
[----:B------:R-:W-:Y:S05]  /*1890*/  EXIT ;  /* 0x000000000000794d */ /* 0x000fea0003800000 */
.L_x_35:
        /* <DEDUP_REMOVED lines=14> */
.L_x_144:


//--------------------- .text._ZN8pygpukit3ops4gemv24gemv_bf16_batched_kernelINS1_15GemvConfigLargeEEEvPK13__nv_bfloat16S6_PS4_iiiff --------------------------
	.section	.text._ZN8pygpukit3ops4gemv24gemv_bf16_batched_kernelINS1_15GemvConfigLargeEEEvPK13__nv_bfloat16S6_PS4_iiiff,"ax",@progbits
	.align	128
        .global         _ZN8pygpukit3ops4gemv24gemv_bf16_batched_kernelINS1_15GemvConfigLargeEEEvPK13__nv_bfloat16S6_PS4_iiiff
        .type           _ZN8pygpukit3ops4gemv24gemv_bf16_batched_kernelINS1_15GemvConfigLargeEEEvPK13__nv_bfloat16S6_PS4_iiiff,@function
        .size           _ZN8pygpukit3ops4gemv24gemv_bf16_batched_kernelINS1_15GemvConfigLargeEEEvPK13__nv_bfloat16S6_PS4_iiiff,(.L_x_145 - _ZN8pygpukit3ops4gemv24gemv_bf16_batched_kernelINS1_15GemvConfigLargeEEEvPK13__nv_bfloat16S6_PS4_iiiff)
        .other          _ZN8pygpukit3ops4gemv24gemv_bf16_batched_kernelINS1_15GemvConfigLargeEEEvPK13__nv_bfloat16S6_PS4_iiiff,@"STO_CUDA_ENTRY STV_DEFAULT"
_ZN8pygpukit3ops4gemv24gemv_bf16_batched_kernelINS1_15GemvConfigLargeEEEvPK13__nv_bfloat16S6_PS4_iiiff:
.text._ZN8pygpukit3ops4gemv24gemv_bf16_batched_kernelINS1_15GemvConfigLargeEEEvPK13__nv_bfloat16S6_PS4_iiiff:
        /* <DEDUP_REMOVED lines=26> */
.L_x_37:
        /* <DEDUP_REMOVED lines=108> */
.L_x_36:
        /* <DEDUP_REMOVED lines=10> */
.L_x_40:
        /* <DEDUP_REMOVED lines=107> */
.L_x_39:
        /* <DEDUP_REMOVED lines=62> */
.L_x_41:
        /* <DEDUP_REMOVED lines=38> */
.L_x_42:
        /* <DEDUP_REMOVED lines=8> */
.L_x_43:
        /* <DEDUP_REMOVED lines=14> */
.L_x_38:
        /* <DEDUP_REMOVED lines=16> */
.L_x_44:
[----:B------:R-:W0:Y:S02]  /*1850*/  LDCU UR4, c[0x0][0x3a4] ;  /* 0x00007480ff0477ac */ /* 0x000e240008000800 */
[----:B0-----:R-:W-:-:S07]  /*1860*/  FMUL R6, R6, UR4 ;  /* 0x0000000406067c20 */ /* 0x001fce0008400000 */
.L_x_45:
[----:B------:R-:W-:-:S05]  /*1870*/  F2FP.BF16.F32.PACK_AB R6, RZ, R6 ;  /* 0x00000006ff06723e */ /* 0x000fca00000010ff */
[----:B------:R-:W-:Y:S01]  /*1880*/  STG.E.U16 desc[UR14][R2.64], R6 ;  /* 0x0000000602007986 */ /* 0x000fe2000c10150e */
[----:B------:R-:W-:Y:S05]  /*1890*/  EXIT ;  /* 0x000000000000794d */ /* 0x000fea0003800000 */
.L_x_46:
        /* <DEDUP_REMOVED lines=14> */
.L_x_145:


//--------------------- .text._ZN8pygpukit3ops4gemv24gemv_bf16_batched_kernelINS1_16GemvConfigSmallNEEEvPK13__nv_bfloat16S6_PS4_iiiff --------------------------
	.section	.text._ZN8pygpukit3ops4gemv24gemv_bf16_batched_kernelINS1_16GemvConfigSmallNEEEvPK13__nv_bfloat16S6_PS4_iiiff,"ax",@progbits
	.align	128
        .global         _ZN8pygpukit3ops4gemv24gemv_bf16_batched_kernelINS1_16GemvConfigSmallNEEEvPK13__nv_bfloat16S6_PS4_iiiff
        .type           _ZN8pygpukit3ops4gemv24gemv_bf16_batched_kernelINS1_16GemvConfigSmallNEEEvPK13__nv_bfloat16S6_PS4_iiiff,@function
        .size           _ZN8pygpukit3ops4gemv24gemv_bf16_batched_kernelINS1_16GemvConfigSmallNEEEvPK13__nv_bfloat16S6_PS4_iiiff,(.L_x_146 - _ZN8pygpukit3ops4gemv24gemv_bf16_batched_kernelINS1_16GemvConfigSmallNEEEvPK13__nv_bfloat16S6_PS4_iiiff)
        .other          _ZN8pygpukit3ops4gemv24gemv_bf16_batched_kernelINS1_16GemvConfigSmallNEEEvPK13__nv_bfloat16S6_PS4_iiiff,@"STO_CUDA_ENTRY STV_DEFAULT"
_ZN8pygpukit3ops4gemv24gemv_bf16_batched_kernelINS1_16GemvConfigSmallNEEEvPK13__nv_bfloat16S6_PS4_iiiff:
.text._ZN8pygpukit3ops4gemv24gemv_bf16_batched_kernelINS1_16GemvConfigSmallNEEEvPK13__nv_bfloat16S6_PS4_iiiff:
        /* <DEDUP_REMOVED lines=33> */
.L_x_49:
        /* <DEDUP_REMOVED lines=108> */
.L_x_48:
        /* <DEDUP_REMOVED lines=57> */
.L_x_47:
        /* <DEDUP_REMOVED lines=12> */
.L_x_52:
        /* <DEDUP_REMOVED lines=106> */
.L_x_51:
        /* <DEDUP_REMOVED lines=60> */
.L_x_53:
        /* <DEDUP_REMOVED lines=36> */
.L_x_54:
        /* <DEDUP_REMOVED lines=8> */
.L_x_55:
        /* <DEDUP_REMOVED lines=12> */
.L_x_50:
        /* <DEDUP_REMOVED lines=16> */
.L_x_56:
[----:B------:R-:W0:Y:S02]  /*1c00*/  LDCU UR4, c[0x0][0x3a4] ;  /* 0x00007480ff0477ac */ /* 0x000e240008000800 */
[----:B0-----:R-:W-:-:S07]  /*1c10*/  FMUL R6, R6, UR4 ;  /* 0x0000000406067c20 */ /* 0x001fce0008400000 */
.L_x_57:
[----:B------:R-:W-:-:S05]  /*1c20*/  F2FP.BF16.F32.PACK_AB R6, RZ, R6 ;  /* 0x00000006ff06723e */ /* 0x000fca00000010ff */
[----:B------:R-:W-:Y:S01]  /*1c30*/  STG.E.U16 desc[UR8][R2.64], R6 ;  /* 0x0000000602007986 */ /* 0x000fe2000c101508 */
[----:B------:R-:W-:Y:S05]  /*1c40*/  EXIT ;  /* 0x000000000000794d */ /* 0x000fea0003800000 */
.L_x_58:
        /* <DEDUP_REMOVED lines=11> */
.L_x_146:


//--------------------- .text._ZN8pygpukit3ops4gemv16gemv_fp32_kernelINS1_10GemvConfigEEEvPKfS5_Pfiiff --------------------------
	.section	.text._ZN8pygpukit3ops4gemv16gemv_fp32_kernelINS1_10GemvConfigEEEvPKfS5_Pfiiff,"ax",@progbits
	.align	128
        .global         _ZN8pygpukit3ops4gemv16gemv_fp32_kernelINS1_10GemvConfigEEEvPKfS5_Pfiiff
        .type           _ZN8pygpukit3ops4gemv16gemv_fp32_kernelINS1_10GemvConfigEEEvPKfS5_Pfiiff,@function
        .size           _ZN8pygpukit3ops4gemv16gemv_fp32_kernelINS1_10GemvConfigEEEvPKfS5_Pfiiff,(.L_x_147 - _ZN8pygpukit3ops4gemv16gemv_fp32_kernelINS1_10GemvConfigEEEvPKfS5_Pfiiff)
        .other          _ZN8pygpukit3ops4gemv16gemv_fp32_kernelINS1_10GemvConfigEEEvPKfS5_Pfiiff,@"STO_CUDA_ENTRY STV_DEFAULT"
_ZN8pygpukit3ops4gemv16gemv_fp32_kernelINS1_10GemvConfigEEEvPKfS5_Pfiiff:
.text._ZN8pygpukit3ops4gemv16gemv_fp32_kernelINS1_10GemvConfigEEEvPKfS5_Pfiiff:
[----:B------:R-:W-:Y:S01]  /*0000*/  LDC R1, c[0x0][0x37c] ;  /* 0x0000df00ff017b82 */ /* 0x000fe20000000800 */
[----:B------:R-:W0:Y:S01]  /*0010*/  S2R R0, SR_TID.X ;  /* 0x0000000000007919 */ /* 0x000e220000002100 */
[----:B------:R-:W1:Y:S01]  /*0020*/  LDCU UR4, c[0x0][0x39c] ;  /* 0x00007380ff0477ac */ /* 0x000e620008000800 */
[----:B------:R-:W0:Y:S02]  /*0030*/  S2R R3, SR_CTAID.X ;  /* 0x0000000000037919 */ /* 0x000e240000002500 */
[----:B0-----:R-:W-:Y:S02]  /*0040*/  LEA R0, R3, R0, 0x8 ;  /* 0x0000000003007211 */ /* 0x001fe400078e40ff */
[----:B-1----:R-:W-:-:S04]  /*0050*/  MOV R3, UR4 ;  /* 0x0000000400037c02 */ /* 0x002fc80008000f00 */
[----:B------:R-:W-:-:S13]  /*0060*/  ISETP.GE.AND P0, PT, R0, R3, PT ;  /* 0x000000030000720c */ /* 0x000fda0003f06270 */
[----:B------:R-:W-:Y:S05]  /*0070*/  @P0 EXIT ;  /* 0x000000000000094d */ /* 0x000fea0003800000 */
[----:B------:R-:W0:Y:S01]  /*0080*/  LDCU UR4, c[0x0][0x398] ;  /* 0x00007300ff0477ac */ /* 0x000e220008000800 */
[----:B------:R-:W1:Y:S01]  /*0090*/  LDC.64 R12, c[0x0][0x388] ;  /* 0x0000e200ff0c7b82 */ /* 0x000e620000000a00 */
[----:B------:R-:W-:Y:S01]  /*00a0*/  HFMA2 R4, -RZ, RZ, 0, 0 ;  /* 0x00000000ff047431 */ /* 0x000fe200000001ff */
[----:B------:R-:W-:Y:S01]  /*00b0*/  MOV R9, RZ ;  /* 0x000000ff00097202 */ /* 0x000fe20000000f00 */
[----:B------:R-:W2:Y:S01]  /*00c0*/  LDCU.64 UR6, c[0x0][0x358] ;  /* 0x00006b00ff0677ac */ /* 0x000ea20008000a00 */
[----:B0-----:R-:W-:Y:S01]  /*00d0*/  UISETP.GE.AND UP0, UPT, UR4, 0x8, UPT ;  /* 0x000000080400788c */ /* 0x001fe2000bf06270 */
[----:B-1----:R-:W-:-:S08]  /*00e0*/  IMAD.WIDE R12, R0, 0x4, R12 ;  /* 0x00000004000c7825 */ /* 0x002fd000078e020c */
[----:B--2---:R-:W-:Y:S05]  /*00f0*/  BRA.U !UP0, `(.L_x_59) ;  /* 0x0000000508ec7547 */ /* 0x004fea000b800000 */
[----:B------:R-:W-:Y:S01]  /*0100*/  UIADD3 UR4, UPT, UPT, UR4, -0x8, URZ ;  /* 0xfffffff804047890 */ /* 0x000fe2000fffe0ff */
[----:B------:R-:W-:Y:S02]  /*0110*/  MOV R9, RZ ;  /* 0x000000ff00097202 */ /* 0x000fe40000000f00 */
[----:B------:R-:W-:Y:S01]  /*0120*/  MOV R4, RZ ;  /* 0x000000ff00047202 */ /* 0x000fe20000000f00 */
[----:B------:R-:W-:Y:S01]  /*0130*/  UISETP.GE.U32.AND UP0, UPT, UR4, 0x8, UPT ;  /* 0x000000080400788c */ /* 0x000fe2000bf06070 */
[----:B------:R-:W-:-:S08]  /*0140*/  MOV R2, 0x8 ;  /* 0x0000000800027802 */ /* 0x000fd00000000f00 */
[----:B------:R-:W-:Y:S05]  /*0150*/  BRA.U !UP0, `(.L_x_60) ;  /* 0x00000005083c7547 */ /* 0x000fea000b800000 */
[----:B------:R-:W-:Y:S01]  /*0160*/  ULEA.HI UR5, UR4, 0x1, URZ, 0x1d ;  /* 0x0000000104057891 */ /* 0x000fe2000f8fe8ff */
[----:B------:R-:W-:Y:S01]  /*0170*/  HFMA2 R9, -RZ, RZ, 0, 0 ;  /* 0x00000000ff097431 */ /* 0x000fe200000001ff */
[----:B------:R-:W-:Y:S01]  /*0180*/  MOV R2, RZ ;  /* 0x000000ff00027202 */ /* 0x000fe20000000f00 */
[----:B------:R-:W-:Y:S01]  /*0190*/  HFMA2 R4, -RZ, RZ, 0, 0 ;  /* 0x00000000ff047431 */ /* 0x000fe200000001ff */
[----:B------:R-:W-:-:S04]  /*01a0*/  ULOP3.LUT UR5, UR5, 0x3ffffffe, URZ, 0xc0, !UPT ;  /* 0x3ffffffe05057892 */ /* 0x000fc8000f8ec0ff */
[----:B------:R-:W-:-:S12]  /*01b0*/  UIADD3 UR5, UPT, UPT, -UR5, URZ, URZ ;  /* 0x000000ff05057290 */ /* 0x000fd8000fffe1ff */
.L_x_61:
[----:B------:R-:W0:Y:S01]  /*01c0*/  LDC.64 R14, c[0x0][0x380] ;  /* 0x0000e000ff0e7b82 */ /* 0x000e220000000a00 */
[----:B------:R-:W-:-:S05]  /*01d0*/  IMAD.WIDE R10, R2, 0x4, R12 ;  /* 0x00000004020a7825 */ /* 0x000fca00078e020c */
[----:B------:R-:W2:Y:S02]  /*01e0*/  LDG.E.CONSTANT R19, desc[UR6][R10.64] ;  /* 0x000000060a137981 */ /* 0x000ea4000c1e9900 */
[----:B------:R-:W1:Y:S01]  /*01f0*/  LDC R3, c[0x0][0x39c] ;  /* 0x0000e700ff037b82 */ /* 0x000e620000000800 */
[----:B0-----:R-:W-:-:S05]  /*0200*/  IMAD.WIDE.U32 R14, R4, 0x4, R14 ;  /* 0x00000004040e7825 */ /* 0x001fca00078e000e */
[----:B------:R-:W2:Y:S01]  /*0210*/  LDG.E.CONSTANT R18, desc[UR6][R14.64] ;  /* 0x000000060e127981 */ /* 0x000ea2000c1e9900 */
[----:B-1----:R-:W-:-:S03]  /*0220*/  IMAD.WIDE R24, R3, 0x4, R10 ;  /* 0x0000000403187825 */ /* 0x002fc600078e020a */
[----:B------:R-:W3:Y:S04]  /*0230*/  LDG.E.CONSTANT R20, desc[UR6][R14.64+0x4] ;  /* 0x000004060e147981 */ /* 0x000ee8000c1e9900 */
[----:B------:R-:W3:Y:S01]  /*0240*/  LDG.E.CONSTANT R21, desc[UR6][R24.64] ;  /* 0x0000000618157981 */ /* 0x000ee2000c1e9900 */
[----:B------:R-:W-:-:S03]  /*0250*/  IMAD.WIDE R28, R3, 0x4, R24 ;  /* 0x00000004031c7825 */ /* 0x000fc600078e0218 */
[----:B------:R-:W4:Y:S01]  /*0260*/  LDG.E.CONSTANT R26, desc[UR6][R14.64+0x8] ;  /* 0x000008060e1a7981 */ /* 0x000f22000c1e9900 */
[----:B------:R-:W-:-:S03]  /*0270*/  IMAD.WIDE R16, R3, 0x4, R28 ;  /* 0x0000000403107825 */ /* 0x000fc600078e021c */
[----:B------:R-:W4:Y:S04]  /*0280*/  LDG.E.CONSTANT R5, desc[UR6][R28.64] ;  /* 0x000000061c057981 */ /* 0x000f28000c1e9900 */
[----:B------:R-:W5:Y:S01]  /*0290*/  LDG.E.CONSTANT R6, desc[UR6][R14.64+0xc] ;  /* 0x00000c060e067981 */ /* 0x000f62000c1e9900 */
[----:B------:R-:W-:-:S03]  /*02a0*/  IMAD.WIDE R22, R3, 0x4, R16 ;  /* 0x0000000403167825 */ /* 0x000fc600078e0210 */
[----:B------:R-:W5:Y:S04]  /*02b0*/  LDG.E.CONSTANT R7, desc[UR6][R16.64] ;  /* 0x0000000610077981 */ /* 0x000f68000c1e9900 */
[----:B------:R-:W5:Y:S04]  /*02c0*/  LDG.E.CONSTANT R27, desc[UR6][R14.64+0x10] ;  /* 0x000010060e1b7981 */ /* 0x000f68000c1e9900 */
[----:B------:R0:W5:Y:S04]  /*02d0*/  LDG.E.CONSTANT R8, desc[UR6][R22.64] ;  /* 0x0000000616087981 */ /* 0x000168000c1e9900 */
[----:B------:R-:W5:Y:S04]  /*02e0*/  LDG.E.CONSTANT R11, desc[UR6][R14.64+0x14] ;  /* 0x000014060e0b7981 */ /* 0x000f68000c1e9900 */
[----:B------:R-:W5:Y:S01]  /*02f0*/  LDG.E.CONSTANT R28, desc[UR6][R14.64+0x18] ;  /* 0x000018060e1c7981 */ /* 0x000f62000c1e9900 */
[----:B0-----:R-:W-:-:S05]  /*0300*/  IMAD.WIDE R22, R3, 0x4, R22 ;  /* 0x0000000403167825 */ /* 0x001fca00078e0216 */
[----:B------:R0:W5:Y:S01]  /*0310*/  LDG.E.CONSTANT R10, desc[UR6][R22.64] ;  /* 0x00000006160a7981 */ /* 0x000162000c1e9900 */
[----:B------:R-:W-:-:S05]  /*0320*/  IMAD.WIDE R24, R3, 0x4, R22 ;  /* 0x0000000403187825 */ /* 0x000fca00078e0216 */
[----:B------:R-:W5:Y:S01]  /*0330*/  LDG.E.CONSTANT R29, desc[UR6][R24.64] ;  /* 0x00000006181d7981 */ /* 0x000f62000c1e9900 */
[----:B------:R-:W-:-:S03]  /*0340*/  IMAD.WIDE R16, R3, 0x4, R24 ;  /* 0x0000000403107825 */ /* 0x000fc600078e0218 */
[----:B------:R-:W5:Y:S01]  /*0350*/  LDG.E.CONSTANT R25, desc[UR6][R14.64+0x20] ;  /* 0x000020060e197981 */ /* 0x000f62000c1e9900 */
[----:B--2---:R-:W-:Y:S01]  /*0360*/  FFMA R9, R18, R19, R9 ;  /* 0x0000001312097223 */ /* 0x004fe20000000009 */
[C---:B------:R-:W-:Y:S02]  /*0370*/  IMAD.WIDE R18, R3.reuse, 0x4, R16 ;  /* 0x0000000403127825 */ /* 0x040fe400078e0210 */
[----:B------:R-:W2:Y:S02]  /*0380*/  LDG.E.CONSTANT R16, desc[UR6][R16.64] ;  /* 0x0000000610107981 */ /* 0x000ea4000c1e9900 */
[----:B---3--:R-:W-:Y:S01]  /*0390*/  FFMA R9, R20, R21, R9 ;  /* 0x0000001514097223 */ /* 0x008fe20000000009 */
[C---:B------:R-:W-:Y:S02]  /*03a0*/  IMAD.WIDE R20, R3.reuse, 0x4, R18 ;  /* 0x0000000403147825 */ /* 0x040fe400078e0212 */
[----:B------:R-:W3:Y:S02]  /*03b0*/  LDG.E.CONSTANT R18, desc[UR6][R18.64] ;  /* 0x0000000612127981 */ /* 0x000ee4000c1e9900 */
[----:B0-----:R-:W-:-:S04]  /*03c0*/  IMAD.WIDE R22, R3, 0x4, R20 ;  /* 0x0000000403167825 */ /* 0x001fc800078e0214 */
[----:B----4-:R-:W-:Y:S01]  /*03d0*/  FFMA R9, R26, R5, R9 ;  /* 0x000000051a097223 */ /* 0x010fe20000000009 */
[----:B------:R-:W4:Y:S04]  /*03e0*/  LDG.E.CONSTANT R20, desc[UR6][R20.64] ;  /* 0x0000000614147981 */ /* 0x000f28000c1e9900 */
[----:B------:R-:W2:Y:S01]  /*03f0*/  LDG.E.CONSTANT R5, desc[UR6][R14.64+0x1c] ;  /* 0x00001c060e057981 */ /* 0x000ea2000c1e9900 */
[----:B-----5:R-:W-:Y:S01]  /*0400*/  FFMA R26, R6, R7, R9 ;  /* 0x00000007061a7223 */ /* 0x020fe20000000009 */
[----:B------:R-:W-:Y:S02]  /*0410*/  IMAD.WIDE R6, R3, 0x4, R22 ;  /* 0x0000000403067825 */ /* 0x000fe400078e0216 */
[----:B------:R-:W4:Y:S04]  /*0420*/  LDG.E.CONSTANT R17, desc[UR6][R14.64+0x24] ;  /* 0x000024060e117981 */ /* 0x000f28000c1e9900 */
[----:B------:R0:W5:Y:S01]  /*0430*/  LDG.E.CONSTANT R24, desc[UR6][R22.64] ;  /* 0x0000000616187981 */ /* 0x000162000c1e9900 */
[----:B------:R-:W-:Y:S01]  /*0440*/  FFMA R27, R27, R8, R26 ;  /* 0x000000081b1b7223 */ /* 0x000fe2000000001a */
[----:B------:R-:W-:-:S02]  /*0450*/  IMAD.WIDE R8, R3, 0x4, R6 ;  /* 0x0000000403087825 */ /* 0x000fc400078e0206 */
[----:B------:R-:W5:Y:S04]  /*0460*/  LDG.E.CONSTANT R19, desc[UR6][R14.64+0x28] ;  /* 0x000028060e137981 */ /* 0x000f68000c1e9900 */
[----:B------:R1:W5:Y:S04]  /*0470*/  LDG.E.CONSTANT R26, desc[UR6][R6.64] ;  /* 0x00000006061a7981 */ /* 0x000368000c1e9900 */
[----:B------:R-:W5:Y:S01]  /*0480*/  LDG.E.CONSTANT R21, desc[UR6][R14.64+0x2c] ;  /* 0x00002c060e157981 */ /* 0x000f62000c1e9900 */
[----:B------:R-:W-:Y:S01]  /*0490*/  FFMA R27, R11, R10, R27 ;  /* 0x0000000a0b1b7223 */ /* 0x000fe2000000001b */
[----:B------:R-:W-:-:S02]  /*04a0*/  IMAD.WIDE R10, R3, 0x4, R8 ;  /* 0x00000004030a7825 */ /* 0x000fc400078e0208 */
[----:B------:R-:W5:Y:S02]  /*04b0*/  LDG.E.CONSTANT R8, desc[UR6][R8.64] ;  /* 0x0000000608087981 */ /* 0x000f64000c1e9900 */
[----:B------:R-:W-:Y:S01]  /*04c0*/  FFMA R28, R28, R29, R27 ;  /* 0x0000001d1c1c7223 */ /* 0x000fe2000000001b */
[C---:B0-----:R-:W-:Y:S01]  /*04d0*/  IMAD.WIDE R22, R3.reuse, 0x4, R10 ;  /* 0x0000000403167825 */ /* 0x041fe200078e020a */
[----:B------:R-:W5:Y:S04]  /*04e0*/  LDG.E.CONSTANT R27, desc[UR6][R14.64+0x30] ;  /* 0x000030060e1b7981 */ /* 0x000f68000c1e9900 */
[----:B------:R-:W5:Y:S01]  /*04f0*/  LDG.E.CONSTANT R10, desc[UR6][R10.64] ;  /* 0x000000060a0a7981 */ /* 0x000f62000c1e9900 */
[----:B-1----:R-:W-:-:S03]  /*0500*/  IMAD.WIDE R6, R3, 0x4, R22 ;  /* 0x0000000403067825 */ /* 0x002fc600078e0216 */
[----:B------:R-:W5:Y:S04]  /*0510*/  LDG.E.CONSTANT R9, desc[UR6][R14.64+0x34] ;  /* 0x000034060e097981 */ /* 0x000f68000c1e9900 */
[----:B------:R-:W5:Y:S04]  /*0520*/  LDG.E.CONSTANT R29, desc[UR6][R22.64] ;  /* 0x00000006161d7981 */ /* 0x000f68000c1e9900 */
[----:B------:R-:W5:Y:S04]  /*0530*/  LDG.E.CONSTANT R11, desc[UR6][R14.64+0x3c] ;  /* 0x00003c060e0b7981 */ /* 0x000f68000c1e9900 */
[----:B------:R-:W5:Y:S04]  /*0540*/  LDG.E.CONSTANT R6, desc[UR6][R6.64] ;  /* 0x0000000606067981 */ /* 0x000f68000c1e9900 */
[----:B------:R-:W5:Y:S01]  /*0550*/  LDG.E.CONSTANT R22, desc[UR6][R14.64+0x38] ;  /* 0x000038060e167981 */ /* 0x000f62000c1e9900 */
[----:B------:R-:W-:-:S04]  /*0560*/  UIADD3 UR5, UPT, UPT, UR5, 0x2, URZ ;  /* 0x0000000205057890 */ /* 0x000fc8000fffe0ff */
[----:B------:R-:W-:Y:S01]  /*0570*/  UISETP.NE.AND UP0, UPT, UR5, URZ, UPT ;  /* 0x000000ff0500728c */ /* 0x000fe2000bf05270 */
[----:B------:R-:W-:Y:S02]  /*0580*/  LEA R2, R3, R2, 0x4 ;  /* 0x0000000203027211 */ /* 0x000fe400078e20ff */
[----:B------:R-:W-:Y:S01]  /*0590*/  IADD3 R4, PT, PT, R4, 0x10, RZ ;  /* 0x0000001004047810 */ /* 0x000fe20007ffe0ff */
[----:B--2---:R-:W-:-:S04]  /*05a0*/  FFMA R16, R5, R16, R28 ;  /* 0x0000001005107223 */ /* 0x004fc8000000001c */
[----:B---3--:R-:W-:-:S04]  /*05b0*/  FFMA R16, R25, R18, R16 ;  /* 0x0000001219107223 */ /* 0x008fc80000000010 */
[----:B----4-:R-:W-:-:S04]  /*05c0*/  FFMA R16, R17, R20, R16 ;  /* 0x0000001411107223 */ /* 0x010fc80000000010 */
[----:B-----5:R-:W-:-:S04]  /*05d0*/  FFMA R16, R19, R24, R16 ;  /* 0x0000001813107223 */ /* 0x020fc80000000010 */
[----:B------:R-:W-:-:S04]  /*05e0*/  FFMA R16, R21, R26, R16 ;  /* 0x0000001a15107223 */ /* 0x000fc80000000010 */
[----:B------:R-:W-:-:S04]  /*05f0*/  FFMA R8, R27, R8, R16 ;  /* 0x000000081b087223 */ /* 0x000fc80000000010 */
[----:B------:R-:W-:-:S04]  /*0600*/  FFMA R9, R9, R10, R8 ;  /* 0x0000000a09097223 */ /* 0x000fc80000000008 */
[----:B------:R-:W-:-:S04]  /*0610*/  FFMA R22, R22, R29, R9 ;  /* 0x0000001d16167223 */ /* 0x000fc80000000009 */
[----:B------:R-:W-:Y:S01]  /*0620*/  FFMA R9, R11, R6, R22 ;  /* 0x000000060b097223 */ /* 0x000fe20000000016 */
[----:B------:R-:W-:Y:S06]  /*0630*/  BRA.U UP0, `(.L_x_61) ;  /* 0xfffffff900e07547 */ /* 0x000fec000b83ffff */
[----:B------:R-:W-:-:S07]  /*0640*/  IADD3 R2, PT, PT, R4, 0x8, RZ ;  /* 0x0000000804027810 */ /* 0x000fce0007ffe0ff */
.L_x_60:
[----:B------:R-:W-:-:S09]  /*0650*/  ULOP3.LUT UP0, URZ, UR4, 0x8, URZ, 0xc0, !UPT ;  /* 0x0000000804ff7892 */ /* 0x000fd2000f80c0ff */
[----:B------:R-:W-:Y:S05]  /*0660*/  BRA.U UP0, `(.L_x_59) ;  /* 0x0000000100907547 */ /* 0x000fea000b800000 */
[----:B------:R-:W0:Y:S01]  /*0670*/  LDC.64 R6, c[0x0][0x380] ;  /* 0x0000e000ff067b82 */ /* 0x000e220000000a00 */
[----:B------:R-:W-:-:S04]  /*0680*/  IMAD R17, R4, R3, RZ ;  /* 0x0000000304117224 */ /* 0x000fc800078e02ff */
[----:B------:R-:W-:-:S05]  /*0690*/  IMAD.WIDE R16, R17, 0x4, R12 ;  /* 0x0000000411107825 */ /* 0x000fca00078e020c */
[----:B------:R1:W2:Y:S01]  /*06a0*/  LDG.E.CONSTANT R8, desc[UR6][R16.64] ;  /* 0x0000000610087981 */ /* 0x0002a2000c1e9900 */
[----:B------:R-:W-:-:S05]  /*06b0*/  IMAD.WIDE R18, R3, 0x4, R16 ;  /* 0x0000000403127825 */ /* 0x000fca00078e0210 */
[----:B------:R3:W4:Y:S01]  /*06c0*/  LDG.E.CONSTANT R21, desc[UR6][R18.64] ;  /* 0x0000000612157981 */ /* 0x000722000c1e9900 */
[----:B------:R-:W-:-:S05]  /*06d0*/  IMAD.WIDE R28, R3, 0x4, R18 ;  /* 0x00000004031c7825 */ /* 0x000fca00078e0212 */
[----:B------:R-:W5:Y:S01]  /*06e0*/  LDG.E.CONSTANT R24, desc[UR6][R28.64] ;  /* 0x000000061c187981 */ /* 0x000f62000c1e9900 */
[----:B------:R-:W-:-:S04]  /*06f0*/  IMAD.WIDE R10, R3, 0x4, R28 ;  /* 0x00000004030a7825 */ /* 0x000fc800078e021c */
[----:B0-----:R-:W-:-:S05]  /*0700*/  IMAD.WIDE.U32 R6, R4, 0x4, R6 ;  /* 0x0000000404067825 */ /* 0x001fca00078e0006 */
[----:B------:R-:W2:Y:S01]  /*0710*/  LDG.E.CONSTANT R20, desc[UR6][R6.64] ;  /* 0x0000000606147981 */ /* 0x000ea2000c1e9900 */
[----:B------:R-:W-:-:S03]  /*0720*/  IMAD.WIDE R14, R3, 0x4, R10 ;  /* 0x00000004030e7825 */ /* 0x000fc600078e020a */
[----:B------:R-:W4:Y:S04]  /*0730*/  LDG.E.CONSTANT R22, desc[UR6][R6.64+0x4] ;  /* 0x0000040606167981 */ /* 0x000f28000c1e9900 */
[----:B------:R-:W5:Y:S01]  /*0740*/  LDG.E.CONSTANT R23, desc[UR6][R6.64+0x8] ;  /* 0x0000080606177981 */ /* 0x000f62000c1e9900 */
[----:B------:R-:W-:-:S03]  /*0750*/  IMAD.WIDE R4, R3, 0x4, R14 ;  /* 0x0000000403047825 */ /* 0x000fc600078e020e */
[----:B------:R-:W5:Y:S04]  /*0760*/  LDG.E.CONSTANT R10, desc[UR6][R10.64] ;  /* 0x000000060a0a7981 */ /* 0x000f68000c1e9900 */
[----:B------:R-:W5:Y:S01]  /*0770*/  LDG.E.CONSTANT R25, desc[UR6][R6.64+0xc] ;  /* 0x00000c0606197981 */ /* 0x000f62000c1e9900 */
[----:B-1----:R-:W-:-:S03]  /*0780*/  IMAD.WIDE R16, R3, 0x4, R4 ;  /* 0x0000000403107825 */ /* 0x002fc600078e0204 */
[----:B------:R-:W5:Y:S04]  /*0790*/  LDG.E.CONSTANT R15, desc[UR6][R14.64] ;  /* 0x000000060e0f7981 */ /* 0x000f68000c1e9900 */
[----:B------:R-:W5:Y:S01]  /*07a0*/  LDG.E.CONSTANT R26, desc[UR6][R6.64+0x10] ;  /* 0x00001006061a7981 */ /* 0x000f62000c1e9900 */
[----:B---3--:R-:W-:-:S03]  /*07b0*/  IMAD.WIDE R18, R3, 0x4, R16 ;  /* 0x0000000403127825 */ /* 0x008fc600078e0210 */
[----:B------:R-:W3:Y:S04]  /*07c0*/  LDG.E.CONSTANT R4, desc[UR6][R4.64] ;  /* 0x0000000604047981 */ /* 0x000ee8000c1e9900 */
[----:B------:R-:W3:Y:S04]  /*07d0*/  LDG.E.CONSTANT R27, desc[UR6][R6.64+0x14] ;  /* 0x00001406061b7981 */ /* 0x000ee8000c1e9900 */
[----:B------:R-:W3:Y:S04]  /*07e0*/  LDG.E.CONSTANT R17, desc[UR6][R16.64] ;  /* 0x0000000610117981 */ /* 0x000ee8000c1e9900 */
[----:B------:R-:W3:Y:S04]  /*07f0*/  LDG.E.CONSTANT R28, desc[UR6][R6.64+0x18] ;  /* 0x00001806061c7981 */ /* 0x000ee8000c1e9900 */
[----:B------:R-:W3:Y:S04]  /*0800*/  LDG.E.CONSTANT R18, desc[UR6][R18.64] ;  /* 0x0000000612127981 */ /* 0x000ee8000c1e9900 */
[----:B------:R-:W3:Y:S01]  /*0810*/  LDG.E.CONSTANT R11, desc[UR6][R6.64+0x1c] ;  /* 0x00001c06060b7981 */ /* 0x000ee2000c1e9900 */
[----:B--2---:R-:W-:-:S04]  /*0820*/  FFMA R9, R20, R8, R9 ;  /* 0x0000000814097223 */ /* 0x004fc80000000009 */
[----:B----4-:R-:W-:-:S04]  /*0830*/  FFMA R22, R22, R21, R9 ;  /* 0x0000001516167223 */ /* 0x010fc80000000009 */
[----:B-----5:R-:W-:-:S04]  /*0840*/  FFMA R22, R23, R24, R22 ;  /* 0x0000001817167223 */ /* 0x020fc80000000016 */
[----:B------:R-:W-:-:S04]  /*0850*/  FFMA R25, R25, R10, R22 ;  /* 0x0000000a19197223 */ /* 0x000fc80000000016 */
[----:B------:R-:W-:-:S04]  /*0860*/  FFMA R26, R26, R15, R25 ;  /* 0x0000000f1a1a7223 */ /* 0x000fc80000000019 */
[----:B---3--:R-:W-:Y:S01]  /*0870*/  FFMA R27, R27, R4, R26 ;  /* 0x000000041b1b7223 */ /* 0x008fe2000000001a */
[----:B------:R-:W-:-:S03]  /*0880*/  MOV R4, R2 ;  /* 0x0000000200047202 */ /* 0x000fc60000000f00 */
[----:B------:R-:W-:-:S04]  /*0890*/  FFMA R28, R28, R17, R27 ;  /* 0x000000111c1c7223 */ /* 0x000fc8000000001b */
[----:B------:R-:W-:-:S07]  /*08a0*/  FFMA R9, R11, R18, R28 ;  /* 0x000000120b097223 */ /* 0x000fce000000001c */
.L_x_59:
        /* <DEDUP_REMOVED lines=12> */
.L_x_64:
[----:B------:R-:W0:Y:S01]  /*0970*/  LDC.64 R14, c[0x0][0x380] ;  /* 0x0000e000ff0e7b82 */ /* 0x000e220000000a00 */
[----:B------:R-:W-:-:S05]  /*0980*/  IMAD.WIDE R10, R8, 0x4, R12 ;  /* 0x00000004080a7825 */ /* 0x000fca00078e020c */
[----:B------:R1:W2:Y:S02]  /*0990*/  LDG.E.CONSTANT R16, desc[UR6][R10.64] ;  /* 0x000000060a107981 */ /* 0x0002a4000c1e9900 */
[----:B-1----:R-:W-:-:S05]  /*09a0*/  IMAD.WIDE R10, R3, 0x4, R10 ;  /* 0x00000004030a7825 */ /* 0x002fca00078e020a */
[----:B------:R-:W3:Y:S01]  /*09b0*/  LDG.E.CONSTANT R21, desc[UR6][R10.64] ;  /* 0x000000060a157981 */ /* 0x000ee2000c1e9900 */
[----:B0-----:R-:W-:-:S05]  /*09c0*/  IMAD.WIDE.U32 R14, R4, 0x4, R14 ;  /* 0x00000004040e7825 */ /* 0x001fca00078e000e */
[----:B------:R-:W2:Y:S01]  /*09d0*/  LDG.E.CONSTANT R24, desc[UR6][R14.64] ;  /* 0x000000060e187981 */ /* 0x000ea2000c1e9900 */
[----:B------:R-:W-:-:S03]  /*09e0*/  IMAD.WIDE R22, R3, 0x4, R10 ;  /* 0x0000000403167825 */ /* 0x000fc600078e020a */
[----:B------:R-:W3:Y:S04]  /*09f0*/  LDG.E.CONSTANT R20, desc[UR6][R14.64+0x4] ;  /* 0x000004060e147981 */ /* 0x000ee8000c1e9900 */
[----:B------:R-:W4:Y:S04]  /*0a00*/  LDG.E.CONSTANT R27, desc[UR6][R14.64+0x8] ;  /* 0x000008060e1b7981 */ /* 0x000f28000c1e9900 */
[----:B------:R0:W4:Y:S04]  /*0a10*/  LDG.E.CONSTANT R26, desc[UR6][R22.64] ;  /* 0x00000006161a7981 */ /* 0x000128000c1e9900 */
[----:B------:R-:W5:Y:S04]  /*0a20*/  LDG.E.CONSTANT R19, desc[UR6][R14.64+0xc] ;  /* 0x00000c060e137981 */ /* 0x000f68000c1e9900 */
[----:B------:R-:W5:Y:S01]  /*0a30*/  LDG.E.CONSTANT R7, desc[UR6][R14.64+0x10] ;  /* 0x000010060e077981 */ /* 0x000f62000c1e9900 */
[----:B0-----:R-:W-:-:S05]  /*0a40*/  IMAD.WIDE R22, R3, 0x4, R22 ;  /* 0x0000000403167825 */ /* 0x001fca00078e0216 */
[----:B------:R-:W5:Y:S01]  /*0a50*/  LDG.E.CONSTANT R18, desc[UR6][R22.64] ;  /* 0x0000000616127981 */ /* 0x000f62000c1e9900 */
[----:B------:R-:W-:-:S05]  /*0a60*/  IMAD.WIDE R28, R3, 0x4, R22 ;  /* 0x00000004031c7825 */ /* 0x000fca00078e0216 */
[----:B------:R0:W5:Y:S04]  /*0a70*/  LDG.E.CONSTANT R10, desc[UR6][R28.64] ;  /* 0x000000061c0a7981 */ /* 0x000168000c1e9900 */
[----:B------:R-:W5:Y:S01]  /*0a80*/  LDG.E.CONSTANT R23, desc[UR6][R14.64+0x1c] ;  /* 0x00001c060e177981 */ /* 0x000f62000c1e9900 */
[----:B0-----:R-:W-:-:S05]  /*0a90*/  IMAD.WIDE R28, R3, 0x4, R28 ;  /* 0x00000004031c7825 */ /* 0x001fca00078e021c */
[----:B------:R-:W5:Y:S01]  /*0aa0*/  LDG.E.CONSTANT R11, desc[UR6][R28.64] ;  /* 0x000000061c0b7981 */ /* 0x000f62000c1e9900 */
[----:B--2---:R-:W-:Y:S01]  /*0ab0*/  FFMA R9, R24, R16, R9 ;  /* 0x0000001018097223 */ /* 0x004fe20000000009 */
[C---:B------:R-:W-:Y:S02]  /*0ac0*/  IMAD.WIDE R16, R3.reuse, 0x4, R28 ;  /* 0x0000000403107825 */ /* 0x040fe400078e021c */
[----:B------:R-:W2:Y:S02]  /*0ad0*/  LDG.E.CONSTANT R24, desc[UR6][R14.64+0x14] ;  /* 0x000014060e187981 */ /* 0x000ea4000c1e9900 */
[----:B---3--:R-:W-:Y:S02]  /*0ae0*/  FFMA R25, R20, R21, R9 ;  /* 0x0000001514197223 */ /* 0x008fe40000000009 */
[----:B------:R-:W3:Y:S01]  /*0af0*/  LDG.E.CONSTANT R22, desc[UR6][R16.64] ;  /* 0x0000000610167981 */ /* 0x000ee2000c1e9900 */
[----:B------:R-:W-:-:S03]  /*0b00*/  IMAD.WIDE R20, R3, 0x4, R16 ;  /* 0x0000000403147825 */ /* 0x000fc600078e0210 */
[----:B------:R-:W3:Y:S01]  /*0b10*/  LDG.E.CONSTANT R9, desc[UR6][R14.64+0x18] ;  /* 0x000018060e097981 */ /* 0x000ee2000c1e9900 */
[----:B----4-:R-:W-:-:S03]  /*0b20*/  FFMA R27, R27, R26, R25 ;  /* 0x0000001a1b1b7223 */ /* 0x010fc60000000019 */
[----:B------:R0:W4:Y:S04]  /*0b30*/  LDG.E.CONSTANT R26, desc[UR6][R20.64] ;  /* 0x00000006141a7981 */ /* 0x000128000c1e9900 */
[----:B------:R-:W4:Y:S04]  /*0b40*/  LDG.E.CONSTANT R25, desc[UR6][R14.64+0x20] ;  /* 0x000020060e197981 */ /* 0x000f28000c1e9900 */
[----:B------:R-:W4:Y:S01]  /*0b50*/  LDG.E.CONSTANT R29, desc[UR6][R14.64+0x24] ;  /* 0x000024060e1d7981 */ /* 0x000f22000c1e9900 */
[----:B0-----:R-:W-:-:S05]  /*0b60*/  IMAD.WIDE R20, R3, 0x4, R20 ;  /* 0x0000000403147825 */ /* 0x001fca00078e0214 */
[----:B------:R0:W4:Y:S01]  /*0b70*/  LDG.E.CONSTANT R28, desc[UR6][R20.64] ;  /* 0x00000006141c7981 */ /* 0x000122000c1e9900 */
[----:B------:R-:W-:-:S04]  /*0b80*/  IMAD.WIDE R16, R3, 0x4, R20 ;  /* 0x0000000403107825 */ /* 0x000fc800078e0214 */
[----:B-----5:R-:W-:Y:S01]  /*0b90*/  FFMA R27, R19, R18, R27 ;  /* 0x00000012131b7223 */ /* 0x020fe2000000001b */
[----:B------:R-:W-:-:S04]  /*0ba0*/  IMAD.WIDE R18, R3, 0x4, R16 ;  /* 0x0000000403127825 */ /* 0x000fc800078e0210 */
[----:B------:R-:W-:Y:S01]  /*0bb0*/  FFMA R7, R7, R10, R27 ;  /* 0x0000000a07077223 */ /* 0x000fe2000000001b */
[C---:B0-----:R-:W-:Y:S02]  /*0bc0*/  IMAD.WIDE R20, R3.reuse, 0x4, R18 ;  /* 0x0000000403147825 */ /* 0x041fe400078e0212 */
[----:B------:R-:W5:Y:S04]  /*0bd0*/  LDG.E.CONSTANT R18, desc[UR6][R18.64] ;  /* 0x0000000612127981 */ /* 0x000f68000c1e9900 */
[----:B------:R-:W5:Y:S01]  /*0be0*/  LDG.E.CONSTANT R27, desc[UR6][R20.64] ;  /* 0x00000006141b7981 */ /* 0x000f62000c1e9900 */
[----:B--2---:R-:W-:Y:S01]  /*0bf0*/  FFMA R24, R24, R11, R7 ;  /* 0x0000000b18187223 */ /* 0x004fe20000000007 */
[----:B------:R-:W-:Y:S02]  /*0c00*/  IMAD.WIDE R10, R3, 0x4, R20 ;  /* 0x00000004030a7825 */ /* 0x000fe400078e0214 */
[----:B------:R0:W2:Y:S02]  /*0c10*/  LDG.E.CONSTANT R7, desc[UR6][R16.64] ;  /* 0x0000000610077981 */ /* 0x0000a4000c1e9900 */
[----:B---3--:R-:W-:-:S02]  /*0c20*/  FFMA R22, R9, R22, R24 ;  /* 0x0000001609167223 */ /* 0x008fc40000000018 */
[----:B------:R-:W5:Y:S01]  /*0c30*/  LDG.E.CONSTANT R9, desc[UR6][R14.64+0x28] ;  /* 0x000028060e097981 */ /* 0x000f62000c1e9900 */
[----:B0-----:R-:W-:-:S04]  /*0c40*/  IMAD.WIDE R16, R3, 0x4, R10 ;  /* 0x0000000403107825 */ /* 0x001fc800078e020a */
[----:B----4-:R-:W-:Y:S01]  /*0c50*/  FFMA R26, R23, R26, R22 ;  /* 0x0000001a171a7223 */ /* 0x010fe20000000016 */
[----:B------:R-:W3:Y:S04]  /*0c60*/  LDG.E.CONSTANT R24, desc[UR6][R14.64+0x2c] ;  /* 0x00002c060e187981 */ /* 0x000ee8000c1e9900 */
[----:B------:R-:W4:Y:S01]  /*0c70*/  LDG.E.CONSTANT R10, desc[UR6][R10.64] ;  /* 0x000000060a0a7981 */ /* 0x000f22000c1e9900 */
[----:B------:R-:W-:-:S03]  /*0c80*/  IMAD.WIDE R22, R3, 0x4, R16 ;  /* 0x0000000403167825 */ /* 0x000fc600078e0210 */
[----:B------:R-:W4:Y:S01]  /*0c90*/  LDG.E.CONSTANT R16, desc[UR6][R16.64] ;  /* 0x0000000610107981 */ /* 0x000f22000c1e9900 */
[----:B------:R-:W-:Y:S01]  /*0ca0*/  FFMA R28, R25, R28, R26 ;  /* 0x0000001c191c7223 */ /* 0x000fe2000000001a */
[----:B------:R-:W-:Y:S02]  /*0cb0*/  IMAD.WIDE R20, R3, 0x4, R22 ;  /* 0x0000000403147825 */ /* 0x000fe400078e0216 */
[----:B------:R-:W4:Y:S04]  /*0cc0*/  LDG.E.CONSTANT R25, desc[UR6][R14.64+0x30] ;  /* 0x000030060e197981 */ /* 0x000f28000c1e9900 */
[----:B------:R-:W4:Y:S04]  /*0cd0*/  LDG.E.CONSTANT R26, desc[UR6][R14.64+0x34] ;  /* 0x000034060e1a7981 */ /* 0x000f28000c1e9900 */
[----:B------:R-:W4:Y:S04]  /*0ce0*/  LDG.E.CONSTANT R19, desc[UR6][R22.64] ;  /* 0x0000000616137981 */ /* 0x000f28000c1e9900 */
[----:B------:R-:W4:Y:S04]  /*0cf0*/  LDG.E.CONSTANT R11, desc[UR6][R14.64+0x38] ;  /* 0x000038060e0b7981 */ /* 0x000f28000c1e9900 */
[----:B------:R-:W4:Y:S04]  /*0d00*/  LDG.E.CONSTANT R20, desc[UR6][R20.64] ;  /* 0x0000000614147981 */ /* 0x000f28000c1e9900 */
[----:B------:R-:W4:Y:S01]  /*0d10*/  LDG.E.CONSTANT R17, desc[UR6][R14.64+0x3c] ;  /* 0x00003c060e117981 */ /* 0x000f22000c1e9900 */
[----:B------:R-:W-:-:S04]  /*0d20*/  IADD3 R2, PT, PT, R2, 0x10, RZ ;  /* 0x0000001002027810 */ /* 0x000fc80007ffe0ff */
[----:B------:R-:W-:Y:S02]  /*0d30*/  ISETP.NE.AND P1, PT, R2, RZ, PT ;  /* 0x000000ff0200720c */ /* 0x000fe40003f25270 */
[----:B------:R-:W-:Y:S02]  /*0d40*/  LEA R8, R3, R8, 0x4 ;  /* 0x0000000803087211 */ /* 0x000fe400078e20ff */
[----:B------:R-:W-:Y:S01]  /*0d50*/  IADD3 R4, PT, PT, R4, 0x10, RZ ;  /* 0x0000001004047810 */ /* 0x000fe20007ffe0ff */
[----:B--2---:R-:W-:-:S04]  /*0d60*/  FFMA R28, R29, R7, R28 ;  /* 0x000000071d1c7223 */ /* 0x004fc8000000001c */
[----:B-----5:R-:W-:-:S04]  /*0d70*/  FFMA R9, R9, R18, R28 ;  /* 0x0000001209097223 */ /* 0x020fc8000000001c */
[----:B---3--:R-:W-:-:S04]  /*0d80*/  FFMA R24, R24, R27, R9 ;  /* 0x0000001b18187223 */ /* 0x008fc80000000009 */
[----:B----4-:R-:W-:-:S04]  /*0d90*/  FFMA R25, R25, R10, R24 ;  /* 0x0000000a19197223 */ /* 0x010fc80000000018 */
[----:B------:R-:W-:-:S04]  /*0da0*/  FFMA R16, R26, R16, R25 ;  /* 0x000000101a107223 */ /* 0x000fc80000000019 */
[----:B------:R-:W-:-:S04]  /*0db0*/  FFMA R16, R11, R19, R16 ;  /* 0x000000130b107223 */ /* 0x000fc80000000010 */
[----:B------:R-:W-:Y:S01]  /*0dc0*/  FFMA R9, R17, R20, R16 ;  /* 0x0000001411097223 */ /* 0x000fe20000000010 */
[----:B------:R-:W-:Y:S06]  /*0dd0*/  @P1 BRA `(.L_x_64) ;  /* 0xfffffff800e41947 */ /* 0x000fec000383ffff */
.L_x_63:
[----:B------:R-:W-:Y:S05]  /*0de0*/  @!P0 BRA `(.L_x_62) ;  /* 0x0000000400488947 */ /* 0x000fea0003800000 */
[----:B------:R-:W-:Y:S02]  /*0df0*/  ISETP.GE.U32.AND P0, PT, R6, 0x8, PT ;  /* 0x000000080600780c */ /* 0x000fe40003f06070 */
[----:B------:R-:W-:-:S04]  /*0e00*/  LOP3.LUT R27, R5, 0x7, RZ, 0xc0, !PT ;  /* 0x00000007051b7812 */ /* 0x000fc800078ec0ff */
[----:B------:R-:W-:-:S07]  /*0e10*/  ISETP.NE.AND P1, PT, R27, RZ, PT ;  /* 0x000000ff1b00720c */ /* 0x000fce0003f25270 */
[----:B------:R-:W-:Y:S06]  /*0e20*/  @!P0 BRA `(.L_x_65) ;  /* 0x0000000000908947 */ /* 0x000fec0003800000 */
[----:B------:R-:W0:Y:S01]  /*0e30*/  LDC.64 R6, c[0x0][0x380] ;  /* 0x0000e000ff067b82 */ /* 0x000e220000000a00 */
[----:B------:R-:W-:-:S04]  /*0e40*/  IMAD R11, R4, R3, RZ ;  /* 0x00000003040b7224 */ /* 0x000fc800078e02ff */
[----:B------:R-:W-:-:S05]  /*0e50*/  IMAD.WIDE R10, R11, 0x4, R12 ;  /* 0x000000040b0a7825 */ /* 0x000fca00078e020c */
[----:B------:R1:W2:Y:S01]  /*0e60*/  LDG.E.CONSTANT R2, desc[UR6][R10.64] ;  /* 0x000000060a027981 */ /* 0x0002a2000c1e9900 */
[----:B------:R-:W-:-:S05]  /*0e70*/  IMAD.WIDE R22, R3, 0x4, R10 ;  /* 0x0000000403167825 */ /* 0x000fca00078e020a */
[----:B------:R3:W4:Y:S01]  /*0e80*/  LDG.E.CONSTANT R25, desc[UR6][R22.64] ;  /* 0x0000000616197981 */ /* 0x000722000c1e9900 */
[----:B------:R-:W-:-:S04]  /*0e90*/  IMAD.WIDE R18, R3, 0x4, R22 ;  /* 0x0000000403127825 */ /* 0x000fc800078e0216 */
[----:B------:R-:W-:Y:S02]  /*0ea0*/  IMAD.WIDE R16, R3, 0x4, R18 ;  /* 0x0000000403107825 */ /* 0x000fe400078e0212 */
[----:B------:R-:W5:Y:S02]  /*0eb0*/  LDG.E.CONSTANT R19, desc[UR6][R18.64] ;  /* 0x0000000612137981 */ /* 0x000f64000c1e9900 */
[----:B0-----:R-:W-:-:S05]  /*0ec0*/  IMAD.WIDE.U32 R6, R4, 0x4, R6 ;  /* 0x0000000404067825 */ /* 0x001fca00078e0006 */
[----:B------:R-:W2:Y:S01]  /*0ed0*/  LDG.E.CONSTANT R8, desc[UR6][R6.64] ;  /* 0x0000000606087981 */ /* 0x000ea2000c1e9900 */
[----:B-1----:R-:W-:-:S03]  /*0ee0*/  IMAD.WIDE R10, R3, 0x4, R16 ;  /* 0x00000004030a7825 */ /* 0x002fc600078e0210 */
[----:B------:R-:W4:Y:S04]  /*0ef0*/  LDG.E.CONSTANT R24, desc[UR6][R6.64+0x4] ;  /* 0x0000040606187981 */ /* 0x000f28000c1e9900 */
[----:B------:R-:W5:Y:S01]  /*0f00*/  LDG.E.CONSTANT R26, desc[UR6][R6.64+0x8] ;  /* 0x00000806061a7981 */ /* 0x000f62000c1e9900 */
[----:B------:R-:W-:-:S03]  /*0f10*/  IMAD.WIDE R14, R3, 0x4, R10 ;  /* 0x00000004030e7825 */ /* 0x000fc600078e020a */
[----:B------:R-:W5:Y:S04]  /*0f20*/  LDG.E.CONSTANT R17, desc[UR6][R16.64] ;  /* 0x0000000610117981 */ /* 0x000f68000c1e9900 */
[----:B------:R-:W5:Y:S01]  /*0f30*/  LDG.E.CONSTANT R28, desc[UR6][R6.64+0xc] ;  /* 0x00000c06061c7981 */ /* 0x000f62000c1e9900 */
[----:B------:R-:W-:-:S03]  /*0f40*/  IMAD.WIDE R20, R3, 0x4, R14 ;  /* 0x0000000403147825 */ /* 0x000fc600078e020e */
        /* <DEDUP_REMOVED lines=9> */
[----:B------:R-:W-:Y:S01]  /*0fe0*/  IADD3 R4, PT, PT, R4, 0x8, RZ ;  /* 0x0000000804047810 */ /* 0x000fe20007ffe0ff */
[----:B--2---:R-:W-:-:S04]  /*0ff0*/  FFMA R9, R8, R2, R9 ;  /* 0x0000000208097223 */ /* 0x004fc80000000009 */
[----:B----4-:R-:W-:-:S04]  /*1000*/  FFMA R9, R24, R25, R9 ;  /* 0x0000001918097223 */ /* 0x010fc80000000009 */
[----:B-----5:R-:W-:-:S04]  /*1010*/  FFMA R9, R26, R19, R9 ;  /* 0x000000131a097223 */ /* 0x020fc80000000009 */
[----:B------:R-:W-:-:S04]  /*1020*/  FFMA R28, R28, R17, R9 ;  /* 0x000000111c1c7223 */ /* 0x000fc80000000009 */
[----:B---3--:R-:W-:-:S04]  /*1030*/  FFMA R10, R11, R10, R28 ;  /* 0x0000000a0b0a7223 */ /* 0x008fc8000000001c */
[----:B------:R-:W-:-:S04]  /*1040*/  FFMA R15, R15, R14, R10 ;  /* 0x0000000e0f0f7223 */ /* 0x000fc8000000000a */
[----:B------:R-:W-:-:S04]  /*1050*/  FFMA R15, R18, R29, R15 ;  /* 0x0000001d120f7223 */ /* 0x000fc8000000000f */
[----:B------:R-:W-:-:S07]  /*1060*/  FFMA R9, R16, R22, R15 ;  /* 0x0000001610097223 */ /* 0x000fce000000000f */
.L_x_65:
[----:B------:R-:W-:Y:S05]  /*1070*/  @!P1 BRA `(.L_x_62) ;  /* 0x0000000000a49947 */ /* 0x000fea0003800000 */
[----:B------:R-:W-:Y:S02]  /*1080*/  ISETP.GE.U32.AND P0, PT, R27, 0x4, PT ;  /* 0x000000041b00780c */ /* 0x000fe40003f06070 */
[----:B------:R-:W-:-:S04]  /*1090*/  LOP3.LUT R5, R5, 0x3, RZ, 0xc0, !PT ;  /* 0x0000000305057812 */ /* 0x000fc800078ec0ff */
[----:B------:R-:W-:-:S07]  /*10a0*/  ISETP.NE.AND P1, PT, R5, RZ, PT ;  /* 0x000000ff0500720c */ /* 0x000fce0003f25270 */
[----:B------:R-:W-:Y:S06]  /*10b0*/  @!P0 BRA `(.L_x_66) ;  /* 0x0000000000508947 */ /* 0x000fec0003800000 */
[----:B------:R-:W0:Y:S01]  /*10c0*/  LDC.64 R6, c[0x0][0x380] ;  /* 0x0000e000ff067b82 */ /* 0x000e220000000a00 */
[----:B------:R-:W-:-:S04]  /*10d0*/  IMAD R15, R4, R3, RZ ;  /* 0x00000003040f7224 */ /* 0x000fc800078e02ff */
[----:B------:R-:W-:-:S04]  /*10e0*/  IMAD.WIDE R14, R15, 0x4, R12 ;  /* 0x000000040f0e7825 */ /* 0x000fc800078e020c */
[C---:B------:R-:W-:Y:S02]  /*10f0*/  IMAD.WIDE R16, R3.reuse, 0x4, R14 ;  /* 0x0000000403107825 */ /* 0x040fe400078e020e */
[----:B------:R-:W2:Y:S02]  /*1100*/  LDG.E.CONSTANT R14, desc[UR6][R14.64] ;  /* 0x000000060e0e7981 */ /* 0x000ea4000c1e9900 */
[----:B------:R-:W-:Y:S02]  /*1110*/  IMAD.WIDE R18, R3, 0x4, R16 ;  /* 0x0000000403127825 */ /* 0x000fe400078e0210 */
[----:B------:R-:W3:Y:S02]  /*1120*/  LDG.E.CONSTANT R16, desc[UR6][R16.64] ;  /* 0x0000000610107981 */ /* 0x000ee4000c1e9900 */
[----:B0-----:R-:W-:-:S05]  /*1130*/  IMAD.WIDE.U32 R6, R4, 0x4, R6 ;  /* 0x0000000404067825 */ /* 0x001fca00078e0006 */
[----:B------:R-:W2:Y:S01]  /*1140*/  LDG.E.CONSTANT R2, desc[UR6][R6.64] ;  /* 0x0000000606027981 */ /* 0x000ea2000c1e9900 */
[----:B------:R-:W-:-:S03]  /*1150*/  IMAD.WIDE R10, R3, 0x4, R18 ;  /* 0x00000004030a7825 */ /* 0x000fc600078e0212 */
[----:B------:R-:W3:Y:S04]  /*1160*/  LDG.E.CONSTANT R21, desc[UR6][R6.64+0x4] ;  /* 0x0000040606157981 */ /* 0x000ee8000c1e9900 */
[----:B------:R-:W4:Y:S04]  /*1170*/  LDG.E.CONSTANT R18, desc[UR6][R18.64] ;  /* 0x0000000612127981 */ /* 0x000f28000c1e9900 */
[----:B------:R-:W4:Y:S04]  /*1180*/  LDG.E.CONSTANT R23, desc[UR6][R6.64+0x8] ;  /* 0x0000080606177981 */ /* 0x000f28000c1e9900 */
[----:B------:R-:W5:Y:S04]  /*1190*/  LDG.E.CONSTANT R10, desc[UR6][R10.64] ;  /* 0x000000060a0a7981 */ /* 0x000f68000c1e9900 */
[----:B------:R-:W5:Y:S01]  /*11a0*/  LDG.E.CONSTANT R25, desc[UR6][R6.64+0xc] ;  /* 0x00000c0606197981 */ /* 0x000f62000c1e9900 */
[----:B------:R-:W-:Y:S01]  /*11b0*/  IADD3 R4, PT, PT, R4, 0x4, RZ ;  /* 0x0000000404047810 */ /* 0x000fe20007ffe0ff */
[----:B--2---:R-:W-:-:S04]  /*11c0*/  FFMA R2, R2, R14, R9 ;  /* 0x0000000e02027223 */ /* 0x004fc80000000009 */
[----:B---3--:R-:W-:-:S04]  /*11d0*/  FFMA R2, R21, R16, R2 ;  /* 0x0000001015027223 */ /* 0x008fc80000000002 */
[----:B----4-:R-:W-:-:S04]  /*11e0*/  FFMA R2, R23, R18, R2 ;  /* 0x0000001217027223 */ /* 0x010fc80000000002 */
[----:B-----5:R-:W-:-:S07]  /*11f0*/  FFMA R9, R25, R10, R2 ;  /* 0x0000000a19097223 */ /* 0x020fce0000000002 */
.L_x_66:
[----:B------:R-:W-:Y:S05]  /*1200*/  @!P1 BRA `(.L_x_62) ;  /* 0x0000000000409947 */ /* 0x000fea0003800000 */
[----:B------:R-:W0:Y:S01]  /*1210*/  LDC.64 R6, c[0x0][0x380] ;  /* 0x0000e000ff067b82 */ /* 0x000e220000000a00 */
[----:B------:R-:W-:Y:S01]  /*1220*/  IADD3 R8, PT, PT, -R5, RZ, RZ ;  /* 0x000000ff05087210 */ /* 0x000fe20007ffe1ff */
[C---:B------:R-:W-:Y:S02]  /*1230*/  IMAD R2, R4.reuse, R3, RZ ;  /* 0x0000000304027224 */ /* 0x040fe400078e02ff */
[----:B0-----:R-:W-:-:S03]  /*1240*/  IMAD.WIDE.U32 R6, R4, 0x4, R6 ;  /* 0x0000000404067825 */ /* 0x001fc600078e0006 */
[----:B------:R-:W-:-:S07]  /*1250*/  MOV R10, R6 ;  /* 0x00000006000a7202 */ /* 0x000fce0000000f00 */
.L_x_67:
[----:B------:R-:W-:Y:S01]  /*1260*/  IMAD.WIDE R4, R2, 0x4, R12 ;  /* 0x0000000402047825 */ /* 0x000fe200078e020c */
[----:B------:R-:W-:-:S05]  /*1270*/  MOV R6, R10 ;  /* 0x0000000a00067202 */ /* 0x000fca0000000f00 */
[----:B------:R-:W2:Y:S04]  /*1280*/  LDG.E.CONSTANT R4, desc[UR6][R4.64] ;  /* 0x0000000604047981 */ /* 0x000ea8000c1e9900 */
[----:B------:R0:W2:Y:S01]  /*1290*/  LDG.E.CONSTANT R6, desc[UR6][R6.64] ;  /* 0x0000000606067981 */ /* 0x0000a2000c1e9900 */
[----:B------:R-:W-:-:S04]  /*12a0*/  IADD3 R8, PT, PT, R8, 0x1, RZ ;  /* 0x0000000108087810 */ /* 0x000fc80007ffe0ff */
[----:B------:R-:W-:Y:S02]  /*12b0*/  ISETP.NE.AND P0, PT, R8, RZ, PT ;  /* 0x000000ff0800720c */ /* 0x000fe40003f05270 */
[----:B------:R-:W-:Y:S02]  /*12c0*/  IADD3 R10, P1, PT, R10, 0x4, RZ ;  /* 0x000000040a0a7810 */ /* 0x000fe40007f3e0ff */
[----:B------:R-:W-:Y:S02]  /*12d0*/  IADD3 R2, PT, PT, R2, R3, RZ ;  /* 0x0000000302027210 */ /* 0x000fe40007ffe0ff */
[----:B0-----:R-:W-:Y:S01]  /*12e0*/  IADD3.X R7, PT, PT, RZ, R7, RZ, P1, !PT ;  /* 0x00000007ff077210 */ /* 0x001fe20000ffe4ff */
[----:B--2---:R-:W-:-:S06]  /*12f0*/  FFMA R9, R6, R4, R9 ;  /* 0x0000000406097223 */ /* 0x004fcc0000000009 */
[----:B------:R-:W-:Y:S05]  /*1300*/  @P0 BRA `(.L_x_67) ;  /* 0xfffffffc00d40947 */ /* 0x000fea000383ffff */
.L_x_62:
[----:B------:R-:W0:Y:S01]  /*1310*/  LDCU UR4, c[0x0][0x3a4] ;  /* 0x00007480ff0477ac */ /* 0x000e220008000800 */
[----:B------:R-:W1:Y:S01]  /*1320*/  LDC.64 R2, c[0x0][0x390] ;  /* 0x0000e400ff027b82 */ /* 0x000e620000000a00 */
[----:B0-----:R-:W-:Y:S01]  /*1330*/  FSETP.NEU.AND P0, PT, RZ, UR4, PT ;  /* 0x00000004ff007c0b */ /* 0x001fe2000bf0d000 */
[----:B-1----:R-:W-:-:S12]  /*1340*/  IMAD.WIDE R2, R0, 0x4, R2 ;  /* 0x0000000400027825 */ /* 0x002fd800078e0202 */
[----:B------:R-:W-:Y:S05]  /*1350*/  @!P0 BRA `(.L_x_68) ;  /* 0x0000000000148947 */ /* 0x000fea0003800000 */
[----:B------:R-:W2:Y:S01]  /*1360*/  LDG.E R0, desc[UR6][R2.64] ;  /* 0x0000000602007981 */ /* 0x000ea2000c1e1900 */
[----:B------:R-:W0:Y:S01]  /*1370*/  LDCU UR5, c[0x0][0x3a0] ;  /* 0x00007400ff0577ac */ /* 0x000e220008000800 */
[----:B--2---:R-:W-:-:S04]  /*1380*/  FMUL R0, R0, UR4 ;  /* 0x0000000400007c20 */ /* 0x004fc80008400000 */
[----:B0-----:R-:W-:Y:S01]  /*1390*/  FFMA R9, R9, UR5, R0 ;  /* 0x0000000509097c23 */ /* 0x001fe20008000000 */
[----:B------:R-:W-:Y:S06]  /*13a0*/  BRA `(.L_x_69) ;  /* 0x0000000000087947 */ /* 0x000fec0003800000 */
.L_x_68:
[----:B------:R-:W0:Y:S02]  /*13b0*/  LDCU UR4, c[0x0][0x3a0] ;  /* 0x00007400ff0477ac */ /* 0x000e240008000800 */
[----:B0-----:R-:W-:-:S07]  /*13c0*/  FMUL R9, R9, UR4 ;  /* 0x0000000409097c20 */ /* 0x001fce0008400000 */
.L_x_69:
[----:B------:R-:W-:Y:S01]  /*13d0*/  STG.E desc[UR6][R2.64], R9 ;  /* 0x0000000902007986 */ /* 0x000fe2000c101906 */
[----:B------:R-:W-:Y:S05]  /*13e0*/  EXIT ;  /* 0x000000000000794d */ /* 0x000fea0003800000 */
.L_x_70:
        /* <DEDUP_REMOVED lines=9> */
.L_x_147:


//--------------------- .text._ZN8pygpukit3ops4gemv16gemv_fp16_kernelINS1_10GemvConfigEEEvPK6__halfS6_PS4_iiff --------------------------
	.section	.text._ZN8pygpukit3ops4gemv16gemv_fp16_kernelINS1_10GemvConfigEEEvPK6__halfS6_PS4_iiff,"ax",@progbits
	.align	128
        .global         _ZN8pygpukit3ops4gemv16gemv_fp16_kernelINS1_10GemvConfigEEEvPK6__halfS6_PS4_iiff
        .type           _ZN8pygpukit3ops4gemv16gemv_fp16_kernelINS1_10GemvConfigEEEvPK6__halfS6_PS4_iiff,@function
        .size           _ZN8pygpukit3ops4gemv16gemv_fp16_kernelINS1_10GemvConfigEEEvPK6__halfS6_PS4_iiff,(.L_x_148 - _ZN8pygpukit3ops4gemv16gemv_fp16_kernelINS1_10GemvConfigEEEvPK6__halfS6_PS4_iiff)
        .other          _ZN8pygpukit3ops4gemv16gemv_fp16_kernelINS1_10GemvConfigEEEvPK6__halfS6_PS4_iiff,@"STO_CUDA_ENTRY STV_DEFAULT"
_ZN8pygpukit3ops4gemv16gemv_fp16_kernelINS1_10GemvConfigEEEvPK6__halfS6_PS4_iiff:
.text._ZN8pygpukit3ops4gemv16gemv_fp16_kernelINS1_10GemvConfigEEEvPK6__halfS6_PS4_iiff:
        /* <DEDUP_REMOVED lines=28> */
.L_x_73:
[----:B------:R-:W0:Y:S01]  /*01c0*/  LDC.64 R14, c[0x0][0x380] ;  /* 0x0000e000ff0e7b82 */ /* 0x000e220000000a00 */
[----:B------:R-:W-:-:S05]  /*01d0*/  IMAD.WIDE R10, R2, 0x2, R12 ;  /* 0x00000002020a7825 */ /* 0x000fca00078e020c */
[----:B------:R-:W2:Y:S02]  /*01e0*/  LDG.E.U16.CONSTANT R16, desc[UR6][R10.64] ;  /* 0x000000060a107981 */ /* 0x000ea4000c1e9500 */
[----:B------:R-:W1:Y:S01]  /*01f0*/  LDC R3, c[0x0][0x39c] ;  /* 0x0000e700ff037b82 */ /* 0x000e620000000800 */
[----:B0-----:R-:W-:-:S05]  /*0200*/  IMAD.WIDE.U32 R14, R4, 0x2, R14 ;  /* 0x00000002040e7825 */ /* 0x001fca00078e000e */
[----:B------:R-:W3:Y:S01]  /*0210*/  LDG.E.U16.CONSTANT R17, desc[UR6][R14.64] ;  /* 0x000000060e117981 */ /* 0x000ee2000c1e9500 */
[----:B-1----:R-:W-:-:S03]  /*0220*/  IMAD.WIDE R22, R3, 0x2, R10 ;  /* 0x0000000203167825 */ /* 0x002fc600078e020a */
[----:B------:R-:W4:Y:S04]  /*0230*/  LDG.E.U16.CONSTANT R19, desc[UR6][R14.64+0x2] ;  /* 0x000002060e137981 */ /* 0x000f28000c1e9500 */
[----:B------:R-:W5:Y:S01]  /*0240*/  LDG.E.U16.CONSTANT R25, desc[UR6][R22.64] ;  /* 0x0000000616197981 */ /* 0x000f62000c1e9500 */
[----:B------:R-:W-:-:S03]  /*0250*/  IMAD.WIDE R20, R3, 0x2, R22 ;  /* 0x0000000203147825 */ /* 0x000fc600078e0216 */
[----:B------:R-:W5:Y:S01]  /*0260*/  LDG.E.U16.CONSTANT R9, desc[UR6][R14.64+0x4] ;  /* 0x000004060e097981 */ /* 0x000f62000c1e9500 */
[----:B------:R-:W-:-:S03]  /*0270*/  IMAD.WIDE R26, R3, 0x2, R20 ;  /* 0x00000002031a7825 */ /* 0x000fc600078e0214 */
[----:B------:R-:W5:Y:S04]  /*0280*/  LDG.E.U16.CONSTANT R24, desc[UR6][R20.64] ;  /* 0x0000000614187981 */ /* 0x000f68000c1e9500 */
[----:B------:R0:W5:Y:S04]  /*0290*/  LDG.E.U16.CONSTANT R6, desc[UR6][R26.64] ;  /* 0x000000061a067981 */ /* 0x000168000c1e9500 */
[----:B------:R-:W5:Y:S04]  /*02a0*/  LDG.E.U16.CONSTANT R7, desc[UR6][R14.64+0x6] ;  /* 0x000006060e077981 */ /* 0x000f68000c1e9500 */
[----:B------:R-:W5:Y:S01]  /*02b0*/  LDG.E.U16.CONSTANT R5, desc[UR6][R14.64+0x8] ;  /* 0x000008060e057981 */ /* 0x000f62000c1e9500 */
[----:B0-----:R-:W-:-:S03]  /*02c0*/  IMAD.WIDE R26, R3, 0x2, R26 ;  /* 0x00000002031a7825 */ /* 0x001fc600078e021a */
[----:B------:R-:W5:Y:S04]  /*02d0*/  LDG.E.U16.CONSTANT R10, desc[UR6][R14.64+0xa] ;  /* 0x00000a060e0a7981 */ /* 0x000f68000c1e9500 */
[----:B------:R-:W5:Y:S01]  /*02e0*/  LDG.E.U16.CONSTANT R8, desc[UR6][R26.64] ;  /* 0x000000061a087981 */ /* 0x000f62000c1e9500 */
[----:B------:R-:W-:-:S03]  /*02f0*/  IMAD.WIDE R20, R3, 0x2, R26 ;  /* 0x0000000203147825 */ /* 0x000fc600078e021a */
[----:B------:R-:W5:Y:S04]  /*0300*/  LDG.E.U16.CONSTANT R28, desc[UR6][R14.64+0xc] ;  /* 0x00000c060e1c7981 */ /* 0x000f68000c1e9500 */
[----:B------:R2:W5:Y:S01]  /*0310*/  LDG.E.U16.CONSTANT R11, desc[UR6][R20.64] ;  /* 0x00000006140b7981 */ /* 0x000562000c1e9500 */
[----:B------:R-:W-:-:S05]  /*0320*/  IMAD.WIDE R22, R3, 0x2, R20 ;  /* 0x0000000203167825 */ /* 0x000fca00078e0214 */
[----:B------:R0:W5:Y:S01]  /*0330*/  LDG.E.U16.CONSTANT R29, desc[UR6][R22.64] ;  /* 0x00000006161d7981 */ /* 0x000162000c1e9500 */
[----:B--2---:R-:W-:Y:S02]  /*0340*/  HADD2.F32 R20, -RZ, R16.H0_H0 ;  /* 0x20000010ff147230 */ /* 0x004fe40000004100 */
[----:B---3--:R-:W-:Y:S02]  /*0350*/  HADD2.F32 R21, -RZ, R17.H0_H0 ;  /* 0x20000011ff157230 */ /* 0x008fe40000004100 */
[----:B------:R-:W-:Y:S02]  /*0360*/  IMAD.WIDE R16, R3, 0x2, R22 ;  /* 0x0000000203107825 */ /* 0x000fe400078e0216 */
[----:B------:R-:W2:Y:S02]  /*0370*/  LDG.E.U16.CONSTANT R22, desc[UR6][R14.64+0xe] ;  /* 0x00000e060e167981 */ /* 0x000ea4000c1e9500 */
[----:B------:R-:W-:Y:S01]  /*0380*/  FFMA R21, R21, R20, R18 ;  /* 0x0000001415157223 */ /* 0x000fe20000000012 */
[----:B----4-:R-:W-:-:S02]  /*0390*/  HADD2.F32 R26, -RZ, R19.H0_H0 ;  /* 0x20000013ff1a7230 */ /* 0x010fc40000004100 */
[----:B-----5:R-:W-:Y:S02]  /*03a0*/  HADD2.F32 R25, -RZ, R25.H0_H0 ;  /* 0x20000019ff197230 */ /* 0x020fe40000004100 */
[C---:B------:R-:W-:Y:S02]  /*03b0*/  IMAD.WIDE R18, R3.reuse, 0x2, R16 ;  /* 0x0000000203127825 */ /* 0x040fe400078e0210 */
[----:B------:R-:W3:Y:S02]  /*03c0*/  LDG.E.U16.CONSTANT R16, desc[UR6][R16.64] ;  /* 0x0000000610107981 */ /* 0x000ee4000c1e9500 */
[----:B------:R-:W-:Y:S01]  /*03d0*/  FFMA R25, R26, R25, R21 ;  /* 0x000000191a197223 */ /* 0x000fe20000000015 */
[----:B------:R-:W-:Y:S02]  /*03e0*/  HADD2.F32 R9, -RZ, R9.H0_H0 ;  /* 0x20000009ff097230 */ /* 0x000fe40000004100 */
[----:B------:R-:W-:Y:S02]  /*03f0*/  IMAD.WIDE R20, R3, 0x2, R18 ;  /* 0x0000000203147825 */ /* 0x000fe400078e0212 */
[----:B------:R-:W4:Y:S02]  /*0400*/  LDG.E.U16.CONSTANT R18, desc[UR6][R18.64] ;  /* 0x0000000612127981 */ /* 0x000f24000c1e9500 */
[----:B------:R-:W-:-:S02]  /*0410*/  HADD2.F32 R24, -RZ, R24.H0_H0 ;  /* 0x20000018ff187230 */ /* 0x000fc40000004100 */
[----:B------:R-:W-:Y:S01]  /*0420*/  HADD2.F32 R26, -RZ, R6.H0_H0 ;  /* 0x20000006ff1a7230 */ /* 0x000fe20000004100 */
[----:B------:R-:W5:Y:S01]  /*0430*/  LDG.E.U16.CONSTANT R17, desc[UR6][R14.64+0x10] ;  /* 0x000010060e117981 */ /* 0x000f62000c1e9500 */
[----:B0-----:R-:W-:Y:S02]  /*0440*/  HADD2.F32 R23, -RZ, R7.H0_H0 ;  /* 0x20000007ff177230 */ /* 0x001fe40000004100 */
[----:B------:R-:W-:Y:S01]  /*0450*/  FFMA R24, R9, R24, R25 ;  /* 0x0000001809187223 */ /* 0x000fe20000000019 */
[----:B------:R-:W-:Y:S02]  /*0460*/  IMAD.WIDE R6, R3, 0x2, R20 ;  /* 0x0000000203067825 */ /* 0x000fe400078e0214 */
[----:B------:R-:W5:Y:S02]  /*0470*/  LDG.E.U16.CONSTANT R20, desc[UR6][R20.64] ;  /* 0x0000000614147981 */ /* 0x000f64000c1e9500 */
[----:B------:R-:W-:Y:S01]  /*0480*/  FFMA R27, R23, R26, R24 ;  /* 0x0000001a171b7223 */ /* 0x000fe20000000018 */
[----:B------:R-:W-:Y:S01]  /*0490*/  HADD2.F32 R23, -RZ, R5.H0_H0 ;  /* 0x20000005ff177230 */ /* 0x000fe20000004100 */
[----:B------:R-:W5:Y:S01]  /*04a0*/  LDG.E.U16.CONSTANT R19, desc[UR6][R14.64+0x12] ;  /* 0x000012060e137981 */ /* 0x000f62000c1e9500 */
[----:B------:R-:W-:-:S03]  /*04b0*/  HADD2.F32 R26, -RZ, R8.H0_H0 ;  /* 0x20000008ff1a7230 */ /* 0x000fc60000004100 */
[----:B------:R0:W5:Y:S01]  /*04c0*/  LDG.E.U16.CONSTANT R5, desc[UR6][R6.64] ;  /* 0x0000000606057981 */ /* 0x000162000c1e9500 */
[----:B------:R-:W-:-:S04]  /*04d0*/  IMAD.WIDE R8, R3, 0x2, R6 ;  /* 0x0000000203087825 */ /* 0x000fc800078e0206 */
[----:B------:R-:W-:Y:S01]  /*04e0*/  FFMA R23, R23, R26, R27 ;  /* 0x0000001a17177223 */ /* 0x000fe2000000001b */
[----:B------:R-:W-:Y:S01]  /*04f0*/  HADD2.F32 R24, -RZ, R10.H0_H0 ;  /* 0x2000000aff187230 */ /* 0x000fe20000004100 */
[----:B------:R1:W5:Y:S01]  /*0500*/  LDG.E.U16.CONSTANT R21, desc[UR6][R8.64] ;  /* 0x0000000608157981 */ /* 0x000362000c1e9500 */
[----:B------:R-:W-:Y:S02]  /*0510*/  HADD2.F32 R25, -RZ, R11.H0_H0 ;  /* 0x2000000bff197230 */ /* 0x000fe40000004100 */
[----:B------:R-:W-:Y:S01]  /*0520*/  IMAD.WIDE R10, R3, 0x2, R8 ;  /* 0x00000002030a7825 */ /* 0x000fe200078e0208 */
[----:B------:R-:W5:Y:S03]  /*0530*/  LDG.E.U16.CONSTANT R26, desc[UR6][R14.64+0x16] ;  /* 0x000016060e1a7981 */ /* 0x000f66000c1e9500 */
[----:B------:R-:W-:Y:S02]  /*0540*/  FFMA R25, R24, R25, R23 ;  /* 0x0000001918197223 */ /* 0x000fe40000000017 */
[----:B------:R-:W5:Y:S01]  /*0550*/  LDG.E.U16.CONSTANT R23, desc[UR6][R14.64+0x14] ;  /* 0x000014060e177981 */ /* 0x000f62000c1e9500 */
[----:B------:R-:W-:-:S02]  /*0560*/  HADD2.F32 R27, -RZ, R28.H0_H0 ;  /* 0x2000001cff1b7230 */ /* 0x000fc40000004100 */
[----:B------:R-:W-:Y:S01]  /*0570*/  HADD2.F32 R24, -RZ, R29.H0_H0 ;  /* 0x2000001dff187230 */ /* 0x000fe20000004100 */
[----:B------:R-:W5:Y:S01]  /*0580*/  LDG.E.U16.CONSTANT R28, desc[UR6][R14.64+0x18] ;  /* 0x000018060e1c7981 */ /* 0x000f62000c1e9500 */
[----:B0-----:R-:W-:-:S04]  /*0590*/  IMAD.WIDE R6, R3, 0x2, R10 ;  /* 0x0000000203067825 */ /* 0x001fc800078e020a */
[----:B------:R-:W-:Y:S01]  /*05a0*/  FFMA R27, R27, R24, R25 ;  /* 0x000000181b1b7223 */ /* 0x000fe20000000019 */
[----:B------:R-:W5:Y:S01]  /*05b0*/  LDG.E.U16.CONSTANT R10, desc[UR6][R10.64] ;  /* 0x000000060a0a7981 */ /* 0x000f62000c1e9500 */
[----:B------:R-:W-:-:S03]  /*05c0*/  IMAD.WIDE R24, R3, 0x2, R6 ;  /* 0x0000000203187825 */ /* 0x000fc600078e0206 */
[----:B------:R-:W5:Y:S01]  /*05d0*/  LDG.E.U16.CONSTANT R6, desc[UR6][R6.64] ;  /* 0x0000000606067981 */ /* 0x000f62000c1e9500 */
[----:B-1----:R-:W-:-:S03]  /*05e0*/  IMAD.WIDE R8, R3, 0x2, R24 ;  /* 0x0000000203087825 */ /* 0x002fc600078e0218 */
[----:B------:R-:W5:Y:S04]  /*05f0*/  LDG.E.U16.CONSTANT R29, desc[UR6][R24.64] ;  /* 0x00000006181d7981 */ /* 0x000f68000c1e9500 */
[----:B------:R-:W5:Y:S04]  /*0600*/  LDG.E.U16.CONSTANT R11, desc[UR6][R14.64+0x1c] ;  /* 0x00001c060e0b7981 */ /* 0x000f68000c1e9500 */
[----:B------:R-:W5:Y:S04]  /*0610*/  LDG.E.U16.CONSTANT R7, desc[UR6][R14.64+0x1a] ;  /* 0x00001a060e077981 */ /* 0x000f68000c1e9500 */
[----:B------:R0:W5:Y:S04]  /*0620*/  LDG.E.U16.CONSTANT R24, desc[UR6][R14.64+0x1e] ;  /* 0x00001e060e187981 */ /* 0x000168000c1e9500 */
[----:B------:R-:W5:Y:S01]  /*0630*/  LDG.E.U16.CONSTANT R8, desc[UR6][R8.64] ;  /* 0x0000000608087981 */ /* 0x000f62000c1e9500 */
[----:B------:R-:W-:-:S04]  /*0640*/  UIADD3 UR5, UPT, UPT, UR5, 0x2, URZ ;  /* 0x0000000205057890 */ /* 0x000fc8000fffe0ff */
[----:B------:R-:W-:Y:S01]  /*0650*/  UISETP.NE.AND UP0, UPT, UR5, URZ, UPT ;  /* 0x000000ff0500728c */ /* 0x000fe2000bf05270 */
[----:B------:R-:W-:Y:S02]  /*0660*/  LEA R2, R3, R2, 0x4 ;  /* 0x0000000203027211 */ /* 0x000fe400078e20ff */
[----:B------:R-:W-:Y:S01]  /*0670*/  IADD3 R4, PT, PT, R4, 0x10, RZ ;  /* 0x0000001004047810 */ /* 0x000fe20007ffe0ff */
[----:B--2---:R-:W-:Y:S02]  /*0680*/  HADD2.F32 R22, -RZ, R22.H0_H0 ;  /* 0x20000016ff167230 */ /* 0x004fe40000004100 */
[----:B---3--:R-:W-:-:S05]  /*0690*/  HADD2.F32 R16, -RZ, R16.H0_H0 ;  /* 0x20000010ff107230 */ /* 0x008fca0000004100 */
[----:B------:R-:W-:Y:S01]  /*06a0*/  FFMA R16, R22, R16, R27 ;  /* 0x0000001016107223 */ /* 0x000fe2000000001b */
[----:B----4-:R-:W-:Y:S02]  /*06b0*/  HADD2.F32 R18, -RZ, R18.H0_H0 ;  /* 0x20000012ff127230 */ /* 0x010fe40000004100 */
[----:B-----5:R-:W-:Y:S02]  /*06c0*/  HADD2.F32 R17, -RZ, R17.H0_H0 ;  /* 0x20000011ff117230 */ /* 0x020fe40000004100 */
[----:B------:R-:W-:-:S03]  /*06d0*/  HADD2.F32 R20, -RZ, R20.H0_H0 ;  /* 0x20000014ff147230 */ /* 0x000fc60000004100 */
[----:B------:R-:W-:Y:S01]  /*06e0*/  FFMA R16, R17, R18, R16 ;  /* 0x0000001211107223 */ /* 0x000fe20000000010 */
[----:B------:R-:W-:Y:S02]  /*06f0*/  HADD2.F32 R19, -RZ, R19.H0_H0 ;  /* 0x20000013ff137230 */ /* 0x000fe40000004100 */
[----:B0-----:R-:W-:-:S03]  /*0700*/  HADD2.F32 R14, -RZ, R5.H0_H0 ;  /* 0x20000005ff0e7230 */ /* 0x001fc60000004100 */
[----:B------:R-:W-:Y:S01]  /*0710*/  FFMA R16, R19, R20, R16 ;  /* 0x0000001413107223 */ /* 0x000fe20000000010 */
[----:B------:R-:W-:Y:S02]  /*0720*/  HADD2.F32 R21, -RZ, R21.H0_H0 ;  /* 0x20000015ff157230 */ /* 0x000fe40000004100 */
[----:B------:R-:W-:Y:S02]  /*0730*/  HADD2.F32 R26, -RZ, R26.H0_H0 ;  /* 0x2000001aff1a7230 */ /* 0x000fe40000004100 */
[----:B------:R-:W-:-:S05]  /*0740*/  HADD2.F32 R23, -RZ, R23.H0_H0 ;  /* 0x20000017ff177230 */ /* 0x000fca0000004100 */
[----:B------:R-:W-:Y:S01]  /*0750*/  FFMA R23, R23, R14, R16 ;  /* 0x0000000e17177223 */ /* 0x000fe20000000010 */
[----:B------:R-:W-:Y:S02]  /*0760*/  HADD2.F32 R28, -RZ, R28.H0_H0 ;  /* 0x2000001cff1c7230 */ /* 0x000fe40000004100 */
[----:B------:R-:W-:Y:S02]  /*0770*/  HADD2.F32 R5, -RZ, R10.H0_H0 ;  /* 0x2000000aff057230 */ /* 0x000fe40000004100 */
[----:B------:R-:W-:Y:S01]  /*0780*/  FFMA R21, R26, R21, R23 ;  /* 0x000000151a157223 */ /* 0x000fe20000000017 */
[----:B------:R-:W-:-:S03]  /*0790*/  HADD2.F32 R6, -RZ, R6.H0_H0 ;  /* 0x20000006ff067230 */ /* 0x000fc60000004100 */
[----:B------:R-:W-:Y:S01]  /*07a0*/  FFMA R28, R28, R5, R21 ;  /* 0x000000051c1c7223 */ /* 0x000fe20000000015 */
[----:B------:R-:W-:Y:S02]  /*07b0*/  HADD2.F32 R10, -RZ, R29.H0_H0 ;  /* 0x2000001dff0a7230 */ /* 0x000fe40000004100 */
[----:B------:R-:W-:Y:S02]  /*07c0*/  HADD2.F32 R11, -RZ, R11.H0_H0 ;  /* 0x2000000bff0b7230 */ /* 0x000fe40000004100 */
[----:B------:R-:W-:-:S05]  /*07d0*/  HADD2.F32 R7, -RZ, R7.H0_H0 ;  /* 0x20000007ff077230 */ /* 0x000fca0000004100 */
[----:B------:R-:W-:Y:S01]  /*07e0*/  FFMA R6, R7, R6, R28 ;  /* 0x0000000607067223 */ /* 0x000fe2000000001c */
[----:B------:R-:W-:Y:S02]  /*07f0*/  HADD2.F32 R24, -RZ, R24.H0_H0 ;  /* 0x20000018ff187230 */ /* 0x000fe40000004100 */
[----:B------:R-:W-:Y:S02]  /*0800*/  HADD2.F32 R5, -RZ, R8.H0_H0 ;  /* 0x20000008ff057230 */ /* 0x000fe40000004100 */
[----:B------:R-:W-:-:S04]  /*0810*/  FFMA R11, R11, R10, R6 ;  /* 0x0000000a0b0b7223 */ /* 0x000fc80000000006 */
[----:B------:R-:W-:Y:S01]  /*0820*/  FFMA R18, R24, R5, R11 ;  /* 0x0000000518127223 */ /* 0x000fe2000000000b */
[----:B------:R-:W-:Y:S06]  /*0830*/  BRA.U UP0, `(.L_x_73) ;  /* 0xfffffff900607547 */ /* 0x000fec000b83ffff */
[----:B------:R-:W-:-:S07]  /*0840*/  IADD3 R2, PT, PT, R4, 0x8, RZ ;  /* 0x0000000804027810 */ /* 0x000fce0007ffe0ff */
.L_x_72:
[----:B------:R-:W-:-:S09]  /*0850*/  ULOP3.LUT UP0, URZ, UR4, 0x8, URZ, 0xc0, !UPT ;  /* 0x0000000804ff7892 */ /* 0x000fd2000f80c0ff */
[----:B------:R-:W-:Y:S05]  /*0860*/  BRA.U UP0, `(.L_x_71) ;  /* 0x0000000100d07547 */ /* 0x000fea000b800000 */
[----:B------:R-:W0:Y:S01]  /*0870*/  LDC.64 R6, c[0x0][0x380] ;  /* 0x0000e000ff067b82 */ /* 0x000e220000000a00 */
[----:B------:R-:W-:-:S04]  /*0880*/  IMAD R15, R4, R3, RZ ;  /* 0x00000003040f7224 */ /* 0x000fc800078e02ff */
[----:B------:R-:W-:-:S05]  /*0890*/  IMAD.WIDE R14, R15, 0x2, R12 ;  /* 0x000000020f0e7825 */ /* 0x000fca00078e020c */
[----:B------:R1:W2:Y:S01]  /*08a0*/  LDG.E.U16.CONSTANT R21, desc[UR6][R14.64] ;  /* 0x000000060e157981 */ /* 0x0002a2000c1e9500 */
[----:B------:R-:W-:-:S05]  /*08b0*/  IMAD.WIDE R28, R3, 0x2, R14 ;  /* 0x00000002031c7825 */ /* 0x000fca00078e020e */
[----:B------:R-:W3:Y:S01]  /*08c0*/  LDG.E.U16.CONSTANT R23, desc[UR6][R28.64] ;  /* 0x000000061c177981 */ /* 0x000ee2000c1e9500 */
[----:B------:R-:W-:-:S05]  /*08d0*/  IMAD.WIDE R16, R3, 0x2, R28 ;  /* 0x0000000203107825 */ /* 0x000fca00078e021c */
[----:B------:R4:W5:Y:S01]  /*08e0*/  LDG.E.U16.CONSTANT R25, desc[UR6][R16.64] ;  /* 0x0000000610197981 */ /* 0x000962000c1e9500 */
[----:B0-----:R-:W-:-:S04]  /*08f0*/  IMAD.WIDE.U32 R4, R4, 0x2, R6 ;  /* 0x0000000204047825 */ /* 0x001fc800078e0006 */
[C---:B------:R-:W-:Y:S01]  /*0900*/  IMAD.WIDE R8, R3.reuse, 0x2, R16 ;  /* 0x0000000203087825 */ /* 0x040fe200078e0210 */
[----:B------:R-:W5:Y:S04]  /*0910*/  LDG.E.U16.CONSTANT R19, desc[UR6][R4.64] ;  /* 0x0000000604137981 */ /* 0x000f68000c1e9500 */
[----:B------:R-:W5:Y:S01]  /*0920*/  LDG.E.U16.CONSTANT R20, desc[UR6][R4.64+0x2] ;  /* 0x0000020604147981 */ /* 0x000f62000c1e9500 */
[----:B------:R-:W-:-:S03]  /*0930*/  IMAD.WIDE R10, R3, 0x2, R8 ;  /* 0x00000002030a7825 */ /* 0x000fc600078e0208 */
[----:B------:R-:W5:Y:S01]  /*0940*/  LDG.E.U16.CONSTANT R22, desc[UR6][R4.64+0x4] ;  /* 0x0000040604167981 */ /* 0x000f62000c1e9500 */
[----:B------:R-:W-:-:S03]  /*0950*/  IMAD.WIDE R6, R3, 0x2, R10 ;  /* 0x0000000203067825 */ /* 0x000fc600078e020a */
[----:B------:R-:W5:Y:S04]  /*0960*/  LDG.E.U16.CONSTANT R24, desc[UR6][R4.64+0x6] ;  /* 0x0000060604187981 */ /* 0x000f68000c1e9500 */
[----:B------:R-:W5:Y:S01]  /*0970*/  LDG.E.U16.CONSTANT R8, desc[UR6][R8.64] ;  /* 0x0000000608087981 */ /* 0x000f62000c1e9500 */
[----:B-1----:R-:W-:-:S03]  /*0980*/  IMAD.WIDE R14, R3, 0x2, R6 ;  /* 0x00000002030e7825 */ /* 0x002fc600078e0206 */
[----:B------:R-:W5:Y:S04]  /*0990*/  LDG.E.U16.CONSTANT R26, desc[UR6][R4.64+0x8] ;  /* 0x00000806041a7981 */ /* 0x000f68000c1e9500 */
[----:B------:R-:W5:Y:S01]  /*09a0*/  LDG.E.U16.CONSTANT R10, desc[UR6][R10.64] ;  /* 0x000000060a0a7981 */ /* 0x000f62000c1e9500 */
[----:B----4-:R-:W-:-:S03]  /*09b0*/  IMAD.WIDE R16, R3, 0x2, R14 ;  /* 0x0000000203107825 */ /* 0x010fc600078e020e */
[----:B------:R-:W4:Y:S04]  /*09c0*/  LDG.E.U16.CONSTANT R27, desc[UR6][R4.64+0xa] ;  /* 0x00000a06041b7981 */ /* 0x000f28000c1e9500 */
[----:B------:R-:W4:Y:S04]  /*09d0*/  LDG.E.U16.CONSTANT R6, desc[UR6][R6.64] ;  /* 0x0000000606067981 */ /* 0x000f28000c1e9500 */
[----:B------:R-:W4:Y:S04]  /*09e0*/  LDG.E.U16.CONSTANT R29, desc[UR6][R4.64+0xc] ;  /* 0x00000c06041d7981 */ /* 0x000f28000c1e9500 */
[----:B------:R-:W4:Y:S04]  /*09f0*/  LDG.E.U16.CONSTANT R28, desc[UR6][R14.64] ;  /* 0x000000060e1c7981 */ /* 0x000f28000c1e9500 */
[----:B------:R0:W4:Y:S04]  /*0a00*/  LDG.E.U16.CONSTANT R7, desc[UR6][R4.64+0xe] ;  /* 0x00000e0604077981 */ /* 0x000128000c1e9500 */
[----:B------:R-:W4:Y:S01]  /*0a10*/  LDG.E.U16.CONSTANT R16, desc[UR6][R16.64] ;  /* 0x0000000610107981 */ /* 0x000f22000c1e9500 */
[----:B0-----:R-:W-:Y:S01]  /*0a20*/  MOV R4, R2 ;  /* 0x0000000200047202 */ /* 0x001fe20000000f00 */
[----:B--2---:R-:W-:-:S02]  /*0a30*/  HADD2.F32 R21, -RZ, R21.H0_H0 ;  /* 0x20000015ff157230 */ /* 0x004fc40000004100 */
[----:B---3--:R-:W-:Y:S02]  /*0a40*/  HADD2.F32 R23, -RZ, R23.H0_H0 ;  /* 0x20000017ff177230 */ /* 0x008fe40000004100 */
[----:B-----5:R-:W-:Y:S02]  /*0a50*/  HADD2.F32 R19, -RZ, R19.H0_H0 ;  /* 0x20000013ff137230 */ /* 0x020fe40000004100 */
[----:B------:R-:W-:-:S03]  /*0a60*/  HADD2.F32 R20, -RZ, R20.H0_H0 ;  /* 0x20000014ff147230 */ /* 0x000fc60000004100 */
[----:B------:R-:W-:Y:S01]  /*0a70*/  FFMA R19, R19, R21, R18 ;  /* 0x0000001513137223 */ /* 0x000fe20000000012 */
[----:B------:R-:W-:Y:S02]  /*0a80*/  HADD2.F32 R25, -RZ, R25.H0_H0 ;  /* 0x20000019ff197230 */ /* 0x000fe40000004100 */
[----:B------:R-:W-:Y:S02]  /*0a90*/  HADD2.F32 R22, -RZ, R22.H0_H0 ;  /* 0x20000016ff167230 */ /* 0x000fe40000004100 */
[----:B------:R-:W-:Y:S01]  /*0aa0*/  FFMA R19, R20, R23, R19 ;  /* 0x0000001714137223 */ /* 0x000fe20000000013 */
[----:B------:R-:W-:-:S03]  /*0ab0*/  HADD2.F32 R24, -RZ, R24.H0_H0 ;  /* 0x20000018ff187230 */ /* 0x000fc60000004100 */
[----:B------:R-:W-:Y:S01]  /*0ac0*/  FFMA R19, R22, R25, R19 ;  /* 0x0000001916137223 */ /* 0x000fe20000000013 */
[----:B------:R-:W-:Y:S02]  /*0ad0*/  HADD2.F32 R5, -RZ, R8.H0_H0 ;  /* 0x20000008ff057230 */ /* 0x000fe40000004100 */
[----:B------:R-:W-:-:S03]  /*0ae0*/  HADD2.F32 R26, -RZ, R26.H0_H0 ;  /* 0x2000001aff1a7230 */ /* 0x000fc60000004100 */
[----:B------:R-:W-:Y:S01]  /*0af0*/  FFMA R5, R24, R5, R19 ;  /* 0x0000000518057223 */ /* 0x000fe20000000013 */
[----:B------:R-:W-:Y:S02]  /*0b00*/  HADD2.F32 R9, -RZ, R10.H0_H0 ;  /* 0x2000000aff097230 */ /* 0x000fe40000004100 */
[----:B----4-:R-:W-:-:S03]  /*0b10*/  HADD2.F32 R27, -RZ, R27.H0_H0 ;  /* 0x2000001bff1b7230 */ /* 0x010fc60000004100 */
[----:B------:R-:W-:Y:S01]  /*0b20*/  FFMA R26, R26, R9, R5 ;  /* 0x000000091a1a7223 */ /* 0x000fe20000000005 */
[----:B------:R-:W-:Y:S02]  /*0b30*/  HADD2.F32 R6, -RZ, R6.H0_H0 ;  /* 0x20000006ff067230 */ /* 0x000fe40000004100 */
[----:B------:R-:W-:-:S03]  /*0b40*/  HADD2.F32 R29, -RZ, R29.H0_H0 ;  /* 0x2000001dff1d7230 */ /* 0x000fc60000004100 */
[----:B------:R-:W-:Y:S01]  /*0b50*/  FFMA R6, R27, R6, R26 ;  /* 0x000000061b067223 */ /* 0x000fe2000000001a */
[----:B------:R-:W-:Y:S02]  /*0b60*/  HADD2.F32 R28, -RZ, R28.H0_H0 ;  /* 0x2000001cff1c7230 */ /* 0x000fe40000004100 */
[----:B------:R-:W-:-:S03]  /*0b70*/  HADD2.F32 R7, -RZ, R7.H0_H0 ;  /* 0x20000007ff077230 */ /* 0x000fc60000004100 */
[----:B------:R-:W-:Y:S01]  /*0b80*/  FFMA R6, R29, R28, R6 ;  /* 0x0000001c1d067223 */ /* 0x000fe20000000006 */
[----:B------:R-:W-:-:S05]  /*0b90*/  HADD2.F32 R16, -RZ, R16.H0_H0 ;  /* 0x20000010ff107230 */ /* 0x000fca0000004100 */
[----:B------:R-:W-:-:S07]  /*0ba0*/  FFMA R18, R7, R16, R6 ;  /* 0x0000001007127223 */ /* 0x000fce0000000006 */
.L_x_71:
        /* <DEDUP_REMOVED lines=12> */
.L_x_76:
[----:B------:R-:W0:Y:S01]  /*0c70*/  LDC.64 R14, c[0x0][0x380] ;  /* 0x0000e000ff0e7b82 */ /* 0x000e220000000a00 */
[----:B------:R-:W-:-:S05]  /*0c80*/  IMAD.WIDE R20, R6, 0x2, R12 ;  /* 0x0000000206147825 */ /* 0x000fca00078e020c */
[----:B------:R1:W2:Y:S01]  /*0c90*/  LDG.E.U16.CONSTANT R10, desc[UR6][R20.64] ;  /* 0x00000006140a7981 */ /* 0x0002a2000c1e9500 */
[----:B------:R-:W-:-:S05]  /*0ca0*/  IMAD.WIDE R16, R3, 0x2, R20 ;  /* 0x0000000203107825 */ /* 0x000fca00078e0214 */
[----:B------:R3:W4:Y:S01]  /*0cb0*/  LDG.E.U16.CONSTANT R28, desc[UR6][R16.64] ;  /* 0x00000006101c7981 */ /* 0x000722000c1e9500 */
[----:B0-----:R-:W-:-:S05]  /*0cc0*/  IMAD.WIDE.U32 R14, R4, 0x2, R14 ;  /* 0x00000002040e7825 */ /* 0x001fca00078e000e */
[----:B------:R-:W5:Y:S01]  /*0cd0*/  LDG.E.U16.CONSTANT R29, desc[UR6][R14.64] ;  /* 0x000000060e1d7981 */ /* 0x000f62000c1e9500 */
[----:B------:R-:W-:-:S03]  /*0ce0*/  IMAD.WIDE R22, R3, 0x2, R16 ;  /* 0x0000000203167825 */ /* 0x000fc600078e0210 */
[----:B------:R-:W5:Y:S04]  /*0cf0*/  LDG.E.U16.CONSTANT R19, desc[UR6][R14.64+0x2] ;  /* 0x000002060e137981 */ /* 0x000f68000c1e9500 */
[----:B------:R-:W5:Y:S04]  /*0d00*/  LDG.E.U16.CONSTANT R26, desc[UR6][R14.64+0x4] ;  /* 0x000004060e1a7981 */ /* 0x000f68000c1e9500 */
[----:B------:R2:W5:Y:S01]  /*0d10*/  LDG.E.U16.CONSTANT R27, desc[UR6][R22.64] ;  /* 0x00000006161b7981 */ /* 0x000562000c1e9500 */
[----:B------:R-:W-:-:S03]  /*0d20*/  IMAD.WIDE R24, R3, 0x2, R22 ;  /* 0x0000000203187825 */ /* 0x000fc600078e0216 */
[----:B------:R-:W5:Y:S04]  /*0d30*/  LDG.E.U16.CONSTANT R8, desc[UR6][R14.64+0x6] ;  /* 0x000006060e087981 */ /* 0x000f68000c1e9500 */
[----:B------:R-:W5:Y:S01]  /*0d40*/  LDG.E.U16.CONSTANT R11, desc[UR6][R24.64] ;  /* 0x00000006180b7981 */ /* 0x000f62000c1e9500 */
[----:B-1----:R-:W-:-:S03]  /*0d50*/  IMAD.WIDE R20, R3, 0x2, R24 ;  /* 0x0000000203147825 */ /* 0x002fc600078e0218 */
[----:B------:R-:W5:Y:S01]  /*0d60*/  LDG.E.U16.CONSTANT R9, desc[UR6][R14.64+0x8] ;  /* 0x000008060e097981 */ /* 0x000f62000c1e9500 */
[----:B---3--:R-:W-:-:S03]  /*0d70*/  IMAD.WIDE R16, R3, 0x2, R20 ;  /* 0x0000000203107825 */ /* 0x008fc600078e0214 */
[----:B------:R-:W3:Y:S04]  /*0d80*/  LDG.E.U16.CONSTANT R22, desc[UR6][R14.64+0xa] ;  /* 0x00000a060e167981 */ /* 0x000ee8000c1e9500 */
[----:B------:R-:W3:Y:S01]  /*0d90*/  LDG.E.U16.CONSTANT R24, desc[UR6][R14.64+0xc] ;  /* 0x00000c060e187981 */ /* 0x000ee2000c1e9500 */
[----:B--2---:R-:W-:-:S03]  /*0da0*/  HADD2.F32 R23, -RZ, R10.H0_H0 ;  /* 0x2000000aff177230 */ /* 0x004fc60000004100 */
[----:B------:R4:W2:Y:S02]  /*0db0*/  LDG.E.U16.CONSTANT R10, desc[UR6][R20.64] ;  /* 0x00000006140a7981 */ /* 0x0008a4000c1e9500 */
[----:B----4-:R-:W-:Y:S02]  /*0dc0*/  HADD2.F32 R20, -RZ, R28.H0_H0 ;  /* 0x2000001cff147230 */ /* 0x010fe40000004100 */
[----:B-----5:R-:W-:Y:S02]  /*0dd0*/  HADD2.F32 R25, -RZ, R29.H0_H0 ;  /* 0x2000001dff197230 */ /* 0x020fe40000004100 */
[----:B------:R-:W-:-:S03]  /*0de0*/  HADD2.F32 R29, -RZ, R19.H0_H0 ;  /* 0x20000013ff1d7230 */ /* 0x000fc60000004100 */
[----:B------:R-:W-:Y:S01]  /*0df0*/  FFMA R28, R25, R23, R18 ;  /* 0x00000017191c7223 */ /* 0x000fe20000000012 */
[----:B------:R-:W-:Y:S01]  /*0e00*/  IMAD.WIDE R18, R3, 0x2, R16 ;  /* 0x0000000203127825 */ /* 0x000fe200078e0210 */
[----:B------:R0:W4:Y:S03]  /*0e10*/  LDG.E.U16.CONSTANT R23, desc[UR6][R16.64] ;  /* 0x0000000610177981 */ /* 0x000126000c1e9500 */
[----:B------:R-:W-:Y:S01]  /*0e20*/  FFMA R28, R29, R20, R28 ;  /* 0x000000141d1c7223 */ /* 0x000fe2000000001c */
[----:B------:R-:W-:Y:S01]  /*0e30*/  HADD2.F32 R29, -RZ, R26.H0_H0 ;  /* 0x2000001aff1d7230 */ /* 0x000fe20000004100 */
[----:B------:R1:W5:Y:S01]  /*0e40*/  LDG.E.U16.CONSTANT R25, desc[UR6][R18.64] ;  /* 0x0000000612197981 */ /* 0x000362000c1e9500 */
[----:B------:R-:W-:Y:S02]  /*0e50*/  HADD2.F32 R27, -RZ, R27.H0_H0 ;  /* 0x2000001bff1b7230 */ /* 0x000fe40000004100 */
[----:B------:R-:W-:-:S05]  /*0e60*/  IMAD.WIDE R20, R3, 0x2, R18 ;  /* 0x0000000203147825 */ /* 0x000fca00078e0212 */
[----:B------:R-:W5:Y:S01]  /*0e70*/  LDG.E.U16.CONSTANT R26, desc[UR6][R20.64] ;  /* 0x00000006141a7981 */ /* 0x000f62000c1e9500 */
[----:B0-----:R-:W-:-:S04]  /*0e80*/  IMAD.WIDE R16, R3, 0x2, R20 ;  /* 0x0000000203107825 */ /* 0x001fc800078e0214 */
[----:B-1----:R-:W-:Y:S02]  /*0e90*/  FFMA R18, R29, R27, R28 ;  /* 0x0000001b1d127223 */ /* 0x002fe4000000001c */
[----:B------:R-:W5:Y:S04]  /*0ea0*/  LDG.E.U16.CONSTANT R27, desc[UR6][R14.64+0xe] ;  /* 0x00000e060e1b7981 */ /* 0x000f68000c1e9500 */
[----:B------:R-:W5:Y:S04]  /*0eb0*/  LDG.E.U16.CONSTANT R28, desc[UR6][R14.64+0x10] ;  /* 0x000010060e1c7981 */ /* 0x000f68000c1e9500 */
[----:B------:R0:W5:Y:S01]  /*0ec0*/  LDG.E.U16.CONSTANT R29, desc[UR6][R16.64] ;  /* 0x00000006101d7981 */ /* 0x000162000c1e9500 */
[----:B------:R-:W-:-:S02]  /*0ed0*/  HADD2.F32 R8, -RZ, R8.H0_H0 ;  /* 0x20000008ff087230 */ /* 0x000fc40000004100 */
[----:B------:R-:W-:-:S05]  /*0ee0*/  HADD2.F32 R11, -RZ, R11.H0_H0 ;  /* 0x2000000bff0b7230 */ /* 0x000fca0000004100 */
[----:B------:R-:W-:Y:S01]  /*0ef0*/  FFMA R11, R8, R11, R18 ;  /* 0x0000000b080b7223 */ /* 0x000fe20000000012 */
[----:B------:R-:W-:Y:S02]  /*0f00*/  HADD2.F32 R18, -RZ, R9.H0_H0 ;  /* 0x20000009ff127230 */ /* 0x000fe40000004100 */
[----:B------:R-:W-:-:S04]  /*0f10*/  IMAD.WIDE R8, R3, 0x2, R16 ;  /* 0x0000000203087825 */ /* 0x000fc800078e0210 */
[----:B---3--:R-:W-:Y:S02]  /*0f20*/  HADD2.F32 R19, -RZ, R22.H0_H0 ;  /* 0x20000016ff137230 */ /* 0x008fe40000004100 */
[----:B--2---:R-:W-:-:S05]  /*0f30*/  HADD2.F32 R10, -RZ, R10.H0_H0 ;  /* 0x2000000aff0a7230 */ /* 0x004fca0000004100 */
[----:B------:R-:W-:Y:S01]  /*0f40*/  FFMA R18, R18, R10, R11 ;  /* 0x0000000a12127223 */ /* 0x000fe2000000000b */
[C---:B------:R-:W-:Y:S02]  /*0f50*/  IMAD.WIDE R10, R3.reuse, 0x2, R8 ;  /* 0x00000002030a7825 */ /* 0x040fe400078e0208 */
[----:B------:R-:W2:Y:S02]  /*0f60*/  LDG.E.U16.CONSTANT R8, desc[UR6][R8.64] ;  /* 0x0000000608087981 */ /* 0x000ea4000c1e9500 */
[----:B0-----:R-:W-:Y:S02]  /*0f70*/  IMAD.WIDE R16, R3, 0x2, R10 ;  /* 0x0000000203107825 */ /* 0x001fe400078e020a */
[----:B------:R0:W3:Y:S04]  /*0f80*/  LDG.E.U16.CONSTANT R22, desc[UR6][R10.64] ;  /* 0x000000060a167981 */ /* 0x0000e8000c1e9500 */
[----:B------:R-:W3:Y:S01]  /*0f90*/  LDG.E.U16.CONSTANT R9, desc[UR6][R14.64+0x14] ;  /* 0x000014060e097981 */ /* 0x000ee2000c1e9500 */
[----:B----4-:R-:W-:-:S02]  /*0fa0*/  HADD2.F32 R23, -RZ, R23.H0_H0 ;  /* 0x20000017ff177230 */ /* 0x010fc40000004100 */
[----:B-----5:R-:W-:-:S03]  /*0fb0*/  HADD2.F32 R25, -RZ, R25.H0_H0 ;  /* 0x20000019ff197230 */ /* 0x020fc60000004100 */
[----:B------:R-:W-:Y:S01]  /*0fc0*/  FFMA R18, R19, R23, R18 ;  /* 0x0000001713127223 */ /* 0x000fe20000000012 */
[----:B------:R-:W-:Y:S01]  /*0fd0*/  HADD2.F32 R19, -RZ, R24.H0_H0 ;  /* 0x20000018ff137230 */ /* 0x000fe20000004100 */
[----:B------:R-:W4:Y:S04]  /*0fe0*/  LDG.E.U16.CONSTANT R23, desc[UR6][R14.64+0x12] ;  /* 0x000012060e177981 */ /* 0x000f28000c1e9500 */
[----:B------:R-:W-:Y:S01]  /*0ff0*/  FFMA R25, R19, R25, R18 ;  /* 0x0000001913197223 */ /* 0x000fe20000000012 */
[----:B------:R-:W-:Y:S01]  /*1000*/  IMAD.WIDE R18, R3, 0x2, R16 ;  /* 0x0000000203127825 */ /* 0x000fe200078e0210 */
[----:B------:R1:W5:Y:S03]  /*1010*/  LDG.E.U16.CONSTANT R24, desc[UR6][R16.64] ;  /* 0x0000000610187981 */ /* 0x000366000c1e9500 */
[----:B------:R-:W-:-:S02]  /*1020*/  HADD2.F32 R20, -RZ, R27.H0_H0 ;  /* 0x2000001bff147230 */ /* 0x000fc40000004100 */
[----:B------:R-:W-:Y:S02]  /*1030*/  HADD2.F32 R26, -RZ, R26.H0_H0 ;  /* 0x2000001aff1a7230 */ /* 0x000fe40000004100 */
[----:B------:R-:W-:Y:S02]  /*1040*/  HADD2.F32 R21, -RZ, R28.H0_H0 ;  /* 0x2000001cff157230 */ /* 0x000fe40000004100 */
[----:B0-----:R-:W-:-:S04]  /*1050*/  IMAD.WIDE R10, R3, 0x2, R18 ;  /* 0x00000002030a7825 */ /* 0x001fc800078e0212 */
[----:B------:R-:W-:Y:S01]  /*1060*/  FFMA R26, R20, R26, R25 ;  /* 0x0000001a141a7223 */ /* 0x000fe20000000019 */
[----:B------:R-:W5:Y:S01]  /*1070*/  LDG.E.U16.CONSTANT R18, desc[UR6][R18.64] ;  /* 0x0000000612127981 */ /* 0x000f62000c1e9500 */
[----:B------:R-:W-:-:S03]  /*1080*/  HADD2.F32 R27, -RZ, R29.H0_H0 ;  /* 0x2000001dff1b7230 */ /* 0x000fc60000004100 */
[----:B------:R-:W5:Y:S02]  /*1090*/  LDG.E.U16.CONSTANT R25, desc[UR6][R14.64+0x16] ;  /* 0x000016060e197981 */ /* 0x000f64000c1e9500 */
[----:B------:R-:W-:Y:S01]  /*10a0*/  FFMA R27, R21, R27, R26 ;  /* 0x0000001b151b7223 */ /* 0x000fe2000000001a */
[C---:B------:R-:W-:Y:S01]  /*10b0*/  IMAD.WIDE R20, R3.reuse, 0x2, R10 ;  /* 0x0000000203147825 */ /* 0x040fe200078e020a */
[----:B------:R-:W5:Y:S04]  /*10c0*/  LDG.E.U16.CONSTANT R26, desc[UR6][R14.64+0x18] ;  /* 0x000018060e1a7981 */ /* 0x000f68000c1e9500 */
[----:B------:R-:W5:Y:S01]  /*10d0*/  LDG.E.U16.CONSTANT R10, desc[UR6][R10.64] ;  /* 0x000000060a0a7981 */ /* 0x000f62000c1e9500 */
[----:B-1----:R-:W-:-:S03]  /*10e0*/  IMAD.WIDE R16, R3, 0x2, R20 ;  /* 0x0000000203107825 */ /* 0x002fc600078e0214 */
[----:B------:R-:W5:Y:S04]  /*10f0*/  LDG.E.U16.CONSTANT R29, desc[UR6][R14.64+0x1a] ;  /* 0x00001a060e1d7981 */ /* 0x000f68000c1e9500 */
[----:B------:R-:W5:Y:S04]  /*1100*/  LDG.E.U16.CONSTANT R28, desc[UR6][R20.64] ;  /* 0x00000006141c7981 */ /* 0x000f68000c1e9500 */
[----:B------:R-:W5:Y:S04]  /*1110*/  LDG.E.U16.CONSTANT R11, desc[UR6][R14.64+0x1c] ;  /* 0x00001c060e0b7981 */ /* 0x000f68000c1e9500 */
[----:B------:R-:W5:Y:S04]  /*1120*/  LDG.E.U16.CONSTANT R19, desc[UR6][R14.64+0x1e] ;  /* 0x00001e060e137981 */ /* 0x000f68000c1e9500 */
[----:B------:R3:W5:Y:S01]  /*1130*/  LDG.E.U16.CONSTANT R16, desc[UR6][R16.64] ;  /* 0x0000000610107981 */ /* 0x000762000c1e9500 */
[----:B------:R-:W-:-:S04]  /*1140*/  IADD3 R7, PT, PT, R7, 0x10, RZ ;  /* 0x0000001007077810 */ /* 0x000fc80007ffe0ff */
[----:B------:R-:W-:Y:S02]  /*1150*/  ISETP.NE.AND P1, PT, R7, RZ, PT ;  /* 0x000000ff0700720c */ /* 0x000fe40003f25270 */
[----:B------:R-:W-:Y:S02]  /*1160*/  LEA R6, R3, R6, 0x4 ;  /* 0x0000000603067211 */ /* 0x000fe400078e20ff */
[----:B------:R-:W-:Y:S01]  /*1170*/  IADD3 R4, PT, PT, R4, 0x10, RZ ;  /* 0x0000001004047810 */ /* 0x000fe20007ffe0ff */
[----:B--2---:R-:W-:Y:S02]  /*1180*/  HADD2.F32 R8, -RZ, R8.H0_H0 ;  /* 0x20000008ff087230 */ /* 0x004fe40000004100 */
[----:B---3--:R-:W-:Y:S02]  /*1190*/  HADD2.F32 R17, -RZ, R9.H0_H0 ;  /* 0x20000009ff117230 */ /* 0x008fe40000004100 */
[----:B------:R-:W-:Y:S02]  /*11a0*/  HADD2.F32 R9, -RZ, R22.H0_H0 ;  /* 0x20000016ff097230 */ /* 0x000fe40000004100 */
[----:B----4-:R-:W-:-:S05]  /*11b0*/  HADD2.F32 R23, -RZ, R23.H0_H0 ;  /* 0x20000017ff177230 */ /* 0x010fca0000004100 */
[----:B------:R-:W-:Y:S01]  /*11c0*/  FFMA R8, R23, R8, R27 ;  /* 0x0000000817087223 */ /* 0x000fe2000000001b */
[----:B-----5:R-:W-:-:S03]  /*11d0*/  HADD2.F32 R21, -RZ, R24.H0_H0 ;  /* 0x20000018ff157230 */ /* 0x020fc60000004100 */
[----:B------:R-:W-:Y:S01]  /*11e0*/  FFMA R8, R17, R9, R8 ;  /* 0x0000000911087223 */ /* 0x000fe20000000008 */
[----:B------:R-:W-:Y:S02]  /*11f0*/  HADD2.F32 R9, -RZ, R18.H0_H0 ;  /* 0x20000012ff097230 */ /* 0x000fe40000004100 */
[----:B------:R-:W-:Y:S02]  /*1200*/  HADD2.F32 R25, -RZ, R25.H0_H0 ;  /* 0x20000019ff197230 */ /* 0x000fe40000004100 */
[----:B------:R-:W-:-:S03]  /*1210*/  HADD2.F32 R23, -RZ, R26.H0_H0 ;  /* 0x2000001aff177230 */ /* 0x000fc60000004100 */
[----:B------:R-:W-:Y:S01]  /*1220*/  FFMA R8, R25, R21, R8 ;  /* 0x0000001519087223 */ /* 0x000fe20000000008 */
[----:B------:R-:W-:-:S03]  /*1230*/  HADD2.F32 R15, -RZ, R10.H0_H0 ;  /* 0x2000000aff0f7230 */ /* 0x000fc60000004100 */
        /* <DEDUP_REMOVED lines=8> */
[----:B------:R-:W-:Y:S01]  /*12c0*/  FFMA R18, R19, R11, R8 ;  /* 0x0000000b13127223 */ /* 0x000fe20000000008 */
[----:B------:R-:W-:Y:S06]  /*12d0*/  @P1 BRA `(.L_x_76) ;  /* 0xfffffff800641947 */ /* 0x000fec000383ffff */
.L_x_75:
        /* <DEDUP_REMOVED lines=8> */
[----:B------:R1:W2:Y:S01]  /*1360*/  LDG.E.U16.CONSTANT R24, desc[UR6][R20.64] ;  /* 0x0000000614187981 */ /* 0x0002a2000c1e9500 */
[----:B------:R-:W-:-:S05]  /*1370*/  IMAD.WIDE R22, R3, 0x2, R20 ;  /* 0x0000000203167825 */ /* 0x000fca00078e0214 */
[----:B------:R3:W4:Y:S01]  /*1380*/  LDG.E.U16.CONSTANT R26, desc[UR6][R22.64] ;  /* 0x00000006161a7981 */ /* 0x000722000c1e9500 */
[----:B------:R-:W-:-:S04]  /*1390*/  IMAD.WIDE R16, R3, 0x2, R22 ;  /* 0x0000000203107825 */ /* 0x000fc800078e0216 */
[----:B------:R-:W-:Y:S02]  /*13a0*/  IMAD.WIDE R8, R3, 0x2, R16 ;  /* 0x0000000203087825 */ /* 0x000fe400078e0210 */
[----:B------:R-:W5:Y:S02]  /*13b0*/  LDG.E.U16.CONSTANT R16, desc[UR6][R16.64] ;  /* 0x0000000610107981 */ /* 0x000f64000c1e9500 */
[----:B0-----:R-:W-:-:S05]  /*13c0*/  IMAD.WIDE.U32 R6, R4, 0x2, R6 ;  /* 0x0000000204067825 */ /* 0x001fca00078e0006 */
[----:B------:R-:W5:Y:S01]  /*13d0*/  LDG.E.U16.CONSTANT R5, desc[UR6][R6.64] ;  /* 0x0000000606057981 */ /* 0x000f62000c1e9500 */
[----:B------:R-:W-:-:S03]  /*13e0*/  IMAD.WIDE R10, R3, 0x2, R8 ;  /* 0x00000002030a7825 */ /* 0x000fc600078e0208 */
[----:B------:R-:W5:Y:S04]  /*13f0*/  LDG.E.U16.CONSTANT R19, desc[UR6][R6.64+0x2] ;  /* 0x0000020606137981 */ /* 0x000f68000c1e9500 */
[----:B------:R-:W5:Y:S01]  /*1400*/  LDG.E.U16.CONSTANT R25, desc[UR6][R6.64+0x4] ;  /* 0x0000040606197981 */ /* 0x000f62000c1e9500 */
[----:B------:R-:W-:-:S03]  /*1410*/  IMAD.WIDE R14, R3, 0x2, R10 ;  /* 0x00000002030e7825 */ /* 0x000fc600078e020a */
[----:B------:R-:W5:Y:S04]  /*1420*/  LDG.E.U16.CONSTANT R27, desc[UR6][R6.64+0x6] ;  /* 0x00000606061b7981 */ /* 0x000f68000c1e9500 */
[----:B------:R-:W5:Y:S01]  /*1430*/  LDG.E.U16.CONSTANT R8, desc[UR6][R8.64] ;  /* 0x0000000608087981 */ /* 0x000f62000c1e9500 */
[----:B-1----:R-:W-:-:S03]  /*1440*/  IMAD.WIDE R20, R3, 0x2, R14 ;  /* 0x0000000203147825 */ /* 0x002fc600078e020e */
[----:B------:R-:W5:Y:S04]  /*1450*/  LDG.E.U16.CONSTANT R10, desc[UR6][R10.64] ;  /* 0x000000060a0a7981 */ /* 0x000f68000c1e9500 */
[----:B------:R-:W5:Y:S01]  /*1460*/  LDG.E.U16.CONSTANT R29, desc[UR6][R6.64+0x8] ;  /* 0x00000806061d7981 */ /* 0x000f62000c1e9500 */
[----:B---3--:R-:W-:-:S03]  /*1470*/  IMAD.WIDE R22, R3, 0x2, R20 ;  /* 0x0000000203167825 */ /* 0x008fc600078e0214 */
[----:B------:R-:W3:Y:S04]  /*1480*/  LDG.E.U16.CONSTANT R14, desc[UR6][R14.64] ;  /* 0x000000060e0e7981 */ /* 0x000ee8000c1e9500 */
[----:B------:R-:W3:Y:S04]  /*1490*/  LDG.E.U16.CONSTANT R11, desc[UR6][R6.64+0xa] ;  /* 0x00000a06060b7981 */ /* 0x000ee8000c1e9500 */
[----:B------:R0:W3:Y:S04]  /*14a0*/  LDG.E.U16.CONSTANT R9, desc[UR6][R20.64] ;  /* 0x0000000614097981 */ /* 0x0000e8000c1e9500 */
[----:B------:R-:W3:Y:S04]  /*14b0*/  LDG.E.U16.CONSTANT R17, desc[UR6][R6.64+0xc] ;  /* 0x00000c0606117981 */ /* 0x000ee8000c1e9500 */
[----:B------:R1:W3:Y:S04]  /*14c0*/  LDG.E.U16.CONSTANT R15, desc[UR6][R6.64+0xe] ;  /* 0x00000e06060f7981 */ /* 0x0002e8000c1e9500 */
[----:B------:R-:W3:Y:S01]  /*14d0*/  LDG.E.U16.CONSTANT R22, desc[UR6][R22.64] ;  /* 0x0000000616167981 */ /* 0x000ee2000c1e9500 */
[----:B------:R-:W-:Y:S01]  /*14e0*/  IADD3 R4, PT, PT, R4, 0x8, RZ ;  /* 0x0000000804047810 */ /* 0x000fe20007ffe0ff */
[----:B--2---:R-:W-:-:S02]  /*14f0*/  HADD2.F32 R24, -RZ, R24.H0_H0 ;  /* 0x20000018ff187230 */ /* 0x004fc40000004100 */
[----:B----4-:R-:W-:Y:S02]  /*1500*/  HADD2.F32 R26, -RZ, R26.H0_H0 ;  /* 0x2000001aff1a7230 */ /* 0x010fe40000004100 */
[----:B-----5:R-:W-:Y:S02]  /*1510*/  HADD2.F32 R5, -RZ, R5.H0_H0 ;  /* 0x20000005ff057230 */ /* 0x020fe40000004100 */
[----:B------:R-:W-:-:S03]  /*1520*/  HADD2.F32 R19, -RZ, R19.H0_H0 ;  /* 0x20000013ff137230 */ /* 0x000fc60000004100 */
[----:B------:R-:W-:Y:S01]  /*1530*/  FFMA R5, R5, R24, R18 ;  /* 0x0000001805057223 */ /* 0x000fe20000000012 */
[----:B------:R-:W-:Y:S02]  /*1540*/  HADD2.F32 R16, -RZ, R16.H0_H0 ;  /* 0x20000010ff107230 */ /* 0x000fe40000004100 */
[----:B------:R-:W-:Y:S02]  /*1550*/  HADD2.F32 R18, -RZ, R25.H0_H0 ;  /* 0x20000019ff127230 */ /* 0x000fe40000004100 */
[----:B------:R-:W-:Y:S01]  /*1560*/  FFMA R5, R19, R26, R5 ;  /* 0x0000001a13057223 */ /* 0x000fe20000000005 */
[----:B0-----:R-:W-:-:S03]  /*1570*/  HADD2.F32 R20, -RZ, R27.H0_H0 ;  /* 0x2000001bff147230 */ /* 0x001fc60000004100 */
[----:B------:R-:W-:Y:S01]  /*1580*/  FFMA R5, R18, R16, R5 ;  /* 0x0000001012057223 */ /* 0x000fe20000000005 */
[----:B------:R-:W-:Y:S02]  /*1590*/  HADD2.F32 R8, -RZ, R8.H0_H0 ;  /* 0x20000008ff087230 */ /* 0x000fe40000004100 */
[----:B------:R-:W-:-:S03]  /*15a0*/  HADD2.F32 R10, -RZ, R10.H0_H0 ;  /* 0x2000000aff0a7230 */ /* 0x000fc60000004100 */
[----:B------:R-:W-:Y:S01]  /*15b0*/  FFMA R5, R20, R8, R5 ;  /* 0x0000000814057223 */ /* 0x000fe20000000005 */
[----:B-1----:R-:W-:Y:S02]  /*15c0*/  HADD2.F32 R6, -RZ, R29.H0_H0 ;  /* 0x2000001dff067230 */ /* 0x002fe40000004100 */
[----:B---3--:R-:W-:-:S03]  /*15d0*/  HADD2.F32 R14, -RZ, R14.H0_H0 ;  /* 0x2000000eff0e7230 */ /* 0x008fc60000004100 */
        /* <DEDUP_REMOVED lines=9> */
.L_x_77:
        /* <DEDUP_REMOVED lines=9> */
[----:B------:R-:W2:Y:S02]  /*1700*/  LDG.E.U16.CONSTANT R14, desc[UR6][R14.64] ;  /* 0x000000060e0e7981 */ /* 0x000ea4000c1e9500 */
[----:B------:R-:W-:Y:S02]  /*1710*/  IMAD.WIDE R8, R3, 0x2, R16 ;  /* 0x0000000203087825 */ /* 0x000fe400078e0210 */
[----:B------:R-:W3:Y:S02]  /*1720*/  LDG.E.U16.CONSTANT R16, desc[UR6][R16.64] ;  /* 0x0000000610107981 */ /* 0x000ee4000c1e9500 */
[----:B0-----:R-:W-:-:S05]  /*1730*/  IMAD.WIDE.U32 R6, R4, 0x2, R6 ;  /* 0x0000000204067825 */ /* 0x001fca00078e0006 */
[----:B------:R-:W4:Y:S01]  /*1740*/  LDG.E.U16.CONSTANT R5, desc[UR6][R6.64] ;  /* 0x0000000606057981 */ /* 0x000f22000c1e9500 */
[----:B------:R-:W-:-:S03]  /*1750*/  IMAD.WIDE R10, R3, 0x2, R8 ;  /* 0x00000002030a7825 */ /* 0x000fc600078e0208 */
[----:B------:R-:W5:Y:S04]  /*1760*/  LDG.E.U16.CONSTANT R20, desc[UR6][R6.64+0x2] ;  /* 0x0000020606147981 */ /* 0x000f68000c1e9500 */
[----:B------:R-:W5:Y:S04]  /*1770*/  LDG.E.U16.CONSTANT R21, desc[UR6][R6.64+0x4] ;  /* 0x0000040606157981 */ /* 0x000f68000c1e9500 */
[----:B------:R-:W5:Y:S04]  /*1780*/  LDG.E.U16.CONSTANT R8, desc[UR6][R8.64] ;  /* 0x0000000608087981 */ /* 0x000f68000c1e9500 */
[----:B------:R-:W5:Y:S04]  /*1790*/  LDG.E.U16.CONSTANT R22, desc[UR6][R6.64+0x6] ;  /* 0x0000060606167981 */ /* 0x000f68000c1e9500 */
[----:B------:R-:W5:Y:S01]  /*17a0*/  LDG.E.U16.CONSTANT R10, desc[UR6][R10.64] ;  /* 0x000000060a0a7981 */ /* 0x000f62000c1e9500 */
[----:B------:R-:W-:Y:S01]  /*17b0*/  IADD3 R4, PT, PT, R4, 0x4, RZ ;  /* 0x0000000404047810 */ /* 0x000fe20007ffe0ff */
[----:B--2---:R-:W-:-:S02]  /*17c0*/  HADD2.F32 R19, -RZ, R14.H0_H0 ;  /* 0x2000000eff137230 */ /* 0x004fc40000004100 */
[----:B---3--:R-:W-:Y:S02]  /*17d0*/  HADD2.F32 R14, -RZ, R16.H0_H0 ;  /* 0x20000010ff0e7230 */ /* 0x008fe40000004100 */
[----:B----4-:R-:W-:Y:S02]  /*17e0*/  HADD2.F32 R5, -RZ, R5.H0_H0 ;  /* 0x20000005ff057230 */ /* 0x010fe40000004100 */
[----:B-----5:R-:W-:-:S03]  /*17f0*/  HADD2.F32 R20, -RZ, R20.H0_H0 ;  /* 0x20000014ff147230 */ /* 0x020fc60000004100 */
[----:B------:R-:W-:Y:S01]  /*1800*/  FFMA R5, R5, R19, R18 ;  /* 0x0000001305057223 */ /* 0x000fe20000000012 */
[----:B------:R-:W-:-:S03]  /*1810*/  HADD2.F32 R16, -RZ, R21.H0_H0 ;  /* 0x20000015ff107230 */ /* 0x000fc60000004100 */
[----:B------:R-:W-:Y:S01]  /*1820*/  FFMA R5, R20, R14, R5 ;  /* 0x0000000e14057223 */ /* 0x000fe20000000005 */
[----:B------:R-:W-:Y:S02]  /*1830*/  HADD2.F32 R15, -RZ, R8.H0_H0 ;  /* 0x20000008ff0f7230 */ /* 0x000fe40000004100 */
[----:B------:R-:W-:-:S03]  /*1840*/  HADD2.F32 R22, -RZ, R22.H0_H0 ;  /* 0x20000016ff167230 */ /* 0x000fc60000004100 */
[----:B------:R-:W-:Y:S01]  /*1850*/  FFMA R5, R16, R15, R5 ;  /* 0x0000000f10057223 */ /* 0x000fe20000000005 */
[----:B------:R-:W-:-:S05]  /*1860*/  HADD2.F32 R18, -RZ, R10.H0_H0 ;  /* 0x2000000aff127230 */ /* 0x000fca0000004100 */
[----:B------:R-:W-:-:S07]  /*1870*/  FFMA R18, R22, R18, R5 ;  /* 0x0000001216127223 */ /* 0x000fce0000000005 */
.L_x_78:
[----:B------:R-:W-:Y:S05]  /*1880*/  @!P1 BRA `(.L_x_74) ;  /* 0x0000000000489947 */ /* 0x000fea0003800000 */
[----:B------:R-:W0:Y:S01]  /*1890*/  LDC.64 R6, c[0x0][0x380] ;  /* 0x0000e000ff067b82 */ /* 0x000e220000000a00 */
[----:B------:R-:W-:Y:S01]  /*18a0*/  IADD3 R8, PT, PT, -R2, RZ, RZ ;  /* 0x000000ff02087210 */ /* 0x000fe20007ffe1ff */
[C---:B------:R-:W-:Y:S02]  /*18b0*/  IMAD R2, R4.reuse, R3, RZ ;  /* 0x0000000304027224 */ /* 0x040fe400078e02ff */
[----:B0-----:R-:W-:-:S03]  /*18c0*/  IMAD.WIDE.U32 R6, R4, 0x2, R6 ;  /* 0x0000000204067825 */ /* 0x001fc600078e0006 */
[----:B------:R-:W-:-:S07]  /*18d0*/  MOV R11, R6 ;  /* 0x00000006000b7202 */ /* 0x000fce0000000f00 */
.L_x_79:
[----:B------:R-:W-:Y:S01]  /*18e0*/  IMAD.WIDE R4, R2, 0x2, R12 ;  /* 0x0000000202047825 */ /* 0x000fe200078e020c */
[----:B------:R-:W-:-:S05]  /*18f0*/  MOV R6, R11 ;  /* 0x0000000b00067202 */ /* 0x000fca0000000f00 */
[----:B------:R-:W2:Y:S04]  /*1900*/  LDG.E.U16.CONSTANT R4, desc[UR6][R4.64] ;  /* 0x0000000604047981 */ /* 0x000ea8000c1e9500 */
[----:B------:R0:W3:Y:S01]  /*1910*/  LDG.E.U16.CONSTANT R6, desc[UR6][R6.64] ;  /* 0x0000000606067981 */ /* 0x0000e2000c1e9500 */
[----:B------:R-:W-:-:S04]  /*1920*/  IADD3 R8, PT, PT, R8, 0x1, RZ ;  /* 0x0000000108087810 */ /* 0x000fc80007ffe0ff */
[----:B------:R-:W-:Y:S02]  /*1930*/  ISETP.NE.AND P0, PT, R8, RZ, PT ;  /* 0x000000ff0800720c */ /* 0x000fe40003f05270 */
[----:B------:R-:W-:Y:S02]  /*1940*/  IADD3 R11, P1, PT, R11, 0x2, RZ ;  /* 0x000000020b0b7810 */ /* 0x000fe40007f3e0ff */
[----:B------:R-:W-:Y:S02]  /*1950*/  IADD3 R2, PT, PT, R2, R3, RZ ;  /* 0x0000000302027210 */ /* 0x000fe40007ffe0ff */
[----:B0-----:R-:W-:Y:S01]  /*1960*/  IADD3.X R7, PT, PT, RZ, R7, RZ, P1, !PT ;  /* 0x00000007ff077210 */ /* 0x001fe20000ffe4ff */
[----:B--2---:R-:W-:Y:S02]  /*1970*/  HADD2.F32 R10, -RZ, R4.H0_H0 ;  /* 0x20000004ff0a7230 */ /* 0x004fe40000004100 */
[----:B---3--:R-:W-:-:S05]  /*1980*/  HADD2.F32 R9, -RZ, R6.H0_H0 ;  /* 0x20000006ff097230 */ /* 0x008fca0000004100 */
[----:B------:R-:W-:Y:S01]  /*1990*/  FFMA R18, R9, R10, R18 ;  /* 0x0000000a09127223 */ /* 0x000fe20000000012 */
[----:B------:R-:W-:Y:S06]  /*19a0*/  @P0 BRA `(.L_x_79) ;  /* 0xfffffffc00cc0947 */ /* 0x000fec000383ffff */
.L_x_74:
[----:B------:R-:W0:Y:S01]  /*19b0*/  LDCU UR4, c[0x0][0x3a4] ;  /* 0x00007480ff0477ac */ /* 0x000e220008000800 */
[----:B------:R-:W1:Y:S01]  /*19c0*/  LDC.64 R2, c[0x0][0x390] ;  /* 0x0000e400ff027b82 */ /* 0x000e620000000a00 */
[----:B0-----:R-:W-:Y:S01]  /*19d0*/  FSETP.NEU.AND P0, PT, RZ, UR4, PT ;  /* 0x00000004ff007c0b */ /* 0x001fe2000bf0d000 */
[----:B-1----:R-:W-:-:S12]  /*19e0*/  IMAD.WIDE R2, R0, 0x2, R2 ;  /* 0x0000000200027825 */ /* 0x002fd800078e0202 */
[----:B------:R-:W-:Y:S05]  /*19f0*/  @!P0 BRA `(.L_x_80) ;  /* 0x0000000000188947 */ /* 0x000fea0003800000 */
[----:B------:R-:W2:Y:S01]  /*1a00*/  LDG.E.U16 R0, desc[UR6][R2.64] ;  /* 0x0000000602007981 */ /* 0x000ea2000c1e1500 */
[----:B------:R-:W0:Y:S01]  /*1a10*/  LDCU UR5, c[0x0][0x3a0] ;  /* 0x00007400ff0577ac */ /* 0x000e220008000800 */
[----:B--2---:R-:W-:-:S05]  /*1a20*/  HADD2.F32 R0, -RZ, R0.H0_H0 ;  /* 0x20000000ff007230 */ /* 0x004fca0000004100 */
[----:B------:R-:W-:-:S04]  /*1a30*/  FMUL R5, R0, UR4 ;  /* 0x0000000400057c20 */ /* 0x000fc80008400000 */
[----:B0-----:R-:W-:Y:S01]  /*1a40*/  FFMA R18, R18, UR5, R5 ;  /* 0x0000000512127c23 */ /* 0x001fe20008000005 */
[----:B------:R-:W-:Y:S06]  /*1a50*/  BRA `(.L_x_81) ;  /* 0x0000000000087947 */ /* 0x000fec0003800000 */
.L_x_80:
[----:B------:R-:W0:Y:S02]  /*1a60*/  LDCU UR4, c[0x0][0x3a0] ;  /* 0x00007400ff0477ac */ /* 0x000e240008000800 */
[----:B0-----:R-:W-:-:S07]  /*1a70*/  FMUL R18, R18, UR4 ;  /* 0x0000000412127c20 */ /* 0x001fce0008400000 */
.L_x_81:
[----:B------:R-:W-:-:S05]  /*1a80*/  F2FP.F16.F32.PACK_AB R18, RZ, R18 ;  /* 0x00000012ff12723e */ /* 0x000fca00000000ff */
[----:B------:R-:W-:Y:S01]  /*1a90*/  STG.E.U16 desc[UR6][R2.64], R18 ;  /* 0x0000001202007986 */ /* 0x000fe2000c101506 */
[----:B------:R-:W-:Y:S05]  /*1aa0*/  EXIT ;  /* 0x000000000000794d */ /* 0x000fea0003800000 */
.L_x_82:
        /* <DEDUP_REMOVED lines=13> */
.L_x_148:


//--------------------- .text._ZN8pygpukit3ops4gemv16gemv_bf16_kernelINS1_10GemvConfigEEEvPK13__nv_bfloat16S6_PS4_iiff --------------------------
	.section	.text._ZN8pygpukit3ops4gemv16gemv_bf16_kernelINS1_10GemvConfigEEEvPK13__nv_bfloat16S6_PS4_iiff,"ax",@progbits
	.align	128
        .global         _ZN8pygpukit3ops4gemv16gemv_bf16_kernelINS1_10GemvConfigEEEvPK13__nv_bfloat16S6_PS4_iiff
        .type           _ZN8pygpukit3ops4gemv16gemv_bf16_kernelINS1_10GemvConfigEEEvPK13__nv_bfloat16S6_PS4_iiff,@function
        .size           _ZN8pygpukit3ops4gemv16gemv_bf16_kernelINS1_10GemvConfigEEEvPK13__nv_bfloat16S6_PS4_iiff,(.L_x_149 - _ZN8pygpukit3ops4gemv16gemv_bf16_kernelINS1_10GemvConfigEEEvPK13__nv_bfloat16S6_PS4_iiff)
        .other          _ZN8pygpukit3ops4gemv16gemv_bf16_kernelINS1_10GemvConfigEEEvPK13__nv_bfloat16S6_PS4_iiff,@"STO_CUDA_ENTRY STV_DEFAULT"
_ZN8pygpukit3ops4gemv16gemv_bf16_kernelINS1_10GemvConfigEEEvPK13__nv_bfloat16S6_PS4_iiff:
.text._ZN8pygpukit3ops4gemv16gemv_bf16_kernelINS1_10GemvConfigEEEvPK13__nv_bfloat16S6_PS4_iiff:
[----:B------:R-:W-:Y:S01]  /*0000*/  LDC R1, c[0x0][0x37c] ;  /* 0x0000df00ff017b82 */ /* 0x000fe20000000800 */
[----:B------:R-:W0:Y:S01]  /*0010*/  S2R R0, SR_TID.X ;  /* 0x0000000000007919 */ /* 0x000e220000002100 */
[----:B------:R-:W1:Y:S01]  /*0020*/  LDCU UR4, c[0x0][0x39c] ;  /* 0x00007380ff0477ac */ /* 0x000e620008000800 */
[----:B------:R-:W0:Y:S01]  /*0030*/  S2R R3, SR_CTAID.X ;  /* 0x0000000000037919 */ /* 0x000e220000002500 */
[----:B-1----:R-:W-:Y:S02]  /*0040*/  MOV R13, UR4 ;  /* 0x00000004000d7c02 */ /* 0x002fe40008000f00 */
[----:B0-----:R-:W-:-:S04]  /*0050*/  LEA R0, R3, R0, 0x8 ;  /* 0x0000000003007211 */ /* 0x001fc800078e40ff */
        /* <DEDUP_REMOVED lines=19> */
[----:B------:R-:W-:Y:S01]  /*0190*/  HFMA2 R12, -RZ, RZ, 0, 0 ;  /* 0x00000000ff0c7431 */ /* 0x000fe200000001ff */
[----:B------:R-:W-:-:S04]  /*01a0*/  ULOP3.LUT UR5, UR5, 0x3ffffffe, URZ, 0xc0, !UPT ;  /* 0x3ffffffe05057892 */ /* 0x000fc8000f8ec0ff */
[----:B------:R-:W-:-:S12]  /*01b0*/  UIADD3 UR5, UPT, UPT, -UR5, URZ, URZ ;  /* 0x000000ff05057290 */ /* 0x000fd8000fffe1ff */
.L_x_85:
[----:B------:R-:W0:Y:S01]  /*01c0*/  LDC.64 R2, c[0x0][0x380] ;  /* 0x0000e000ff027b82 */ /* 0x000e220000000a00 */
[----:B------:R-:W-:-:S05]  /*01d0*/  IMAD.WIDE R14, R10, 0x2, R4 ;  /* 0x000000020a0e7825 */ /* 0x000fca00078e0204 */
[----:B------:R1:W2:Y:S02]  /*01e0*/  LDG.E.U16.CONSTANT R9, desc[UR6][R14.64] ;  /* 0x000000060e097981 */ /* 0x0002a4000c1e9500 */
[----:B------:R-:W3:Y:S01]  /*01f0*/  LDC R13, c[0x0][0x39c] ;  /* 0x0000e700ff0d7b82 */ /* 0x000ee20000000800 */
[----:B0-----:R-:W-:-:S05]  /*0200*/  IMAD.WIDE.U32 R2, R12, 0x2, R2 ;  /* 0x000000020c027825 */ /* 0x001fca00078e0002 */
[----:B------:R-:W4:Y:S01]  /*0210*/  LDG.E.CONSTANT R8, desc[UR6][R2.64] ;  /* 0x0000000602087981 */ /* 0x000f22000c1e9900 */
[----:B---3--:R-:W-:-:S03]  /*0220*/  IMAD.WIDE R18, R13, 0x2, R14 ;  /* 0x000000020d127825 */ /* 0x008fc600078e020e */
[----:B------:R-:W3:Y:S04]  /*0230*/  LDG.E.CONSTANT R23, desc[UR6][R2.64+0x4] ;  /* 0x0000040602177981 */ /* 0x000ee8000c1e9900 */
[----:B------:R-:W5:Y:S01]  /*0240*/  LDG.E.U16.CONSTANT R16, desc[UR6][R18.64] ;  /* 0x0000000612107981 */ /* 0x000f62000c1e9500 */
[----:B-1----:R-:W-:-:S03]  /*0250*/  IMAD.WIDE R14, R13, 0x2, R18 ;  /* 0x000000020d0e7825 */ /* 0x002fc600078e0212 */
[----:B------:R-:W3:Y:S04]  /*0260*/  LDG.E.CONSTANT R11, desc[UR6][R2.64+0x8] ;  /* 0x00000806020b7981 */ /* 0x000ee8000c1e9900 */
[----:B------:R-:W3:Y:S01]  /*0270*/  LDG.E.U16.CONSTANT R7, desc[UR6][R14.64] ;  /* 0x000000060e077981 */ /* 0x000ee2000c1e9500 */
[----:B------:R-:W-:-:S05]  /*0280*/  IMAD.WIDE R26, R13, 0x2, R14 ;  /* 0x000000020d1a7825 */ /* 0x000fca00078e020e */
[----:B------:R0:W3:Y:S02]  /*0290*/  LDG.E.U16.CONSTANT R22, desc[UR6][R26.64] ;  /* 0x000000061a167981 */ /* 0x0000e4000c1e9500 */
[----:B0-----:R-:W-:-:S05]  /*02a0*/  IMAD.WIDE R26, R13, 0x2, R26 ;  /* 0x000000020d1a7825 */ /* 0x001fca00078e021a */
[----:B------:R-:W3:Y:S01]  /*02b0*/  LDG.E.U16.CONSTANT R21, desc[UR6][R26.64] ;  /* 0x000000061a157981 */ /* 0x000ee2000c1e9500 */
[----:B------:R-:W-:-:S05]  /*02c0*/  IMAD.WIDE R28, R13, 0x2, R26 ;  /* 0x000000020d1c7825 */ /* 0x000fca00078e021a */
[----:B------:R-:W3:Y:S01]  /*02d0*/  LDG.E.U16.CONSTANT R15, desc[UR6][R28.64] ;  /* 0x000000061c0f7981 */ /* 0x000ee2000c1e9500 */
[----:B------:R-:W-:-:S03]  /*02e0*/  IMAD.WIDE R24, R13, 0x2, R28 ;  /* 0x000000020d187825 */ /* 0x000fc600078e021c */
[----:B------:R-:W3:Y:S01]  /*02f0*/  LDG.E.CONSTANT R26, desc[UR6][R2.64+0xc] ;  /* 0x00000c06021a7981 */ /* 0x000ee2000c1e9900 */
[----:B------:R-:W-:-:S03]  /*0300*/  IMAD.WIDE R18, R13, 0x2, R24 ;  /* 0x000000020d127825 */ /* 0x000fc600078e0218 */
[----:B------:R5:W3:Y:S01]  /*0310*/  LDG.E.U16.CONSTANT R14, desc[UR6][R24.64] ;  /* 0x00000006180e7981 */ /* 0x000ae2000c1e9500 */
[----:B--2---:R-:W-:Y:S01]  /*0320*/  SHF.L.U32 R17, R9, 0x10, RZ ;  /* 0x0000001009117819 */ /* 0x004fe200000006ff */
[----:B----4-:R-:W-:-:S04]  /*0330*/  IMAD.U32 R9, R8, 0x10000, RZ ;  /* 0x0001000008097824 */ /* 0x010fc800078e00ff */
[----:B------:R-:W-:Y:S01]  /*0340*/  FFMA R6, R9, R17, R6 ;  /* 0x0000001109067223 */ /* 0x000fe20000000006 */
[----:B------:R-:W-:Y:S01]  /*0350*/  PRMT R17, R8, 0x7632, R17 ;  /* 0x0000763208117816 */ /* 0x000fe20000000011 */
[----:B------:R-:W-:Y:S02]  /*0360*/  IMAD.WIDE R8, R13, 0x2, R18 ;  /* 0x000000020d087825 */ /* 0x000fe400078e0212 */
[----:B------:R0:W2:Y:S01]  /*0370*/  LDG.E.U16.CONSTANT R18, desc[UR6][R18.64] ;  /* 0x0000000612127981 */ /* 0x0000a2000c1e9500 */
[----:B-----5:R-:W-:Y:S02]  /*0380*/  SHF.L.U32 R24, R16, 0x10, RZ ;  /* 0x0000001010187819 */ /* 0x020fe400000006ff */
[----:B---3--:R-:W-:Y:S01]  /*0390*/  SHF.L.U32 R27, R23, 0x10, RZ ;  /* 0x00000010171b7819 */ /* 0x008fe200000006ff */
[----:B------:R1:W3:Y:S01]  /*03a0*/  LDG.E.U16.CONSTANT R20, desc[UR6][R8.64] ;  /* 0x0000000608147981 */ /* 0x0002e2000c1e9500 */
[----:B0-----:R-:W-:Y:S01]  /*03b0*/  SHF.L.U32 R19, R17, 0x10, RZ ;  /* 0x0000001011137819 */ /* 0x001fe200000006ff */
[----:B------:R-:W-:Y:S01]  /*03c0*/  IMAD.WIDE R16, R13, 0x2, R8 ;  /* 0x000000020d107825 */ /* 0x000fe200078e0208 */
[----:B------:R-:W-:-:S03]  /*03d0*/  SHF.L.U32 R28, R7, 0x10, RZ ;  /* 0x00000010071c7819 */ /* 0x000fc600000006ff */
[----:B------:R-:W-:Y:S01]  /*03e0*/  FFMA R29, R19, R24, R6 ;  /* 0x00000018131d7223 */ /* 0x000fe20000000006 */
[----:B------:R-:W-:Y:S01]  /*03f0*/  IMAD.WIDE R6, R13, 0x2, R16 ;  /* 0x000000020d067825 */ /* 0x000fe200078e0210 */
[----:B------:R-:W-:Y:S01]  /*0400*/  PRMT R23, R23, 0x7632, R23 ;  /* 0x0000763217177816 */ /* 0x000fe20000000017 */
[----:B------:R-:W4:Y:S02]  /*0410*/  LDG.E.CONSTANT R24, desc[UR6][R2.64+0x10] ;  /* 0x0000100602187981 */ /* 0x000f24000c1e9900 */
[----:B------:R-:W-:Y:S01]  /*0420*/  FFMA R28, R27, R28, R29 ;  /* 0x0000001c1b1c7223 */ /* 0x000fe2000000001d */
[----:B------:R-:W-:Y:S01]  /*0430*/  IMAD.U32 R22, R22, 0x10000, RZ ;  /* 0x0001000016167824 */ /* 0x000fe200078e00ff */
[----:B------:R-:W-:Y:S01]  /*0440*/  SHF.L.U32 R23, R23, 0x10, RZ ;  /* 0x0000001017177819 */ /* 0x000fe200000006ff */
[----:B-1----:R-:W-:Y:S01]  /*0450*/  IMAD.WIDE R8, R13, 0x2, R6 ;  /* 0x000000020d087825 */ /* 0x002fe200078e0206 */
[----:B------:R0:W5:Y:S03]  /*0460*/  LDG.E.U16.CONSTANT R19, desc[UR6][R16.64] ;  /* 0x0000000610137981 */ /* 0x000166000c1e9500 */
[----:B------:R-:W-:Y:S01]  /*0470*/  FFMA R29, R23, R22, R28 ;  /* 0x00000016171d7223 */ /* 0x000fe2000000001c */
[----:B------:R1:W5:Y:S01]  /*0480*/  LDG.E.U16.CONSTANT R25, desc[UR6][R6.64] ;  /* 0x0000000606197981 */ /* 0x000362000c1e9500 */
[----:B------:R-:W-:Y:S01]  /*0490*/  IMAD.WIDE R22, R13, 0x2, R8 ;  /* 0x000000020d167825 */ /* 0x000fe200078e0208 */
[----:B------:R-:W-:-:S02]  /*04a0*/  SHF.L.U32 R28, R21, 0x10, RZ ;  /* 0x00000010151c7819 */ /* 0x000fc400000006ff */
[----:B------:R-:W5:Y:S01]  /*04b0*/  LDG.E.CONSTANT R21, desc[UR6][R2.64+0x14] ;  /* 0x0000140602157981 */ /* 0x000f62000c1e9900 */
[----:B0-----:R-:W-:-:S03]  /*04c0*/  IMAD.WIDE R16, R13, 0x2, R22 ;  /* 0x000000020d107825 */ /* 0x001fc600078e0216 */
[----:B------:R-:W5:Y:S01]  /*04d0*/  LDG.E.U16.CONSTANT R9, desc[UR6][R8.64] ;  /* 0x0000000608097981 */ /* 0x000f62000c1e9500 */
[----:B------:R-:W-:-:S03]  /*04e0*/  SHF.L.U32 R27, R11, 0x10, RZ ;  /* 0x000000100b1b7819 */ /* 0x000fc600000006ff */
        /* <DEDUP_REMOVED lines=13> */
[----:B------:R-:W-:Y:S01]  /*05c0*/  PRMT R11, R26, 0x7632, R11 ;  /* 0x000076321a0b7816 */ /* 0x000fe2000000000b */
[----:B------:R-:W-:Y:S01]  /*05d0*/  IMAD.U32 R15, R14, 0x10000, RZ ;  /* 0x000100000e0f7824 */ /* 0x000fe200078e00ff */
[----:B------:R-:W-:Y:S02]  /*05e0*/  SHF.L.U32 R26, R26, 0x10, RZ ;  /* 0x000000101a1a7819 */ /* 0x000fe400000006ff */
[----:B------:R-:W-:-:S03]  /*05f0*/  SHF.L.U32 R11, R11, 0x10, RZ ;  /* 0x000000100b0b7819 */ /* 0x000fc600000006ff */
[----:B------:R-:W-:Y:S01]  /*0600*/  FFMA R26, R26, R15, R27 ;  /* 0x0000000f1a1a7223 */ /* 0x000fe2000000001b */
[----:B------:R-:W-:-:S04]  /*0610*/  UIADD3 UR5, UPT, UPT, UR5, 0x2, URZ ;  /* 0x0000000205057890 */ /* 0x000fc8000fffe0ff */
[----:B------:R-:W-:Y:S01]  /*0620*/  UISETP.NE.AND UP0, UPT, UR5, URZ, UPT ;  /* 0x000000ff0500728c */ /* 0x000fe2000bf05270 */
[----:B------:R-:W-:Y:S02]  /*0630*/  LEA R10, R13, R10, 0x4 ;  /* 0x0000000a0d0a7211 */ /* 0x000fe400078e20ff */
[----:B------:R-:W-:Y:S02]  /*0640*/  IADD3 R12, PT, PT, R12, 0x10, RZ ;  /* 0x000000100c0c7810 */ /* 0x000fe40007ffe0ff */
[----:B--2---:R-:W-:Y:S02]  /*0650*/  SHF.L.U32 R18, R18, 0x10, RZ ;  /* 0x0000001012127819 */ /* 0x004fe400000006ff */
[----:B---3--:R-:W-:-:S03]  /*0660*/  SHF.L.U32 R20, R20, 0x10, RZ ;  /* 0x0000001014147819 */ /* 0x008fc600000006ff */
[----:B------:R-:W-:Y:S01]  /*0670*/  FFMA R11, R11, R18, R26 ;  /* 0x000000120b0b7223 */ /* 0x000fe2000000001a */
[C---:B----4-:R-:W-:Y:S02]  /*0680*/  PRMT R2, R24.reuse, 0x7632, R2 ;  /* 0x0000763218027816 */ /* 0x050fe40000000002 */
[----:B------:R-:W-:Y:S02]  /*0690*/  SHF.L.U32 R24, R24, 0x10, RZ ;  /* 0x0000001018187819 */ /* 0x000fe400000006ff */
[----:B------:R-:W-:Y:S01]  /*06a0*/  SHF.L.U32 R2, R2, 0x10, RZ ;  /* 0x0000001002027819 */ /* 0x000fe200000006ff */
[----:B-----5:R-:W-:Y:S02]  /*06b0*/  IMAD.U32 R19, R19, 0x10000, RZ ;  /* 0x0001000013137824 */ /* 0x020fe400078e00ff */
[----:B------:R-:W-:Y:S01]  /*06c0*/  FFMA R11, R24, R20, R11 ;  /* 0x00000014180b7223 */ /* 0x000fe2000000000b */
[----:B------:R-:W-:-:S03]  /*06d0*/  SHF.L.U32 R6, R25, 0x10, RZ ;  /* 0x0000001019067819 */ /* 0x000fc600000006ff */
[----:B------:R-:W-:Y:S01]  /*06e0*/  FFMA R2, R2, R19, R11 ;  /* 0x0000001302027223 */ /* 0x000fe2000000000b */
[C---:B------:R-:W-:Y:S02]  /*06f0*/  PRMT R3, R21.reuse, 0x7632, R3 ;  /* 0x0000763215037816 */ /* 0x040fe40000000003 */
[----:B------:R-:W-:Y:S02]  /*0700*/  SHF.L.U32 R21, R21, 0x10, RZ ;  /* 0x0000001015157819 */ /* 0x000fe400000006ff */
[----:B------:R-:W-:Y:S02]  /*0710*/  SHF.L.U32 R3, R3, 0x10, RZ ;  /* 0x0000001003037819 */ /* 0x000fe400000006ff */
[----:B------:R-:W-:Y:S01]  /*0720*/  SHF.L.U32 R14, R9, 0x10, RZ ;  /* 0x00000010090e7819 */ /* 0x000fe200000006ff */
[----:B------:R-:W-:Y:S01]  /*0730*/  FFMA R6, R21, R6, R2 ;  /* 0x0000000615067223 */ /* 0x000fe20000000002 */
[----:B------:R-:W-:-:S03]  /*0740*/  IMAD.U32 R7, R22, 0x10000, RZ ;  /* 0x0001000016077824 */ /* 0x000fc600078e00ff */
[----:B------:R-:W-:Y:S01]  /*0750*/  FFMA R3, R3, R14, R6 ;  /* 0x0000000e03037223 */ /* 0x000fe20000000006 */
[C---:B------:R-:W-:Y:S02]  /*0760*/  PRMT R2, R8.reuse, 0x7632, R2 ;  /* 0x0000763208027816 */ /* 0x040fe40000000002 */
[----:B------:R-:W-:Y:S02]  /*0770*/  SHF.L.U32 R8, R8, 0x10, RZ ;  /* 0x0000001008087819 */ /* 0x000fe400000006ff */
[----:B------:R-:W-:Y:S02]  /*0780*/  SHF.L.U32 R2, R2, 0x10, RZ ;  /* 0x0000001002027819 */ /* 0x000fe400000006ff */
[----:B------:R-:W-:Y:S01]  /*0790*/  SHF.L.U32 R9, R16, 0x10, RZ ;  /* 0x0000001010097819 */ /* 0x000fe200000006ff */
[----:B------:R-:W-:Y:S01]  /*07a0*/  FFMA R7, R8, R7, R3 ;  /* 0x0000000708077223 */ /* 0x000fe20000000003 */
[----:B------:R-:W-:-:S03]  /*07b0*/  SHF.L.U32 R6, R23, 0x10, RZ ;  /* 0x0000001017067819 */ /* 0x000fc600000006ff */
[----:B------:R-:W-:Y:S01]  /*07c0*/  FFMA R2, R2, R9, R7 ;  /* 0x0000000902027223 */ /* 0x000fe20000000007 */
[C---:B------:R-:W-:Y:S02]  /*07d0*/  PRMT R3, R17.reuse, 0x7632, R3 ;  /* 0x0000763211037816 */ /* 0x040fe40000000003 */
[----:B------:R-:W-:Y:S01]  /*07e0*/  SHF.L.U32 R17, R17, 0x10, RZ ;  /* 0x0000001011117819 */ /* 0x000fe200000006ff */
[----:B------:R-:W-:Y:S01]  /*07f0*/  IMAD.U32 R28, R28, 0x10000, RZ ;  /* 0x000100001c1c7824 */ /* 0x000fe200078e00ff */
[----:B------:R-:W-:-:S03]  /*0800*/  SHF.L.U32 R3, R3, 0x10, RZ ;  /* 0x0000001003037819 */ /* 0x000fc600000006ff */
[----:B------:R-:W-:-:S04]  /*0810*/  FFMA R6, R17, R6, R2 ;  /* 0x0000000611067223 */ /* 0x000fc80000000002 */
[----:B------:R-:W-:Y:S01]  /*0820*/  FFMA R6, R3, R28, R6 ;  /* 0x0000001c03067223 */ /* 0x000fe20000000006 */
[----:B------:R-:W-:Y:S06]  /*0830*/  BRA.U UP0, `(.L_x_85) ;  /* 0xfffffff900607547 */ /* 0x000fec000b83ffff */
[----:B------:R-:W-:-:S07]  /*0840*/  IADD3 R7, PT, PT, R12, 0x8, RZ ;  /* 0x000000080c077810 */ /* 0x000fce0007ffe0ff */
.L_x_84:
[----:B------:R-:W-:-:S09]  /*0850*/  ULOP3.LUT UP0, URZ, UR4, 0x8, URZ, 0xc0, !UPT ;  /* 0x0000000804ff7892 */ /* 0x000fd2000f80c0ff */
[----:B------:R-:W-:Y:S05]  /*0860*/  BRA.U UP0, `(.L_x_83) ;  /* 0x0000000100d07547 */ /* 0x000fea000b800000 */
[----:B------:R-:W0:Y:S01]  /*0870*/  LDC.64 R2, c[0x0][0x380] ;  /* 0x0000e000ff027b82 */ /* 0x000e220000000a00 */
[----:B------:R-:W-:-:S04]  /*0880*/  IMAD R17, R12, R13, RZ ;  /* 0x0000000d0c117224 */ /* 0x000fc800078e02ff */
[----:B------:R-:W-:-:S04]  /*0890*/  IMAD.WIDE R16, R17, 0x2, R4 ;  /* 0x0000000211107825 */ /* 0x000fc800078e0204 */
[----:B------:R-:W-:-:S05]  /*08a0*/  IMAD.WIDE R18, R13, 0x2, R16 ;  /* 0x000000020d127825 */ /* 0x000fca00078e0210 */
[----:B------:R-:W2:Y:S01]  /*08b0*/  LDG.E.U16.CONSTANT R21, desc[UR6][R18.64] ;  /* 0x0000000612157981 */ /* 0x000ea2000c1e9500 */
[----:B------:R-:W-:-:S05]  /*08c0*/  IMAD.WIDE R24, R13, 0x2, R18 ;  /* 0x000000020d187825 */ /* 0x000fca00078e0212 */
[----:B------:R-:W3:Y:S01]  /*08d0*/  LDG.E.U16.CONSTANT R23, desc[UR6][R24.64] ;  /* 0x0000000618177981 */ /* 0x000ee2000c1e9500 */
[----:B0-----:R-:W-:-:S03]  /*08e0*/  IMAD.WIDE.U32 R2, R12, 0x2, R2 ;  /* 0x000000020c027825 */ /* 0x001fc600078e0002 */
[----:B------:R0:W4:Y:S01]  /*08f0*/  LDG.E.U16.CONSTANT R12, desc[UR6][R16.64] ;  /* 0x00000006100c7981 */ /* 0x000122000c1e9500 */
[----:B------:R-:W-:-:S03]  /*0900*/  IMAD.WIDE R10, R13, 0x2, R24 ;  /* 0x000000020d0a7825 */ /* 0x000fc600078e0218 */
[----:B------:R-:W5:Y:S01]  /*0910*/  LDG.E.CONSTANT R22, desc[UR6][R2.64] ;  /* 0x0000000602167981 */ /* 0x000f62000c1e9900 */
[----:B------:R-:W-:-:S03]  /*0920*/  IMAD.WIDE R14, R13, 0x2, R10 ;  /* 0x000000020d0e7825 */ /* 0x000fc600078e020a */
[----:B------:R-:W3:Y:S04]  /*0930*/  LDG.E.CONSTANT R20, desc[UR6][R2.64+0x4] ;  /* 0x0000040602147981 */ /* 0x000ee8000c1e9900 */
[----:B------:R-:W3:Y:S01]  /*0940*/  LDG.E.U16.CONSTANT R10, desc[UR6][R10.64] ;  /* 0x000000060a0a7981 */ /* 0x000ee2000c1e9500 */
[----:B------:R-:W-:-:S03]  /*0950*/  IMAD.WIDE R8, R13, 0x2, R14 ;  /* 0x000000020d087825 */ /* 0x000fc600078e020e */
[----:B------:R-:W3:Y:S01]  /*0960*/  LDG.E.CONSTANT R26, desc[UR6][R2.64+0x8] ;  /* 0x00000806021a7981 */ /* 0x000ee2000c1e9900 */
[----:B0-----:R-:W-:-:S03]  /*0970*/  IMAD.WIDE R16, R13, 0x2, R8 ;  /* 0x000000020d107825 */ /* 0x001fc600078e0208 */
[----:B------:R-:W3:Y:S04]  /*0980*/  LDG.E.U16.CONSTANT R14, desc[UR6][R14.64] ;  /* 0x000000060e0e7981 */ /* 0x000ee8000c1e9500 */
[----:B------:R-:W3:Y:S01]  /*0990*/  LDG.E.U16.CONSTANT R8, desc[UR6][R8.64] ;  /* 0x0000000608087981 */ /* 0x000ee2000c1e9500 */
[----:B------:R-:W-:-:S03]  /*09a0*/  IMAD.WIDE R18, R13, 0x2, R16 ;  /* 0x000000020d127825 */ /* 0x000fc600078e0210 */
[----:B------:R0:W3:Y:S04]  /*09b0*/  LDG.E.CONSTANT R27, desc[UR6][R2.64+0xc] ;  /* 0x00000c06021b7981 */ /* 0x0000e8000c1e9900 */
[----:B------:R-:W3:Y:S04]  /*09c0*/  LDG.E.U16.CONSTANT R16, desc[UR6][R16.64] ;  /* 0x0000000610107981 */ /* 0x000ee8000c1e9500 */
[----:B------:R-:W3:Y:S01]  /*09d0*/  LDG.E.U16.CONSTANT R18, desc[UR6][R18.64] ;  /* 0x0000000612127981 */ /* 0x000ee2000c1e9500 */
[----:B--2---:R-:W-:Y:S01]  /*09e0*/  IMAD.U32 R21, R21, 0x10000, RZ ;  /* 0x0001000015157824 */ /* 0x004fe200078e00ff */
[----:B----4-:R-:W-:-:S02]  /*09f0*/  SHF.L.U32 R12, R12, 0x10, RZ ;  /* 0x000000100c0c7819 */ /* 0x010fc400000006ff */
[C---:B-----5:R-:W-:Y:S02]  /*0a00*/  SHF.L.U32 R25, R22.reuse, 0x10, RZ ;  /* 0x0000001016197819 */ /* 0x060fe400000006ff */
[----:B------:R-:W-:-:S03]  /*0a10*/  PRMT R22, R22, 0x7632, R22 ;  /* 0x0000763216167816 */ /* 0x000fc60000000016 */
[--C-:B------:R-:W-:Y:S01]  /*0a20*/  FFMA R25, R25, R12, R6.reuse ;  /* 0x0000000c19197223 */ /* 0x100fe20000000006 */
[----:B------:R-:W-:Y:S02]  /*0a30*/  SHF.L.U32 R22, R22, 0x10, RZ ;  /* 0x0000001016167819 */ /* 0x000fe400000006ff */
[C---:B---3--:R-:W-:Y:S02]  /*0a40*/  PRMT R6, R20.reuse, 0x7632, R6 ;  /* 0x0000763214067816 */ /* 0x048fe40000000006 */
[----:B------:R-:W-:Y:S01]  /*0a50*/  SHF.L.U32 R20, R20, 0x10, RZ ;  /* 0x0000001014147819 */ /* 0x000fe200000006ff */
[----:B------:R-:W-:Y:S01]  /*0a60*/  FFMA R21, R22, R21, R25 ;  /* 0x0000001516157223 */ /* 0x000fe20000000019 */
[----:B------:R-:W-:Y:S02]  /*0a70*/  SHF.L.U32 R23, R23, 0x10, RZ ;  /* 0x0000001017177819 */ /* 0x000fe400000006ff */
[----:B------:R-:W-:Y:S02]  /*0a80*/  SHF.L.U32 R6, R6, 0x10, RZ ;  /* 0x0000001006067819 */ /* 0x000fe400000006ff */
[----:B0-----:R-:W-:Y:S01]  /*0a90*/  SHF.L.U32 R3, R10, 0x10, RZ ;  /* 0x000000100a037819 */ /* 0x001fe200000006ff */
[----:B------:R-:W-:Y:S01]  /*0aa0*/  FFMA R21, R20, R23, R21 ;  /* 0x0000001714157223 */ /* 0x000fe20000000015 */
[C---:B------:R-:W-:Y:S01]  /*0ab0*/  PRMT R2, R26.reuse, 0x7632, R2 ;  /* 0x000076321a027816 */ /* 0x040fe20000000002 */
[----:B------:R-:W-:Y:S01]  /*0ac0*/  IMAD.U32 R26, R26, 0x10000, RZ ;  /* 0x000100001a1a7824 */ /* 0x000fe200078e00ff */
[----:B------:R-:W-:Y:S01]  /*0ad0*/  SHF.L.U32 R9, R14, 0x10, RZ ;  /* 0x000000100e097819 */ /* 0x000fe200000006ff */
[----:B------:R-:W-:Y:S01]  /*0ae0*/  FFMA R3, R6, R3, R21 ;  /* 0x0000000306037223 */ /* 0x000fe20000000015 */
[----:B------:R-:W-:-:S02]  /*0af0*/  SHF.L.U32 R2, R2, 0x10, RZ ;  /* 0x0000001002027819 */ /* 0x000fc400000006ff */
[----:B------:R-:W-:Y:S01]  /*0b00*/  SHF.L.U32 R11, R8, 0x10, RZ ;  /* 0x00000010080b7819 */ /* 0x000fe200000006ff */
[--C-:B------:R-:W-:Y:S01]  /*0b10*/  FFMA R9, R26, R9, R3.reuse ;  /* 0x000000091a097223 */ /* 0x100fe20000000003 */
[C---:B------:R-:W-:Y:S02]  /*0b20*/  PRMT R3, R27.reuse, 0x7632, R3 ;  /* 0x000076321b037816 */ /* 0x040fe40000000003 */
[----:B------:R-:W-:Y:S01]  /*0b30*/  SHF.L.U32 R27, R27, 0x10, RZ ;  /* 0x000000101b1b7819 */ /* 0x000fe200000006ff */
[----:B------:R-:W-:Y:S01]  /*0b40*/  FFMA R2, R2, R11, R9 ;  /* 0x0000000b02027223 */ /* 0x000fe20000000009 */
[----:B------:R-:W-:Y:S01]  /*0b50*/  SHF.L.U32 R16, R16, 0x10, RZ ;  /* 0x0000001010107819 */ /* 0x000fe200000006ff */
[----:B------:R-:W-:Y:S01]  /*0b60*/  IMAD.U32 R3, R3, 0x10000, RZ ;  /* 0x0001000003037824 */ /* 0x000fe200078e00ff */
[----:B------:R-:W-:-:S03]  /*0b70*/  SHF.L.U32 R18, R18, 0x10, RZ ;  /* 0x0000001012127819 */ /* 0x000fc600000006ff */
[----:B------:R-:W-:Y:S01]  /*0b80*/  FFMA R2, R27, R16, R2 ;  /* 0x000000101b027223 */ /* 0x000fe20000000002 */
[----:B------:R-:W-:-:S03]  /*0b90*/  MOV R12, R7 ;  /* 0x00000007000c7202 */ /* 0x000fc60000000f00 */
[----:B------:R-:W-:-:S07]  /*0ba0*/  FFMA R6, R3, R18, R2 ;  /* 0x0000001203067223 */ /* 0x000fce0000000002 */
.L_x_83:
        /* <DEDUP_REMOVED lines=12> */
.L_x_88:
        /* <DEDUP_REMOVED lines=12> */
[----:B------:R-:W5:Y:S01]  /*0d30*/  LDG.E.U16.CONSTANT R22, desc[UR6][R2.64+0x6] ;  /* 0x0000060602167981 */ /* 0x000f62000c1e9500 */
[----:B-1----:R-:W-:-:S03]  /*0d40*/  IMAD.WIDE R8, R13, 0x2, R20 ;  /* 0x000000020d087825 */ /* 0x002fc600078e0214 */
[----:B------:R-:W5:Y:S04]  /*0d50*/  LDG.E.U16.CONSTANT R27, desc[UR6][R20.64] ;  /* 0x00000006141b7981 */ /* 0x000f68000c1e9500 */
[----:B------:R-:W5:Y:S01]  /*0d60*/  LDG.E.U16.CONSTANT R23, desc[UR6][R2.64+0x8] ;  /* 0x0000080602177981 */ /* 0x000f62000c1e9500 */
[----:B---3--:R-:W-:-:S03]  /*0d70*/  IMAD.WIDE R10, R13, 0x2, R8 ;  /* 0x000000020d0a7825 */ /* 0x008fc600078e0208 */
[----:B------:R-:W3:Y:S01]  /*0d80*/  LDG.E.U16.CONSTANT R20, desc[UR6][R2.64+0xc] ;  /* 0x00000c0602147981 */ /* 0x000ee2000c1e9500 */
[----:B--2---:R-:W-:-:S03]  /*0d90*/  SHF.L.U32 R18, R26, 0x10, RZ ;  /* 0x000000101a127819 */ /* 0x004fc600000006ff */
[----:B------:R4:W2:Y:S02]  /*0da0*/  LDG.E.U16.CONSTANT R26, desc[UR6][R8.64] ;  /* 0x00000006081a7981 */ /* 0x0008a4000c1e9500 */
[----:B----4-:R-:W-:Y:S01]  /*0db0*/  SHF.L.U32 R8, R28, 0x10, RZ ;  /* 0x000000101c087819 */ /* 0x010fe200000006ff */
[----:B-----5:R-:W-:Y:S01]  /*0dc0*/  IMAD.U32 R19, R29, 0x10000, RZ ;  /* 0x000100001d137824 */ /* 0x020fe200078e00ff */
[----:B------:R-:W-:-:S03]  /*0dd0*/  SHF.L.U32 R29, R7, 0x10, RZ ;  /* 0x00000010071d7819 */ /* 0x000fc600000006ff */
[----:B------:R-:W-:Y:S01]  /*0de0*/  FFMA R28, R19, R18, R6 ;  /* 0x00000012131c7223 */ /* 0x000fe20000000006 */
[----:B------:R-:W-:Y:S01]  /*0df0*/  IMAD.WIDE R6, R13, 0x2, R10 ;  /* 0x000000020d067825 */ /* 0x000fe200078e020a */
[----:B------:R-:W4:Y:S04]  /*0e00*/  LDG.E.U16.CONSTANT R18, desc[UR6][R2.64+0xa] ;  /* 0x00000a0602127981 */ /* 0x000f28000c1e9500 */
[----:B------:R0:W5:Y:S01]  /*0e10*/  LDG.E.U16.CONSTANT R19, desc[UR6][R10.64] ;  /* 0x000000060a137981 */ /* 0x000162000c1e9500 */
[----:B------:R-:W-:Y:S01]  /*0e20*/  FFMA R28, R29, R8, R28 ;  /* 0x000000081d1c7223 */ /* 0x000fe2000000001c */
[----:B------:R-:W-:Y:S01]  /*0e30*/  IMAD.WIDE R8, R13, 0x2, R6 ;  /* 0x000000020d087825 */ /* 0x000fe200078e0206 */
[----:B------:R-:W-:Y:S01]  /*0e40*/  SHF.L.U32 R29, R24, 0x10, RZ ;  /* 0x00000010181d7819 */ /* 0x000fe200000006ff */
[----:B------:R1:W5:Y:S01]  /*0e50*/  LDG.E.U16.CONSTANT R21, desc[UR6][R6.64] ;  /* 0x0000000606157981 */ /* 0x000362000c1e9500 */
[----:B------:R-:W-:-:S03]  /*0e60*/  SHF.L.U32 R25, R25, 0x10, RZ ;  /* 0x0000001019197819 */ /* 0x000fc600000006ff */
[----:B------:R3:W5:Y:S01]  /*0e70*/  LDG.E.U16.CONSTANT R24, desc[UR6][R8.64] ;  /* 0x0000000608187981 */ /* 0x000762000c1e9500 */
[----:B0-----:R-:W-:-:S04]  /*0e80*/  IMAD.WIDE R10, R13, 0x2, R8 ;  /* 0x000000020d0a7825 */ /* 0x001fc800078e0208 */
[----:B-1----:R-:W-:Y:S02]  /*0e90*/  FFMA R6, R29, R25, R28 ;  /* 0x000000191d067223 */ /* 0x002fe4000000001c */
[----:B------:R-:W5:Y:S04]  /*0ea0*/  LDG.E.U16.CONSTANT R25, desc[UR6][R2.64+0xe] ;  /* 0x00000e0602197981 */ /* 0x000f68000c1e9500 */
[----:B------:R-:W5:Y:S04]  /*0eb0*/  LDG.E.U16.CONSTANT R28, desc[UR6][R2.64+0x10] ;  /* 0x00001006021c7981 */ /* 0x000f68000c1e9500 */
[----:B------:R0:W5:Y:S01]  /*0ec0*/  LDG.E.U16.CONSTANT R29, desc[UR6][R10.64] ;  /* 0x000000060a1d7981 */ /* 0x000162000c1e9500 */
[----:B------:R-:W-:Y:S01]  /*0ed0*/  SHF.L.U32 R22, R22, 0x10, RZ ;  /* 0x0000001016167819 */ /* 0x000fe200000006ff */
[----:B------:R-:W-:-:S04]  /*0ee0*/  IMAD.U32 R27, R27, 0x10000, RZ ;  /* 0x000100001b1b7824 */ /* 0x000fc800078e00ff */
[----:B------:R-:W-:Y:S01]  /*0ef0*/  FFMA R22, R22, R27, R6 ;  /* 0x0000001b16167223 */ /* 0x000fe20000000006 */
[----:B------:R-:W-:Y:S01]  /*0f00*/  IMAD.WIDE R6, R13, 0x2, R10 ;  /* 0x000000020d067825 */ /* 0x000fe200078e020a */
[----:B------:R-:W-:-:S03]  /*0f10*/  SHF.L.U32 R23, R23, 0x10, RZ ;  /* 0x0000001017177819 */ /* 0x000fc600000006ff */
[C---:B---3--:R-:W-:Y:S01]  /*0f20*/  IMAD.WIDE R8, R13.reuse, 0x2, R6 ;  /* 0x000000020d087825 */ /* 0x048fe200078e0206 */
[----:B------:R-:W-:Y:S01]  /*0f30*/  SHF.L.U32 R20, R20, 0x10, RZ ;  /* 0x0000001014147819 */ /* 0x000fe200000006ff */
[----:B------:R-:W3:Y:S02]  /*0f40*/  LDG.E.U16.CONSTANT R6, desc[UR6][R6.64] ;  /* 0x0000000606067981 */ /* 0x000ee4000c1e9500 */
[----:B0-----:R-:W-:Y:S02]  /*0f50*/  IMAD.WIDE R10, R13, 0x2, R8 ;  /* 0x000000020d0a7825 */ /* 0x001fe400078e0208 */
[----:B------:R-:W3:Y:S01]  /*0f60*/  LDG.E.U16.CONSTANT R7, desc[UR6][R2.64+0x14] ;  /* 0x0000140602077981 */ /* 0x000ee2000c1e9500 */
[----:B--2---:R-:W-:-:S05]  /*0f70*/  SHF.L.U32 R26, R26, 0x10, RZ ;  /* 0x000000101a1a7819 */ /* 0x004fca00000006ff */
[----:B------:R-:W-:Y:S02]  /*0f80*/  FFMA R22, R23, R26, R22 ;  /* 0x0000001a17167223 */ /* 0x000fe40000000016 */
[----:B------:R-:W2:Y:S01]  /*0f90*/  LDG.E.U16.CONSTANT R23, desc[UR6][R2.64+0x12] ;  /* 0x0000120602177981 */ /* 0x000ea2000c1e9500 */
[----:B----4-:R-:W-:Y:S02]  /*0fa0*/  SHF.L.U32 R27, R18, 0x10, RZ ;  /* 0x00000010121b7819 */ /* 0x010fe400000006ff */
[----:B-----5:R-:W-:Y:S01]  /*0fb0*/  SHF.L.U32 R19, R19, 0x10, RZ ;  /* 0x0000001013137819 */ /* 0x020fe200000006ff */
[----:B------:R-:W-:-:S04]  /*0fc0*/  IMAD.U32 R21, R21, 0x10000, RZ ;  /* 0x0001000015157824 */ /* 0x000fc800078e00ff */
[----:B------:R-:W-:Y:S02]  /*0fd0*/  FFMA R19, R27, R19, R22 ;  /* 0x000000131b137223 */ /* 0x000fe40000000016 */
[----:B------:R0:W4:Y:S02]  /*0fe0*/  LDG.E.U16.CONSTANT R22, desc[UR6][R8.64] ;  /* 0x0000000608167981 */ /* 0x000124000c1e9500 */
[----:B------:R-:W-:Y:S01]  /*0ff0*/  FFMA R20, R20, R21, R19 ;  /* 0x0000001514147223 */ /* 0x000fe20000000013 */
[----:B------:R-:W-:Y:S01]  /*1000*/  IMAD.WIDE R18, R13, 0x2, R10 ;  /* 0x000000020d127825 */ /* 0x000fe200078e020a */
[----:B------:R-:W-:Y:S02]  /*1010*/  SHF.L.U32 R26, R24, 0x10, RZ ;  /* 0x00000010181a7819 */ /* 0x000fe400000006ff */
[----:B------:R1:W5:Y:S01]  /*1020*/  LDG.E.U16.CONSTANT R24, desc[UR6][R10.64] ;  /* 0x000000060a187981 */ /* 0x000362000c1e9500 */
[----:B------:R-:W-:Y:S01]  /*1030*/  SHF.L.U32 R25, R25, 0x10, RZ ;  /* 0x0000001019197819 */ /* 0x000fe200000006ff */
[----:B0-----:R-:W-:-:S02]  /*1040*/  IMAD.WIDE R8, R13, 0x2, R18 ;  /* 0x000000020d087825 */ /* 0x001fc400078e0212 */
[----:B------:R-:W5:Y:S01]  /*1050*/  LDG.E.U16.CONSTANT R18, desc[UR6][R18.64] ;  /* 0x0000000612127981 */ /* 0x000f62000c1e9500 */
[----:B------:R-:W-:Y:S01]  /*1060*/  SHF.L.U32 R27, R28, 0x10, RZ ;  /* 0x000000101c1b7819 */ /* 0x000fe200000006ff */
[----:B------:R-:W-:Y:S02]  /*1070*/  FFMA R20, R25, R26, R20 ;  /* 0x0000001a19147223 */ /* 0x000fe40000000014 */
[----:B------:R-:W5:Y:S01]  /*1080*/  LDG.E.U16.CONSTANT R25, desc[UR6][R2.64+0x16] ;  /* 0x0000160602197981 */ /* 0x000f62000c1e9500 */
[----:B------:R-:W-:-:S03]  /*1090*/  SHF.L.U32 R29, R29, 0x10, RZ ;  /* 0x000000101d1d7819 */ /* 0x000fc600000006ff */
        /* <DEDUP_REMOVED lines=9> */
[----:B------:R-:W5:Y:S01]  /*1130*/  LDG.E.U16.CONSTANT R19, desc[UR6][R2.64+0x1e] ;  /* 0x00001e0602137981 */ /* 0x000f62000c1e9500 */
[----:B---3--:R-:W-:Y:S01]  /*1140*/  IMAD.U32 R6, R6, 0x10000, RZ ;  /* 0x0001000006067824 */ /* 0x008fe200078e00ff */
[----:B------:R-:W-:-:S02]  /*1150*/  SHF.L.U32 R7, R7, 0x10, RZ ;  /* 0x0000001007077819 */ /* 0x000fc400000006ff */
[----:B------:R-:W-:-:S04]  /*1160*/  IADD3 R17, PT, PT, R17, 0x10, RZ ;  /* 0x0000001011117810 */ /* 0x000fc80007ffe0ff */
[----:B------:R-:W-:Y:S02]  /*1170*/  ISETP.NE.AND P1, PT, R17, RZ, PT ;  /* 0x000000ff1100720c */ /* 0x000fe40003f25270 */
[----:B------:R-:W-:Y:S02]  /*1180*/  LEA R16, R13, R16, 0x4 ;  /* 0x000000100d107211 */ /* 0x000fe400078e20ff */
[----:B------:R-:W-:Y:S02]  /*1190*/  IADD3 R12, PT, PT, R12, 0x10, RZ ;  /* 0x000000100c0c7810 */ /* 0x000fe40007ffe0ff */
[----:B--2---:R-:W-:-:S05]  /*11a0*/  SHF.L.U32 R23, R23, 0x10, RZ ;  /* 0x0000001017177819 */ /* 0x004fca00000006ff */
[----:B------:R-:W-:Y:S01]  /*11b0*/  FFMA R6, R23, R6, R27 ;  /* 0x0000000617067223 */ /* 0x000fe2000000001b */
[----:B----4-:R-:W-:-:S05]  /*11c0*/  SHF.L.U32 R22, R22, 0x10, RZ ;  /* 0x0000001016167819 */ /* 0x010fca00000006ff */
[----:B------:R-:W-:Y:S01]  /*11d0*/  FFMA R6, R7, R22, R6 ;  /* 0x0000001607067223 */ /* 0x000fe20000000006 */
[----:B-----5:R-:W-:Y:S02]  /*11e0*/  SHF.L.U32 R24, R24, 0x10, RZ ;  /* 0x0000001018187819 */ /* 0x020fe400000006ff */
[----:B------:R-:W-:Y:S01]  /*11f0*/  SHF.L.U32 R25, R25, 0x10, RZ ;  /* 0x0000001019197819 */ /* 0x000fe200000006ff */
[----:B------:R-:W-:Y:S01]  /*1200*/  IMAD.U32 R18, R18, 0x10000, RZ ;  /* 0x0001000012127824 */ /* 0x000fe200078e00ff */
[----:B------:R-:W-:-:S03]  /*1210*/  SHF.L.U32 R7, R26, 0x10, RZ ;  /* 0x000000101a077819 */ /* 0x000fc600000006ff */
[----:B------:R-:W-:Y:S01]  /*1220*/  FFMA R6, R25, R24, R6 ;  /* 0x0000001819067223 */ /* 0x000fe20000000006 */
[----:B------:R-:W-:-:S03]  /*1230*/  SHF.L.U32 R29, R29, 0x10, RZ ;  /* 0x000000101d1d7819 */ /* 0x000fc600000006ff */
[----:B------:R-:W-:Y:S01]  /*1240*/  FFMA R6, R7, R18, R6 ;  /* 0x0000001207067223 */ /* 0x000fe20000000006 */
[----:B------:R-:W-:Y:S02]  /*1250*/  SHF.L.U32 R8, R8, 0x10, RZ ;  /* 0x0000001008087819 */ /* 0x000fe400000006ff */
        /* <DEDUP_REMOVED lines=8> */
.L_x_87:
        /* <DEDUP_REMOVED lines=28> */
[----:B------:R-:W3:Y:S04]  /*14a0*/  LDG.E.U16.CONSTANT R9, desc[UR6][R20.64] ;  /* 0x0000000614097981 */ /* 0x000ee8000c1e9500 */
[----:B------:R-:W3:Y:S04]  /*14b0*/  LDG.E.U16.CONSTANT R19, desc[UR6][R2.64+0xc] ;  /* 0x00000c0602137981 */ /* 0x000ee8000c1e9500 */
[----:B------:R-:W3:Y:S04]  /*14c0*/  LDG.E.U16.CONSTANT R22, desc[UR6][R22.64] ;  /* 0x0000000616167981 */ /* 0x000ee8000c1e9500 */
[----:B------:R0:W3:Y:S01]  /*14d0*/  LDG.E.U16.CONSTANT R17, desc[UR6][R2.64+0xe] ;  /* 0x00000e0602117981 */ /* 0x0000e2000c1e9500 */
[----:B------:R-:W-:-:S02]  /*14e0*/  IADD3 R12, PT, PT, R12, 0x8, RZ ;  /* 0x000000080c0c7810 */ /* 0x000fc40007ffe0ff */
[----:B--2---:R-:W-:Y:S02]  /*14f0*/  SHF.L.U32 R7, R7, 0x10, RZ ;  /* 0x0000001007077819 */ /* 0x004fe400000006ff */
[----:B----4-:R-:W-:Y:S02]  /*1500*/  SHF.L.U32 R25, R25, 0x10, RZ ;  /* 0x0000001019197819 */ /* 0x010fe400000006ff */
[----:B-----5:R-:W-:Y:S01]  /*1510*/  SHF.L.U32 R15, R15, 0x10, RZ ;  /* 0x000000100f0f7819 */ /* 0x020fe200000006ff */
[----:B------:R-:W-:-:S04]  /*1520*/  IMAD.U32 R24, R24, 0x10000, RZ ;  /* 0x0001000018187824 */ /* 0x000fc800078e00ff */
[----:B------:R-:W-:Y:S01]  /*1530*/  FFMA R15, R7, R15, R6 ;  /* 0x0000000f070f7223 */ /* 0x000fe20000000006 */
[----:B------:R-:W-:Y:S02]  /*1540*/  SHF.L.U32 R18, R18, 0x10, RZ ;  /* 0x0000001012127819 */ /* 0x000fe400000006ff */
[----:B------:R-:W-:Y:S01]  /*1550*/  SHF.L.U32 R26, R26, 0x10, RZ ;  /* 0x000000101a1a7819 */ /* 0x000fe200000006ff */
[----:B------:R-:W-:Y:S01]  /*1560*/  FFMA R15, R25, R24, R15 ;  /* 0x00000018190f7223 */ /* 0x000fe2000000000f */
[----:B------:R-:W-:-:S03]  /*1570*/  SHF.L.U32 R6, R27, 0x10, RZ ;  /* 0x000000101b067819 */ /* 0x000fc600000006ff */
[----:B------:R-:W-:Y:S01]  /*1580*/  FFMA R15, R18, R26, R15 ;  /* 0x0000001a120f7223 */ /* 0x000fe2000000000f */
[----:B------:R-:W-:Y:S02]  /*1590*/  SHF.L.U32 R8, R8, 0x10, RZ ;  /* 0x0000001008087819 */ /* 0x000fe400000006ff */
[----:B0-----:R-:W-:-:S03]  /*15a0*/  SHF.L.U32 R3, R10, 0x10, RZ ;  /* 0x000000100a037819 */ /* 0x001fc600000006ff */
[----:B------:R-:W-:Y:S01]  /*15b0*/  FFMA R6, R8, R6, R15 ;  /* 0x0000000608067223 */ /* 0x000fe2000000000f */
[----:B------:R-:W-:Y:S01]  /*15c0*/  IMAD.U32 R29, R29, 0x10000, RZ ;  /* 0x000100001d1d7824 */ /* 0x000fe200078e00ff */
        /* <DEDUP_REMOVED lines=10> */
.L_x_89:
        /* <DEDUP_REMOVED lines=33> */
.L_x_90:
[----:B------:R-:W-:Y:S05]  /*1880*/  @!P1 BRA `(.L_x_86) ;  /* 0x0000000000489947 */ /* 0x000fea0003800000 */
[----:B------:R-:W0:Y:S01]  /*1890*/  LDC.64 R2, c[0x0][0x380] ;  /* 0x0000e000ff027b82 */ /* 0x000e220000000a00 */
[----:B------:R-:W-:Y:S01]  /*18a0*/  IADD3 R14, PT, PT, -R14, RZ, RZ ;  /* 0x000000ff0e0e7210 */ /* 0x000fe20007ffe1ff */
[----:B0-----:R-:W-:-:S04]  /*18b0*/  IMAD.WIDE.U32 R2, R12, 0x2, R2 ;  /* 0x000000020c027825 */ /* 0x001fc800078e0002 */
[----:B------:R-:W-:Y:S01]  /*18c0*/  IMAD.MOV.U32 R9, RZ, RZ, R3 ;  /* 0x000000ffff097224 */ /* 0x000fe200078e0003 */
[----:B------:R-:W-:Y:S01]  /*18d0*/  MOV R8, R2 ;  /* 0x0000000200087202 */ /* 0x000fe20000000f00 */
[----:B------:R-:W-:-:S07]  /*18e0*/  IMAD R12, R12, R13, RZ ;  /* 0x0000000d0c0c7224 */ /* 0x000fce00078e02ff */
.L_x_91:
[----:B------:R-:W-:Y:S01]  /*18f0*/  IMAD.WIDE R2, R12, 0x2, R4 ;  /* 0x000000020c027825 */ /* 0x000fe200078e0204 */
[----:B------:R0:W2:Y:S05]  /*1900*/  LDG.E.U16.CONSTANT R7, desc[UR6][R8.64] ;  /* 0x0000000608077981 */ /* 0x0000aa000c1e9500 */
[----:B------:R-:W3:Y:S01]  /*1910*/  LDG.E.U16.CONSTANT R2, desc[UR6][R2.64] ;  /* 0x0000000602027981 */ /* 0x000ee2000c1e9500 */
[----:B------:R-:W-:Y:S02]  /*1920*/  IADD3 R14, PT, PT, R14, 0x1, RZ ;  /* 0x000000010e0e7810 */ /* 0x000fe40007ffe0ff */
[----:B------:R-:W-:Y:S02]  /*1930*/  IADD3 R12, PT, PT, R12, R13, RZ ;  /* 0x0000000d0c0c7210 */ /* 0x000fe40007ffe0ff */
[----:B------:R-:W-:-:S02]  /*1940*/  ISETP.NE.AND P0, PT, R14, RZ, PT ;  /* 0x000000ff0e00720c */ /* 0x000fc40003f05270 */
[----:B0-----:R-:W-:-:S04]  /*1950*/  IADD3 R8, P1, PT, R8, 0x2, RZ ;  /* 0x0000000208087810 */ /* 0x001fc80007f3e0ff */
[----:B------:R-:W-:Y:S02]  /*1960*/  IADD3.X R9, PT, PT, RZ, R9, RZ, P1, !PT ;  /* 0x00000009ff097210 */ /* 0x000fe40000ffe4ff */
[----:B--2---:R-:W-:Y:S02]  /*1970*/  SHF.L.U32 R7, R7, 0x10, RZ ;  /* 0x0000001007077819 */ /* 0x004fe400000006ff */
[----:B---3--:R-:W-:-:S05]  /*1980*/  SHF.L.U32 R10, R2, 0x10, RZ ;  /* 0x00000010020a7819 */ /* 0x008fca00000006ff */
[----:B------:R-:W-:Y:S01]  /*1990*/  FFMA R6, R7, R10, R6 ;  /* 0x0000000a07067223 */ /* 0x000fe20000000006 */
[----:B------:R-:W-:Y:S06]  /*19a0*/  @P0 BRA `(.L_x_91) ;  /* 0xfffffffc00d00947 */ /* 0x000fec000383ffff */
.L_x_86:
[----:B------:R-:W0:Y:S01]  /*19b0*/  LDCU UR4, c[0x0][0x3a4] ;  /* 0x00007480ff0477ac */ /* 0x000e220008000800 */
[----:B------:R-:W1:Y:S01]  /*19c0*/  LDC.64 R2, c[0x0][0x390] ;  /* 0x0000e400ff027b82 */ /* 0x000e620000000a00 */
[----:B0-----:R-:W-:Y:S01]  /*19d0*/  FSETP.NEU.AND P0, PT, RZ, UR4, PT ;  /* 0x00000004ff007c0b */ /* 0x001fe2000bf0d000 */
[----:B-1----:R-:W-:-:S12]  /*19e0*/  IMAD.WIDE R2, R0, 0x2, R2 ;  /* 0x0000000200027825 */ /* 0x002fd800078e0202 */
[----:B------:R-:W-:Y:S05]  /*19f0*/  @!P0 BRA `(.L_x_92) ;  /* 0x0000000000188947 */ /* 0x000fea0003800000 */
[----:B------:R-:W2:Y:S01]  /*1a00*/  LDG.E.U16 R0, desc[UR6][R2.64] ;  /* 0x0000000602007981 */ /* 0x000ea2000c1e1500 */
[----:B------:R-:W0:Y:S01]  /*1a10*/  LDCU UR5, c[0x0][0x3a0] ;  /* 0x00007400ff0577ac */ /* 0x000e220008000800 */
[----:B--2---:R-:W-:-:S05]  /*1a20*/  SHF.L.U32 R0, R0, 0x10, RZ ;  /* 0x0000001000007819 */ /* 0x004fca00000006ff */
[----:B------:R-:W-:-:S04]  /*1a30*/  FMUL R5, R0, UR4 ;  /* 0x0000000400057c20 */ /* 0x000fc80008400000 */
[----:B0-----:R-:W-:Y:S01]  /*1a40*/  FFMA R6, R6, UR5, R5 ;  /* 0x0000000506067c23 */ /* 0x001fe20008000005 */
[----:B------:R-:W-:Y:S06]  /*1a50*/  BRA `(.L_x_93) ;  /* 0x0000000000087947 */ /* 0x000fec0003800000 */
.L_x_92:
[----:B------:R-:W0:Y:S02]  /*1a60*/  LDCU UR4, c[0x0][0x3a0] ;  /* 0x00007400ff0477ac */ /* 0x000e240008000800 */
[----:B0-----:R-:W-:-:S07]  /*1a70*/  FMUL R6, R6, UR4 ;  /* 0x0000000406067c20 */ /* 0x001fce0008400000 */
.L_x_93:
[----:B------:R-:W-:-:S05]  /*1a80*/  F2FP.BF16.F32.PACK_AB R6, RZ, R6 ;  /* 0x00000006ff06723e */ /* 0x000fca00000010ff */
[----:B------:R-:W-:Y:S01]  /*1a90*/  STG.E.U16 desc[UR6][R2.64], R6 ;  /* 0x0000000602007986 */ /* 0x000fe2000c101506 */
[----:B------:R-:W-:Y:S05]  /*1aa0*/  EXIT ;  /* 0x000000000000794d */ /* 0x000fea0003800000 */
.L_x_94:
        /* <DEDUP_REMOVED lines=13> */
.L_x_149:


//--------------------- .text._ZN8pygpukit3ops4gemv16gemv_bf16_kernelINS1_16GemvConfigSmallKEEEvPK13__nv_bfloat16S6_PS4_iiff --------------------------
	.section	.text._ZN8pygpukit3ops4gemv16gemv_bf16_kernelINS1_16GemvConfigSmallKEEEvPK13__nv_bfloat16S6_PS4_iiff,"ax",@progbits
	.align	128
        .global         _ZN8pygpukit3ops4gemv16gemv_bf16_kernelINS1_16GemvConfigSmallKEEEvPK13__nv_bfloat16S6_PS4_iiff
        .type           _ZN8pygpukit3ops4gemv16gemv_bf16_kernelINS1_16GemvConfigSmallKEEEvPK13__nv_bfloat16S6_PS4_iiff,@function
        .size           _ZN8pygpukit3ops4gemv16gemv_bf16_kernelINS1_16GemvConfigSmallKEEEvPK13__nv_bfloat16S6_PS4_iiff,(.L_x_150 - _ZN8pygpukit3ops4gemv16gemv_bf16_kernelINS1_16GemvConfigSmallKEEEvPK13__nv_bfloat16S6_PS4_iiff)
        .other          _ZN8pygpukit3ops4gemv16gemv_bf16_kernelINS1_16GemvConfigSmallKEEEvPK13__nv_bfloat16S6_PS4_iiff,@"STO_CUDA_ENTRY STV_DEFAULT"
_ZN8pygpukit3ops4gemv16gemv_bf16_kernelINS1_16GemvConfigSmallKEEEvPK13__nv_bfloat16S6_PS4_iiff:
.text._ZN8pygpukit3ops4gemv16gemv_bf16_kernelINS1_16GemvConfigSmallKEEEvPK13__nv_bfloat16S6_PS4_iiff:
        /* <DEDUP_REMOVED lines=26> */
[----:B------:R-:W-:Y:S01]  /*01a0*/  HFMA2 R12, -RZ, RZ, 0, 0 ;  /* 0x00000000ff0c7431 */ /* 0x000fe200000001ff */
[----:B------:R-:W-:Y:S02]  /*01b0*/  MOV R10, RZ ;  /* 0x000000ff000a7202 */ /* 0x000fe40000000f00 */
[----:B------:R-:W-:-:S12]  /*01c0*/  UIADD3 UR5, UPT, UPT, -UR5, URZ, URZ ;  /* 0x000000ff05057290 */ /* 0x000fd8000fffe1ff */
.L_x_97:
        /* <DEDUP_REMOVED lines=105> */
.L_x_96:
[----:B------:R-:W-:-:S09]  /*0860*/  UISETP.NE.AND UP0, UPT, UR6, URZ, UPT ;  /* 0x000000ff0600728c */ /* 0x000fd2000bf05270 */
[----:B------:R-:W-:Y:S05]  /*0870*/  BRA.U !UP0, `(.L_x_95) ;  /* 0x0000000108847547 */ /* 0x000fea000b800000 */
[----:B------:R-:W0:Y:S01]  /*0880*/  LDC.64 R2, c[0x0][0x380] ;  /* 0x0000e000ff027b82 */ /* 0x000e220000000a00 */
[----:B------:R-:W-:-:S12]  /*0890*/  UIADD3 UR6, UPT, UPT, -UR6, URZ, URZ ;  /* 0x000000ff06067290 */ /* 0x000fd8000fffe1ff */
.L_x_98:
[C---:B------:R-:W-:Y:S02]  /*08a0*/  IMAD R11, R12.reuse, R13, RZ ;  /* 0x0000000d0c0b7224 */ /* 0x040fe400078e02ff */
[----:B0-----:R-:W-:-:S04]  /*08b0*/  IMAD.WIDE.U32 R8, R12, 0x2, R2 ;  /* 0x000000020c087825 */ /* 0x001fc800078e0002 */
[----:B------:R-:W-:Y:S01]  /*08c0*/  IMAD.WIDE R10, R11, 0x2, R4 ;  /* 0x000000020b0a7825 */ /* 0x000fe200078e0204 */
[----:B------:R-:W2:Y:S04]  /*08d0*/  LDG.E.CONSTANT R12, desc[UR8][R8.64] ;  /* 0x00000008080c7981 */ /* 0x000ea8000c1e9900 */
[----:B------:R-:W3:Y:S01]  /*08e0*/  LDG.E.CONSTANT R20, desc[UR8][R8.64+0x4] ;  /* 0x0000040808147981 */ /* 0x000ee2000c1e9900 */
[----:B------:R-:W-:-:S03]  /*08f0*/  IMAD.WIDE R14, R13, 0x2, R10 ;  /* 0x000000020d0e7825 */ /* 0x000fc600078e020a */
[----:B------:R-:W4:Y:S01]  /*0900*/  LDG.E.U16.CONSTANT R10, desc[UR8][R10.64] ;  /* 0x000000080a0a7981 */ /* 0x000f22000c1e9500 */
[----:B------:R-:W-:-:S03]  /*0910*/  IMAD.WIDE R16, R13, 0x2, R14 ;  /* 0x000000020d107825 */ /* 0x000fc600078e020e */
[----:B------:R-:W5:Y:S04]  /*0920*/  LDG.E.U16.CONSTANT R14, desc[UR8][R14.64] ;  /* 0x000000080e0e7981 */ /* 0x000f68000c1e9500 */
[----:B------:R-:W3:Y:S01]  /*0930*/  LDG.E.U16.CONSTANT R22, desc[UR8][R16.64] ;  /* 0x0000000810167981 */ /* 0x000ee2000c1e9500 */
[----:B------:R-:W-:-:S06]  /*0940*/  IMAD.WIDE R18, R13, 0x2, R16 ;  /* 0x000000020d127825 */ /* 0x000fcc00078e0210 */
[----:B------:R-:W3:Y:S01]  /*0950*/  LDG.E.U16.CONSTANT R18, desc[UR8][R18.64] ;  /* 0x0000000812127981 */ /* 0x000ee2000c1e9500 */
[----:B------:R-:W-:-:S04]  /*0960*/  UIADD3 UR6, UPT, UPT, UR6, 0x1, URZ ;  /* 0x0000000106067890 */ /* 0x000fc8000fffe0ff */
[----:B------:R-:W-:Y:S01]  /*0970*/  UISETP.NE.AND UP0, UPT, UR6, URZ, UPT ;  /* 0x000000ff0600728c */ /* 0x000fe2000bf05270 */
[C---:B--2---:R-:W-:Y:S02]  /*0980*/  PRMT R21, R12.reuse, 0x7632, R21 ;  /* 0x000076320c157816 */ /* 0x044fe40000000015 */
[----:B------:R-:W-:Y:S02]  /*0990*/  SHF.L.U32 R23, R12, 0x10, RZ ;  /* 0x000000100c177819 */ /* 0x000fe400000006ff */
[----:B----4-:R-:W-:Y:S01]  /*09a0*/  SHF.L.U32 R12, R10, 0x10, RZ ;  /* 0x000000100a0c7819 */ /* 0x010fe200000006ff */
[----:B------:R-:W-:Y:S01]  /*09b0*/  IMAD.U32 R21, R21, 0x10000, RZ ;  /* 0x0001000015157824 */ /* 0x000fe200078e00ff */
[----:B-----5:R-:W-:-:S03]  /*09c0*/  SHF.L.U32 R10, R14, 0x10, RZ ;  /* 0x000000100e0a7819 */ /* 0x020fc600000006ff */
[----:B------:R-:W-:Y:S01]  /*09d0*/  FFMA R12, R23, R12, R6 ;  /* 0x0000000c170c7223 */ /* 0x000fe20000000006 */
[----:B---3--:R-:W-:Y:S02]  /*09e0*/  SHF.L.U32 R6, R20, 0x10, RZ ;  /* 0x0000001014067819 */ /* 0x008fe400000006ff */
[----:B------:R-:W-:Y:S01]  /*09f0*/  SHF.L.U32 R9, R22, 0x10, RZ ;  /* 0x0000001016097819 */ /* 0x000fe200000006ff */
[----:B------:R-:W-:Y:S01]  /*0a00*/  FFMA R21, R21, R10, R12 ;  /* 0x0000000a15157223 */ /* 0x000fe2000000000c */
[----:B------:R-:W-:-:S03]  /*0a10*/  PRMT R20, R20, 0x7632, R20 ;  /* 0x0000763214147816 */ /* 0x000fc60000000014 */
[----:B------:R-:W-:Y:S01]  /*0a20*/  FFMA R21, R6, R9, R21 ;  /* 0x0000000906157223 */ /* 0x000fe20000000015 */
[----:B------:R-:W-:Y:S02]  /*0a30*/  SHF.L.U32 R20, R20, 0x10, RZ ;  /* 0x0000001014147819 */ /* 0x000fe400000006ff */
[----:B------:R-:W-:Y:S01]  /*0a40*/  SHF.L.U32 R9, R18, 0x10, RZ ;  /* 0x0000001012097819 */ /* 0x000fe200000006ff */
[----:B------:R-:W-:Y:S01]  /*0a50*/  IMAD.MOV.U32 R12, RZ, RZ, R7 ;  /* 0x000000ffff0c7224 */ /* 0x000fe200078e0007 */
[----:B------:R-:W-:-:S03]  /*0a60*/  IADD3 R7, PT, PT, R7, 0x4, RZ ;  /* 0x0000000407077810 */ /* 0x000fc60007ffe0ff */
[----:B------:R-:W-:Y:S01]  /*0a70*/  FFMA R6, R20, R9, R21 ;  /* 0x0000000914067223 */ /* 0x000fe20000000015 */
[----:B------:R-:W-:Y:S06]  /*0a80*/  BRA.U UP0, `(.L_x_98) ;  /* 0xfffffffd00847547 */ /* 0x000fec000b83ffff */
.L_x_95:
        /* <DEDUP_REMOVED lines=12> */
.L_x_101:
        /* <DEDUP_REMOVED lines=20> */
[----:B----4-:R-:W-:Y:S02]  /*0c90*/  SHF.L.U32 R8, R28, 0x10, RZ ;  /* 0x000000101c087819 */ /* 0x010fe400000006ff */
[----:B-----5:R-:W-:Y:S01]  /*0ca0*/  SHF.L.U32 R19, R29, 0x10, RZ ;  /* 0x000000101d137819 */ /* 0x020fe200000006ff */
[----:B------:R-:W-:-:S04]  /*0cb0*/  IMAD.U32 R29, R7, 0x10000, RZ ;  /* 0x00010000071d7824 */ /* 0x000fc800078e00ff */
[----:B------:R-:W-:Y:S01]  /*0cc0*/  FFMA R28, R19, R18, R6 ;  /* 0x00000012131c7223 */ /* 0x000fe20000000006 */
[----:B------:R-:W-:Y:S01]  /*0cd0*/  IMAD.WIDE R6, R13, 0x2, R10 ;  /* 0x000000020d067825 */ /* 0x000fe200078e020a */
[----:B------:R-:W4:Y:S04]  /*0ce0*/  LDG.E.U16.CONSTANT R18, desc[UR8][R2.64+0xa] ;  /* 0x00000a0802127981 */ /* 0x000f28000c1e9500 */
[----:B------:R0:W5:Y:S01]  /*0cf0*/  LDG.E.U16.CONSTANT R19, desc[UR8][R10.64] ;  /* 0x000000080a137981 */ /* 0x000162000c1e9500 */
[----:B------:R-:W-:Y:S01]  /*0d00*/  FFMA R28, R29, R8, R28 ;  /* 0x000000081d1c7223 */ /* 0x000fe2000000001c */
[----:B------:R-:W-:Y:S01]  /*0d10*/  SHF.L.U32 R29, R24, 0x10, RZ ;  /* 0x00000010181d7819 */ /* 0x000fe200000006ff */
[----:B------:R-:W-:Y:S01]  /*0d20*/  IMAD.WIDE R8, R13, 0x2, R6 ;  /* 0x000000020d087825 */ /* 0x000fe200078e0206 */
        /* <DEDUP_REMOVED lines=8> */
[----:B------:R-:W-:-:S02]  /*0db0*/  SHF.L.U32 R22, R22, 0x10, RZ ;  /* 0x0000001016167819 */ /* 0x000fc400000006ff */
[----:B------:R-:W-:-:S05]  /*0dc0*/  SHF.L.U32 R27, R27, 0x10, RZ ;  /* 0x000000101b1b7819 */ /* 0x000fca00000006ff */
[----:B------:R-:W-:Y:S01]  /*0dd0*/  FFMA R22, R22, R27, R6 ;  /* 0x0000001b16167223 */ /* 0x000fe20000000006 */
[----:B------:R-:W-:-:S04]  /*0de0*/  IMAD.WIDE R6, R13, 0x2, R10 ;  /* 0x000000020d067825 */ /* 0x000fc800078e020a */
[----:B------:R-:W-:Y:S02]  /*0df0*/  IMAD.U32 R23, R23, 0x10000, RZ ;  /* 0x0001000017177824 */ /* 0x000fe400078e00ff */
        /* <DEDUP_REMOVED lines=9> */
[----:B-----5:R-:W-:Y:S02]  /*0e90*/  SHF.L.U32 R19, R19, 0x10, RZ ;  /* 0x0000001013137819 */ /* 0x020fe400000006ff */
[----:B------:R-:W-:-:S03]  /*0ea0*/  SHF.L.U32 R21, R21, 0x10, RZ ;  /* 0x0000001015157819 */ /* 0x000fc600000006ff */
[----:B------:R-:W-:Y:S02]  /*0eb0*/  FFMA R19, R27, R19, R22 ;  /* 0x000000131b137223 */ /* 0x000fe40000000016 */
[----:B------:R0:W4:Y:S02]  /*0ec0*/  LDG.E.U16.CONSTANT R22, desc[UR8][R8.64] ;  /* 0x0000000808167981 */ /* 0x000124000c1e9500 */
[----:B------:R-:W-:Y:S01]  /*0ed0*/  FFMA R20, R20, R21, R19 ;  /* 0x0000001514147223 */ /* 0x000fe20000000013 */
[----:B------:R-:W-:Y:S01]  /*0ee0*/  IMAD.WIDE R18, R13, 0x2, R10 ;  /* 0x000000020d127825 */ /* 0x000fe200078e020a */
[----:B------:R-:W-:Y:S02]  /*0ef0*/  SHF.L.U32 R26, R24, 0x10, RZ ;  /* 0x00000010181a7819 */ /* 0x000fe400000006ff */
[----:B------:R1:W5:Y:S01]  /*0f00*/  LDG.E.U16.CONSTANT R24, desc[UR8][R10.64] ;  /* 0x000000080a187981 */ /* 0x000362000c1e9500 */
[----:B------:R-:W-:Y:S02]  /*0f10*/  IMAD.U32 R25, R25, 0x10000, RZ ;  /* 0x0001000019197824 */ /* 0x000fe400078e00ff */
[----:B0-----:R-:W-:-:S04]  /*0f20*/  IMAD.WIDE R8, R13, 0x2, R18 ;  /* 0x000000020d087825 */ /* 0x001fc800078e0212 */
[----:B------:R-:W-:Y:S01]  /*0f30*/  FFMA R20, R25, R26, R20 ;  /* 0x0000001a19147223 */ /* 0x000fe20000000014 */
[----:B------:R-:W-:Y:S01]  /*0f40*/  SHF.L.U32 R27, R28, 0x10, RZ ;  /* 0x000000101c1b7819 */ /* 0x000fe200000006ff */
[----:B------:R-:W5:Y:S01]  /*0f50*/  LDG.E.U16.CONSTANT R25, desc[UR8][R2.64+0x16] ;  /* 0x0000160802197981 */ /* 0x000f62000c1e9500 */
[----:B------:R-:W-:-:S03]  /*0f60*/  SHF.L.U32 R29, R29, 0x10, RZ ;  /* 0x000000101d1d7819 */ /* 0x000fc600000006ff */
[----:B------:R-:W5:Y:S02]  /*0f70*/  LDG.E.U16.CONSTANT R18, desc[UR8][R18.64] ;  /* 0x0000000812127981 */ /* 0x000f64000c1e9500 */
[----:B------:R-:W-:Y:S02]  /*0f80*/  FFMA R27, R27, R29, R20 ;  /* 0x0000001d1b1b7223 */ /* 0x000fe40000000014 */
[----:B------:R-:W5:Y:S01]  /*0f90*/  LDG.E.U16.CONSTANT R26, desc[UR8][R2.64+0x18] ;  /* 0x00001808021a7981 */ /* 0x000f62000c1e9500 */
[----:B------:R-:W-:-:S03]  /*0fa0*/  IMAD.WIDE R20, R13, 0x2, R8 ;  /* 0x000000020d147825 */ /* 0x000fc600078e0208 */
[----:B------:R-:W5:Y:S04]  /*0fb0*/  LDG.E.U16.CONSTANT R8, desc[UR8][R8.64] ;  /* 0x0000000808087981 */ /* 0x000f68000c1e9500 */
[----:B------:R-:W5:Y:S01]  /*0fc0*/  LDG.E.U16.CONSTANT R29, desc[UR8][R2.64+0x1a] ;  /* 0x00001a08021d7981 */ /* 0x000f62000c1e9500 */
[----:B-1----:R-:W-:-:S03]  /*0fd0*/  IMAD.WIDE R10, R13, 0x2, R20 ;  /* 0x000000020d0a7825 */ /* 0x002fc600078e0214 */
[----:B------:R-:W5:Y:S04]  /*0fe0*/  LDG.E.U16.CONSTANT R28, desc[UR8][R20.64] ;  /* 0x00000008141c7981 */ /* 0x000f68000c1e9500 */
[----:B------:R-:W5:Y:S04]  /*0ff0*/  LDG.E.U16.CONSTANT R9, desc[UR8][R2.64+0x1c] ;  /* 0x00001c0802097981 */ /* 0x000f68000c1e9500 */
[----:B------:R-:W5:Y:S04]  /*1000*/  LDG.E.U16.CONSTANT R19, desc[UR8][R2.64+0x1e] ;  /* 0x00001e0802137981 */ /* 0x000f68000c1e9500 */
[----:B------:R-:W5:Y:S01]  /*1010*/  LDG.E.U16.CONSTANT R10, desc[UR8][R10.64] ;  /* 0x000000080a0a7981 */ /* 0x000f62000c1e9500 */
[----:B---3--:R-:W-:Y:S01]  /*1020*/  SHF.L.U32 R6, R6, 0x10, RZ ;  /* 0x0000001006067819 */ /* 0x008fe200000006ff */
[----:B------:R-:W-:Y:S01]  /*1030*/  IMAD.U32 R7, R7, 0x10000, RZ ;  /* 0x0001000007077824 */ /* 0x000fe200078e00ff */
        /* <DEDUP_REMOVED lines=9> */
[----:B------:R-:W-:Y:S02]  /*10d0*/  SHF.L.U32 R25, R25, 0x10, RZ ;  /* 0x0000001019197819 */ /* 0x000fe400000006ff */
        /* <DEDUP_REMOVED lines=8> */
[----:B------:R-:W-:Y:S02]  /*1160*/  SHF.L.U32 R9, R9, 0x10, RZ ;  /* 0x0000001009097819 */ /* 0x000fe400000006ff */
[----:B------:R-:W-:-:S03]  /*1170*/  SHF.L.U32 R19, R19, 0x10, RZ ;  /* 0x0000001013137819 */ /* 0x000fc600000006ff */
[----:B------:R-:W-:Y:S01]  /*1180*/  FFMA R6, R9, R28, R6 ;  /* 0x0000001c09067223 */ /* 0x000fe20000000006 */
[----:B------:R-:W-:-:S04]  /*1190*/  IMAD.U32 R10, R10, 0x10000, RZ ;  /* 0x000100000a0a7824 */ /* 0x000fc800078e00ff */
[----:B------:R-:W-:Y:S01]  /*11a0*/  FFMA R6, R19, R10, R6 ;  /* 0x0000000a13067223 */ /* 0x000fe20000000006 */
[----:B------:R-:W-:Y:S06]  /*11b0*/  @P1 BRA `(.L_x_101) ;  /* 0xfffffff800641947 */ /* 0x000fec000383ffff */
.L_x_100:
        /* <DEDUP_REMOVED lines=31> */
[----:B------:R-:W3:Y:S01]  /*13b0*/  LDG.E.U16.CONSTANT R22, desc[UR8][R22.64] ;  /* 0x0000000816167981 */ /* 0x000ee2000c1e9500 */
[----:B------:R-:W-:-:S02]  /*13c0*/  IADD3 R12, PT, PT, R12, 0x8, RZ ;  /* 0x000000080c0c7810 */ /* 0x000fc40007ffe0ff */
[----:B--2---:R-:W-:Y:S01]  /*13d0*/  SHF.L.U32 R24, R24, 0x10, RZ ;  /* 0x0000001018187819 */ /* 0x004fe200000006ff */
[----:B----4-:R-:W-:Y:S01]  /*13e0*/  IMAD.U32 R26, R26, 0x10000, RZ ;  /* 0x000100001a1a7824 */ /* 0x010fe200078e00ff */
[----:B-----5:R-:W-:Y:S02]  /*13f0*/  SHF.L.U32 R7, R7, 0x10, RZ ;  /* 0x0000001007077819 */ /* 0x020fe400000006ff */
[----:B------:R-:W-:-:S03]  /*1400*/  SHF.L.U32 R15, R15, 0x10, RZ ;  /* 0x000000100f0f7819 */ /* 0x000fc600000006ff */
[----:B------:R-:W-:Y:S01]  /*1410*/  FFMA R7, R7, R24, R6 ;  /* 0x0000001807077223 */ /* 0x000fe20000000006 */
[----:B------:R-:W-:Y:S02]  /*1420*/  SHF.L.U32 R18, R18, 0x10, RZ ;  /* 0x0000001012127819 */ /* 0x000fe400000006ff */
[----:B------:R-:W-:Y:S01]  /*1430*/  SHF.L.U32 R6, R25, 0x10, RZ ;  /* 0x0000001019067819 */ /* 0x000fe200000006ff */
[----:B------:R-:W-:Y:S01]  /*1440*/  FFMA R7, R15, R26, R7 ;  /* 0x0000001a0f077223 */ /* 0x000fe20000000007 */
[----:B------:R-:W-:-:S03]  /*1450*/  SHF.L.U32 R27, R27, 0x10, RZ ;  /* 0x000000101b1b7819 */ /* 0x000fc600000006ff */
[----:B------:R-:W-:Y:S01]  /*1460*/  FFMA R6, R6, R18, R7 ;  /* 0x0000001206067223 */ /* 0x000fe20000000007 */
[----:B------:R-:W-:Y:S02]  /*1470*/  SHF.L.U32 R8, R8, 0x10, RZ ;  /* 0x0000001008087819 */ /* 0x000fe400000006ff */
[----:B------:R-:W-:-:S03]  /*1480*/  SHF.L.U32 R29, R29, 0x10, RZ ;  /* 0x000000101d1d7819 */ /* 0x000fc600000006ff */
[----:B------:R-:W-:Y:S01]  /*1490*/  FFMA R6, R27, R8, R6 ;  /* 0x000000081b067223 */ /* 0x000fe20000000006 */
[----:B------:R-:W-:Y:S01]  /*14a0*/  IMAD.U32 R10, R10, 0x10000, RZ ;  /* 0x000100000a0a7824 */ /* 0x000fe200078e00ff */
[----:B---3--:R-:W-:-:S03]  /*14b0*/  SHF.L.U32 R16, R16, 0x10, RZ ;  /* 0x0000001010107819 */ /* 0x008fc600000006ff */
[----:B------:R-:W-:Y:S01]  /*14c0*/  FFMA R6, R29, R10, R6 ;  /* 0x0000000a1d067223 */ /* 0x000fe20000000006 */
[----:B------:R-:W-:Y:S02]  /*14d0*/  SHF.L.U32 R9, R9, 0x10, RZ ;  /* 0x0000001009097819 */ /* 0x000fe400000006ff */
[----:B------:R-:W-:Y:S02]  /*14e0*/  SHF.L.U32 R11, R11, 0x10, RZ ;  /* 0x000000100b0b7819 */ /* 0x000fe400000006ff */
[----:B------:R-:W-:-:S03]  /*14f0*/  SHF.L.U32 R19, R19, 0x10, RZ ;  /* 0x0000001013137819 */ /* 0x000fc600000006ff */
[----:B------:R-:W-:Y:S01]  /*1500*/  FFMA R6, R11, R16, R6 ;  /* 0x000000100b067223 */ /* 0x000fe20000000006 */
[----:B------:R-:W-:-:S03]  /*1510*/  SHF.L.U32 R17, R17, 0x10, RZ ;  /* 0x0000001011117819 */ /* 0x000fc600000006ff */
[----:B------:R-:W-:Y:S01]  /*1520*/  FFMA R6, R19, R9, R6 ;  /* 0x0000000913067223 */ /* 0x000fe20000000006 */
[----:B------:R-:W-:-:S04]  /*1530*/  IMAD.U32 R22, R22, 0x10000, RZ ;  /* 0x0001000016167824 */ /* 0x000fc800078e00ff */
[----:B------:R-:W-:-:S07]  /*1540*/  FFMA R6, R17, R22, R6 ;  /* 0x0000001611067223 */ /* 0x000fce0000000006 */
.L_x_102:
        /* <DEDUP_REMOVED lines=33> */
.L_x_103:
[----:B------:R-:W-:Y:S05]  /*1760*/  @!P1 BRA `(.L_x_99) ;  /* 0x0000000000489947 */ /* 0x000fea0003800000 */
[----:B------:R-:W0:Y:S01]  /*1770*/  LDC.64 R2, c[0x0][0x380] ;  /* 0x0000e000ff027b82 */ /* 0x000e220000000a00 */
[----:B------:R-:W-:Y:S01]  /*1780*/  IADD3 R14, PT, PT, -R14, RZ, RZ ;  /* 0x000000ff0e0e7210 */ /* 0x000fe20007ffe1ff */
[----:B0-----:R-:W-:-:S04]  /*1790*/  IMAD.WIDE.U32 R2, R12, 0x2, R2 ;  /* 0x000000020c027825 */ /* 0x001fc800078e0002 */
[----:B------:R-:W-:Y:S01]  /*17a0*/  IMAD.MOV.U32 R9, RZ, RZ, R3 ;  /* 0x000000ffff097224 */ /* 0x000fe200078e0003 */
[----:B------:R-:W-:Y:S01]  /*17b0*/  MOV R8, R2 ;  /* 0x0000000200087202 */ /* 0x000fe20000000f00 */
[----:B------:R-:W-:-:S07]  /*17c0*/  IMAD R12, R12, R13, RZ ;  /* 0x0000000d0c0c7224 */ /* 0x000fce00078e02ff */
.L_x_104:
        /* <DEDUP_REMOVED lines=12> */
.L_x_99:
        /* <DEDUP_REMOVED lines=11> */
.L_x_105:
[----:B------:R-:W0:Y:S02]  /*1940*/  LDCU UR4, c[0x0][0x3a0] ;  /* 0x00007400ff0477ac */ /* 0x000e240008000800 */
[----:B0-----:R-:W-:-:S07]  /*1950*/  FMUL R6, R6, UR4 ;  /* 0x0000000406067c20 */ /* 0x001fce0008400000 */
.L_x_106:
[----:B------:R-:W-:-:S05]  /*1960*/  F2FP.BF16.F32.PACK_AB R6, RZ, R6 ;  /* 0x00000006ff06723e */ /* 0x000fca00000010ff */
[----:B------:R-:W-:Y:S01]  /*1970*/  STG.E.U16 desc[UR8][R2.64], R6 ;  /* 0x0000000602007986 */ /* 0x000fe2000c101508 */
[----:B------:R-:W-:Y:S05]  /*1980*/  EXIT ;  /* 0x000000000000794d */ /* 0x000fea0003800000 */
.L_x_107:
        /* <DEDUP_REMOVED lines=15> */
.L_x_150:


//--------------------- .text._ZN8pygpukit3ops4gemv16gemv_bf16_kernelINS1_16GemvConfigLargeKEEEvPK13__nv_bfloat16S6_PS4_iiff --------------------------
	.section	.text._ZN8pygpukit3ops4gemv16gemv_bf16_kernelINS1_16GemvConfigLargeKEEEvPK13__nv_bfloat16S6_PS4_iiff,"ax",@progbits
	.align	128
        .global         _ZN8pygpukit3ops4gemv16gemv_bf16_kernelINS1_16GemvConfigLargeKEEEvPK13__nv_bfloat16S6_PS4_iiff
        .type           _ZN8pygpukit3ops4gemv16gemv_bf16_kernelINS1_16GemvConfigLargeKEEEvPK13__nv_bfloat16S6_PS4_iiff,@function
        .size           _ZN8pygpukit3ops4gemv16gemv_bf16_kernelINS1_16GemvConfigLargeKEEEvPK13__nv_bfloat16S6_PS4_iiff,(.L_x_151 - _ZN8pygpukit3ops4gemv16gemv_bf16_kernelINS1_16GemvConfigLargeKEEEvPK13__nv_bfloat16S6_PS4_iiff)
        .other          _ZN8pygpukit3ops4gemv16gemv_bf16_kernelINS1_16GemvConfigLargeKEEEvPK13__nv_bfloat16S6_PS4_iiff,@"STO_CUDA_ENTRY STV_DEFAULT"
_ZN8pygpukit3ops4gemv16gemv_bf16_kernelINS1_16GemvConfigLargeKEEEvPK13__nv_bfloat16S6_PS4_iiff:
.text._ZN8pygpukit3ops4gemv16gemv_bf16_kernelINS1_16GemvConfigLargeKEEEvPK13__nv_bfloat16S6_PS4_iiff:
        /* <DEDUP_REMOVED lines=13> */
[----:B0-----:R-:W-:-:S04]  /*00d0*/  MOV R2, UR6 ;  /* 0x0000000600027c02 */ /* 0x001fc80008000f00 */
[----:B------:R-:W-:Y:S01]  /*00e0*/  ISETP.GE.AND P0, PT, R2, 0x10, PT ;  /* 0x000000100200780c */ /* 0x000fe20003f06270 */
[----:B-1----:R-:W-:-:S12]  /*00f0*/  IMAD.WIDE R4, R0, 0x2, R4 ;  /* 0x0000000200047825 */ /* 0x002fd800078e0204 */
[----:B--2---:R-:W-:Y:S05]  /*0100*/  @!P0 BRA `(.L_x_108) ;  /* 0x0000000400ac8947 */ /* 0x004fea0003800000 */
[----:B------:R-:W-:Y:S01]  /*0110*/  CS2R R8, SRZ ;  /* 0x0000000000087805 */ /* 0x000fe2000001ff00 */
[----:B------:R-:W-:-:S07]  /*0120*/  IMAD.MOV.U32 R19, RZ, RZ, 0x10 ;  /* 0x00000010ff137424 */ /* 0x000fce00078e00ff */
.L_x_109:
[----:B------:R-:W0:Y:S08]  /*0130*/  LDC.64 R2, c[0x0][0x398] ;  /* 0x0000e600ff027b82 */ /* 0x000e300000000a00 */
[----:B------:R-:W1:Y:S01]  /*0140*/  LDC.64 R6, c[0x0][0x380] ;  /* 0x0000e000ff067b82 */ /* 0x000e620000000a00 */
[----:B0-----:R-:W-:-:S04]  /*0150*/  IMAD R11, R9, R3, RZ ;  /* 0x00000003090b7224 */ /* 0x001fc800078e02ff */
[----:B------:R-:W-:-:S04]  /*0160*/  IMAD.WIDE R10, R11, 0x2, R4 ;  /* 0x000000020b0a7825 */ /* 0x000fc800078e0204 */
[----:B-1----:R-:W-:Y:S01]  /*0170*/  IMAD.WIDE.U32 R6, R9, 0x2, R6 ;  /* 0x0000000209067825 */ /* 0x002fe200078e0006 */
[----:B------:R-:W2:Y:S03]  /*0180*/  LDG.E.U16.CONSTANT R15, desc[UR4][R10.64] ;  /* 0x000000040a0f7981 */ /* 0x000ea6000c1e9500 */
[C---:B------:R-:W-:Y:S01]  /*0190*/  IMAD.WIDE R12, R3.reuse, 0x2, R10 ;  /* 0x00000002030c7825 */ /* 0x040fe200078e020a */
[----:B------:R-:W3:Y:S04]  /*01a0*/  LDG.E.CONSTANT R14, desc[UR4][R6.64] ;  /* 0x00000004060e7981 */ /* 0x000ee8000c1e9900 */
[----:B------:R-:W4:Y:S01]  /*01b0*/  LDG.E.U16.CONSTANT R21, desc[UR4][R12.64] ;  /* 0x000000040c157981 */ /* 0x000f22000c1e9500 */
[----:B------:R-:W-:-:S03]  /*01c0*/  IMAD.WIDE R16, R3, 0x2, R12 ;  /* 0x0000000203107825 */ /* 0x000fc600078e020c */
[----:B------:R-:W5:Y:S01]  /*01d0*/  LDG.E.CONSTANT R23, desc[UR4][R6.64+0x4] ;  /* 0x0000040406177981 */ /* 0x000f62000c1e9900 */
[----:B------:R-:W-:-:S03]  /*01e0*/  IMAD.WIDE R28, R3, 0x2, R16 ;  /* 0x00000002031c7825 */ /* 0x000fc600078e0210 */
[----:B------:R-:W5:Y:S04]  /*01f0*/  LDG.E.U16.CONSTANT R24, desc[UR4][R16.64] ;  /* 0x0000000410187981 */ /* 0x000f68000c1e9500 */
[----:B------:R0:W5:Y:S04]  /*0200*/  LDG.E.U16.CONSTANT R9, desc[UR4][R28.64] ;  /* 0x000000041c097981 */ /* 0x000168000c1e9500 */
[----:B------:R-:W5:Y:S01]  /*0210*/  LDG.E.CONSTANT R18, desc[UR4][R6.64+0x8] ;  /* 0x0000080406127981 */ /* 0x000f62000c1e9900 */
[----:B0-----:R-:W-:-:S05]  /*0220*/  IMAD.WIDE R28, R3, 0x2, R28 ;  /* 0x00000002031c7825 */ /* 0x001fca00078e021c */
[----:B------:R-:W5:Y:S01]  /*0230*/  LDG.E.U16.CONSTANT R22, desc[UR4][R28.64] ;  /* 0x000000041c167981 */ /* 0x000f62000c1e9500 */
[----:B------:R-:W-:-:S05]  /*0240*/  IMAD.WIDE R10, R3, 0x2, R28 ;  /* 0x00000002030a7825 */ /* 0x000fca00078e021c */
[----:B------:R2:W5:Y:S01]  /*0250*/  LDG.E.U16.CONSTANT R17, desc[UR4][R10.64] ;  /* 0x000000040a117981 */ /* 0x000562000c1e9500 */
[----:B------:R-:W-:-:S05]  /*0260*/  IMAD.WIDE R26, R3, 0x2, R10 ;  /* 0x00000002031a7825 */ /* 0x000fca00078e020a */
[----:B------:R-:W5:Y:S01]  /*0270*/  LDG.E.U16.CONSTANT R16, desc[UR4][R26.64] ;  /* 0x000000041a107981 */ /* 0x000f62000c1e9500 */
[----:B------:R-:W-:-:S05]  /*0280*/  IMAD.WIDE R12, R3, 0x2, R26 ;  /* 0x00000002030c7825 */ /* 0x000fca00078e021a */
[----:B------:R0:W5:Y:S01]  /*0290*/  LDG.E.U16.CONSTANT R20, desc[UR4][R12.64] ;  /* 0x000000040c147981 */ /* 0x000162000c1e9500 */
[----:B--2---:R-:W-:Y:S02]  /*02a0*/  SHF.L.U32 R10, R15, 0x10, RZ ;  /* 0x000000100f0a7819 */ /* 0x004fe400000006ff */
[C---:B---3--:R-:W-:Y:S02]  /*02b0*/  SHF.L.U32 R11, R14.reuse, 0x10, RZ ;  /* 0x000000100e0b7819 */ /* 0x048fe400000006ff */
[----:B------:R-:W-:Y:S01]  /*02c0*/  PRMT R25, R14, 0x7632, R25 ;  /* 0x000076320e197816 */ /* 0x000fe20000000019 */
[----:B------:R-:W-:Y:S01]  /*02d0*/  IMAD.WIDE R14, R3, 0x2, R12 ;  /* 0x00000002030e7825 */ /* 0x000fe200078e020c */
[----:B----4-:R-:W-:-:S03]  /*02e0*/  SHF.L.U32 R29, R21, 0x10, RZ ;  /* 0x00000010151d7819 */ /* 0x010fc600000006ff */
[----:B0-----:R-:W-:Y:S01]  /*02f0*/  FFMA R13, R11, R10, R8 ;  /* 0x0000000a0b0d7223 */ /* 0x001fe20000000008 */
[----:B------:R-:W-:Y:S02]  /*0300*/  SHF.L.U32 R8, R25, 0x10, RZ ;  /* 0x0000001019087819 */ /* 0x000fe400000006ff */
[----:B------:R-:W2:Y:S01]  /*0310*/  LDG.E.CONSTANT R25, desc[UR4][R6.64+0xc] ;  /* 0x00000c0406197981 */ /* 0x000ea2000c1e9900 */
[----:B------:R-:W-:-:S04]  /*0320*/  IMAD.WIDE R10, R3, 0x2, R14 ;  /* 0x00000002030a7825 */ /* 0x000fc800078e020e */
[----:B------:R-:W-:Y:S01]  /*0330*/  FFMA R29, R8, R29, R13 ;  /* 0x0000001d081d7223 */ /* 0x000fe2000000000d */
[----:B-----5:R-:W-:Y:S01]  /*0340*/  SHF.L.U32 R28, R23, 0x10, RZ ;  /* 0x00000010171c7819 */ /* 0x020fe200000006ff */
[----:B------:R-:W-:Y:S01]  /*0350*/  IMAD.U32 R27, R24, 0x10000, RZ ;  /* 0x00010000181b7824 */ /* 0x000fe200078e00ff */
[----:B------:R0:W3:Y:S01]  /*0360*/  LDG.E.U16.CONSTANT R21, desc[UR4][R14.64] ;  /* 0x000000040e157981 */ /* 0x0000e2000c1e9500 */
[----:B------:R-:W-:Y:S01]  /*0370*/  IMAD.WIDE R12, R3, 0x2, R10 ;  /* 0x00000002030c7825 */ /* 0x000fe200078e020a */
[----:B------:R-:W-:-:S03]  /*0380*/  PRMT R23, R23, 0x7632, R23 ;  /* 0x0000763217177816 */ /* 0x000fc60000000017 */
[----:B------:R-:W-:Y:S01]  /*0390*/  FFMA R28, R28, R27, R29 ;  /* 0x0000001b1c1c7223 */ /* 0x000fe2000000001d */
[----:B------:R-:W4:Y:S01]  /*03a0*/  LDG.E.CONSTANT R24, desc[UR4][R6.64+0x10] ;  /* 0x0000100406187981 */ /* 0x000f22000c1e9900 */
[----:B------:R-:W-:-:S03]  /*03b0*/  SHF.L.U32 R23, R23, 0x10, RZ ;  /* 0x0000001017177819 */ /* 0x000fc600000006ff */
[----:B------:R1:W5:Y:S01]  /*03c0*/  LDG.E.U16.CONSTANT R26, desc[UR4][R10.64] ;  /* 0x000000040a1a7981 */ /* 0x000362000c1e9500 */
[----:B0-----:R-:W-:Y:S01]  /*03d0*/  SHF.L.U32 R14, R9, 0x10, RZ ;  /* 0x00000010090e7819 */ /* 0x001fe200000006ff */
[----:B------:R-:W-:Y:S02]  /*03e0*/  IMAD.WIDE R8, R3, 0x2, R12 ;  /* 0x0000000203087825 */ /* 0x000fe400078e020c */
[----:B------:R-:W5:Y:S04]  /*03f0*/  LDG.E.CONSTANT R27, desc[UR4][R6.64+0x14] ;  /* 0x00001404061b7981 */ /* 0x000f68000c1e9900 */
[----:B------:R-:W5:Y:S01]  /*0400*/  LDG.E.U16.CONSTANT R12, desc[UR4][R12.64] ;  /* 0x000000040c0c7981 */ /* 0x000f62000c1e9500 */
[----:B-1----:R-:W-:Y:S01]  /*0410*/  FFMA R10, R23, R14, R28 ;  /* 0x0000000e170a7223 */ /* 0x002fe2000000001c */
[----:B------:R-:W-:-:S02]  /*0420*/  IMAD.WIDE R14, R3, 0x2, R8 ;  /* 0x00000002030e7825 */ /* 0x000fc400078e0208 */
[----:B------:R0:W5:Y:S04]  /*0430*/  LDG.E.U16.CONSTANT R28, desc[UR4][R8.64] ;  /* 0x00000004081c7981 */ /* 0x000168000c1e9500 */
[----:B------:R1:W5:Y:S04]  /*0440*/  LDG.E.U16.CONSTANT R29, desc[UR4][R14.64] ;  /* 0x000000040e1d7981 */ /* 0x000368000c1e9500 */
[----:B------:R-:W5:Y:S01]  /*0450*/  LDG.E.CONSTANT R13, desc[UR4][R6.64+0x18] ;  /* 0x00001804060d7981 */ /* 0x000f62000c1e9900 */
[----:B0-----:R-:W-:Y:S01]  /*0460*/  SHF.L.U32 R8, R22, 0x10, RZ ;  /* 0x0000001016087819 */ /* 0x001fe200000006ff */
[----:B------:R-:W-:Y:S01]  /*0470*/  IMAD.WIDE R22, R3, 0x2, R14 ;  /* 0x0000000203167825 */ /* 0x000fe200078e020e */
[----:B------:R-:W-:-:S05]  /*0480*/  SHF.L.U32 R9, R18, 0x10, RZ ;  /* 0x0000001012097819 */ /* 0x000fca00000006ff */
[----:B-1----:R-:W-:Y:S01]  /*0490*/  FFMA R14, R9, R8, R10 ;  /* 0x00000008090e7223 */ /* 0x002fe2000000000a */
[C---:B------:R-:W-:Y:S01]  /*04a0*/  IMAD.WIDE R10, R3.reuse, 0x2, R22 ;  /* 0x00000002030a7825 */ /* 0x040fe200078e0216 */
[----:B------:R-:W5:Y:S04]  /*04b0*/  LDG.E.CONSTANT R6, desc[UR4][R6.64+0x1c] ;  /* 0x00001c0406067981 */ /* 0x000f68000c1e9900 */
[----:B------:R-:W5:Y:S01]  /*04c0*/  LDG.E.U16.CONSTANT R22, desc[UR4][R22.64] ;  /* 0x0000000416167981 */ /* 0x000f62000c1e9500 */
[----:B------:R-:W-:-:S03]  /*04d0*/  IMAD.WIDE R8, R3, 0x2, R10 ;  /* 0x0000000203087825 */ /* 0x000fc600078e020a */
[----:B------:R0:W5:Y:S04]  /*04e0*/  LDG.E.U16.CONSTANT R15, desc[UR4][R10.64] ;  /* 0x000000040a0f7981 */ /* 0x000168000c1e9500 */
[----:B------:R1:W5:Y:S01]  /*04f0*/  LDG.E.U16.CONSTANT R8, desc[UR4][R8.64] ;  /* 0x0000000408087981 */ /* 0x000362000c1e9500 */
[----:B------:R-:W-:Y:S01]  /*0500*/  PRMT R18, R18, 0x7632, R18 ;  /* 0x0000763212127816 */ /* 0x000fe20000000012 */
[----:B------:R-:W-:-:S03]  /*0510*/  IMAD.U32 R17, R17, 0x10000, RZ ;  /* 0x0001000011117824 */ /* 0x000fc600078e00ff */
[----:B------:R-:W-:Y:S02]  /*0520*/  SHF.L.U32 R18, R18, 0x10, RZ ;  /* 0x0000001012127819 */ /* 0x000fe400000006ff */
[----:B------:R-:W-:-:S03]  /*0530*/  SHF.L.U32 R16, R16, 0x10, RZ ;  /* 0x0000001010107819 */ /* 0x000fc600000006ff */
[--C-:B------:R-:W-:Y:S01]  /*0540*/  FFMA R18, R18, R17, R14.reuse ;  /* 0x0000001112127223 */ /* 0x100fe2000000000e */
[----:B0-----:R-:W-:Y:S02]  /*0550*/  SHF.L.U32 R11, R20, 0x10, RZ ;  /* 0x00000010140b7819 */ /* 0x001fe400000006ff */
[C---:B--2---:R-:W-:Y:S02]  /*0560*/  PRMT R14, R25.reuse, 0x7632, R14 ;  /* 0x00007632190e7816 */ /* 0x044fe4000000000e */
[----:B------:R-:W-:Y:S02]  /*0570*/  SHF.L.U32 R25, R25, 0x10, RZ ;  /* 0x0000001019197819 */ /* 0x000fe400000006ff */
[----:B------:R-:W-:-:S03]  /*0580*/  SHF.L.U32 R14, R14, 0x10, RZ ;  /* 0x000000100e0e7819 */ /* 0x000fc600000006ff */
[----:B------:R-:W-:Y:S01]  /*0590*/  FFMA R25, R25, R16, R18 ;  /* 0x0000001019197223 */ /* 0x000fe20000000012 */
[----:B---3--:R-:W-:Y:S01]  /*05a0*/  IMAD.U32 R21, R21, 0x10000, RZ ;  /* 0x0001000015157824 */ /* 0x008fe200078e00ff */
[----:B----4-:R-:W-:Y:S02]  /*05b0*/  PRMT R7, R24, 0x7632, R7 ;  /* 0x0000763218077816 */ /* 0x010fe40000000007 */
[----:B------:R-:W-:Y:S01]  /*05c0*/  FFMA R11, R14, R11, R25 ;  /* 0x0000000b0e0b7223 */ /* 0x000fe20000000019 */
[----:B------:R-:W-:Y:S02]  /*05d0*/  SHF.L.U32 R24, R24, 0x10, RZ ;  /* 0x0000001018187819 */ /* 0x000fe400000006ff */
[----:B------:R-:W-:Y:S02]  /*05e0*/  SHF.L.U32 R7, R7, 0x10, RZ ;  /* 0x0000001007077819 */ /* 0x000fe400000006ff */
[----:B-----5:R-:W-:Y:S01]  /*05f0*/  SHF.L.U32 R26, R26, 0x10, RZ ;  /* 0x000000101a1a7819 */ /* 0x020fe200000006ff */
[----:B------:R-:W-:Y:S01]  /*0600*/  FFMA R24, R24, R21, R11 ;  /* 0x0000001518187223 */ /* 0x000fe2000000000b */
[----:B-1----:R-:W-:-:S02]  /*0610*/  PRMT R9, R27, 0x7632, R9 ;  /* 0x000076321b097816 */ /* 0x002fc40000000009 */
[----:B------:R-:W-:Y:S01]  /*0620*/  SHF.L.U32 R27, R27, 0x10, RZ ;  /* 0x000000101b1b7819 */ /* 0x000fe200000006ff */
[----:B------:R-:W-:Y:S01]  /*0630*/  FFMA R24, R7, R26, R24 ;  /* 0x0000001a07187223 */ /* 0x000fe20000000018 */
[----:B------:R-:W-:Y:S02]  /*0640*/  SHF.L.U32 R12, R12, 0x10, RZ ;  /* 0x000000100c0c7819 */ /* 0x000fe400000006ff */
[----:B------:R-:W-:Y:S02]  /*0650*/  SHF.L.U32 R9, R9, 0x10, RZ ;  /* 0x0000001009097819 */ /* 0x000fe400000006ff */
[----:B------:R-:W-:Y:S01]  /*0660*/  MOV R16, R19 ;  /* 0x0000001300107202 */ /* 0x000fe20000000f00 */
[----:B------:R-:W-:Y:S02]  /*0670*/  IMAD.U32 R28, R28, 0x10000, RZ ;  /* 0x000100001c1c7824 */ /* 0x000fe400078e00ff */
[----:B------:R-:W-:Y:S01]  /*0680*/  FFMA R12, R27, R12, R24 ;  /* 0x0000000c1b0c7223 */ /* 0x000fe20000000018 */
[----:B------:R-:W-:Y:S01]  /*0690*/  VIADD R19, R19, 0x10 ;  /* 0x0000001013137836 */ /* 0x000fe20000000000 */
[----:B------:R-:W-:-:S02]  /*06a0*/  SHF.L.U32 R10, R29, 0x10, RZ ;  /* 0x000000101d0a7819 */ /* 0x000fc400000006ff */
[----:B------:R-:W-:Y:S01]  /*06b0*/  FFMA R12, R9, R28, R12 ;  /* 0x0000001c090c7223 */ /* 0x000fe2000000000c */
[C---:B------:R-:W-:Y:S02]  /*06c0*/  SHF.L.U32 R7, R13.reuse, 0x10, RZ ;  /* 0x000000100d077819 */ /* 0x040fe400000006ff */
[----:B------:R-:W-:Y:S02]  /*06d0*/  PRMT R13, R13, 0x7632, R13 ;  /* 0x000076320d0d7816 */ /* 0x000fe4000000000d */
[----:B------:R-:W-:Y:S01]  /*06e0*/  ISETP.GT.AND P0, PT, R19, R2, PT ;  /* 0x000000021300720c */ /* 0x000fe20003f04270 */
[----:B------:R-:W-:Y:S01]  /*06f0*/  FFMA R10, R7, R10, R12 ;  /* 0x0000000a070a7223 */ /* 0x000fe2000000000c */
[----:B------:R-:W-:Y:S02]  /*0700*/  SHF.L.U32 R13, R13, 0x10, RZ ;  /* 0x000000100d0d7819 */ /* 0x000fe400000006ff */
[----:B------:R-:W-:Y:S02]  /*0710*/  PRMT R7, R6, 0x7632, R7 ;  /* 0x0000763206077816 */ /* 0x000fe40000000007 */
[----:B------:R-:W-:-:S02]  /*0720*/  SHF.L.U32 R22, R22, 0x10, RZ ;  /* 0x0000001016167819 */ /* 0x000fc400000006ff */
[----:B------:R-:W-:Y:S02]  /*0730*/  SHF.L.U32 R6, R6, 0x10, RZ ;  /* 0x0000001006067819 */ /* 0x000fe400000006ff */
[----:B------:R-:W-:Y:S01]  /*0740*/  SHF.L.U32 R15, R15, 0x10, RZ ;  /* 0x000000100f0f7819 */ /* 0x000fe200000006ff */
[----:B------:R-:W-:Y:S01]  /*0750*/  FFMA R13, R13, R22, R10 ;  /* 0x000000160d0d7223 */ /* 0x000fe2000000000a */
[----:B------:R-:W-:Y:S02]  /*0760*/  SHF.L.U32 R7, R7, 0x10, RZ ;  /* 0x0000001007077819 */ /* 0x000fe400000006ff */
[----:B------:R-:W-:Y:S01]  /*0770*/  SHF.L.U32 R8, R8, 0x10, RZ ;  /* 0x0000001008087819 */ /* 0x000fe200000006ff */
[----:B------:R-:W-:Y:S01]  /*0780*/  FFMA R6, R6, R15, R13 ;  /* 0x0000000f06067223 */ /* 0x000fe2000000000d */
[----:B------:R-:W-:-:S03]  /*0790*/  MOV R9, R16 ;  /* 0x0000001000097202 */ /* 0x000fc60000000f00 */
[----:B------:R-:W-:Y:S01]  /*07a0*/  FFMA R8, R7, R8, R6 ;  /* 0x0000000807087223 */ /* 0x000fe20000000006 */
[----:B------:R-:W-:Y:S06]  /*07b0*/  @!P0 BRA `(.L_x_109) ;  /* 0xfffffff8005c8947 */ /* 0x000fec000383ffff */
.L_x_108:
[----:B------:R-:W-:-:S13]  /*07c0*/  ISETP.GE.AND P0, PT, R16, R2, PT ;  /* 0x000000021000720c */ /* 0x000fda0003f06270 */
[----:B------:R-:W-:Y:S05]  /*07d0*/  @P0 BRA `(.L_x_110) ;  /* 0x0000000c006c0947 */ /* 0x000fea0003800000 */
[----:B------:R-:W-:Y:S01]  /*07e0*/  IMAD.IADD R6, R16, 0x1, -R2 ;  /* 0x0000000110067824 */ /* 0x000fe200078e0a02 */
[----:B------:R-:W-:-:S04]  /*07f0*/  LOP3.LUT R15, R2, 0xf, RZ, 0xc0, !PT ;  /* 0x0000000f020f7812 */ /* 0x000fc800078ec0ff */
[----:B------:R-:W-:Y:S02]  /*0800*/  ISETP.GT.U32.AND P1, PT, R6, -0x10, PT ;  /* 0xfffffff00600780c */ /* 0x000fe40003f24070 */
[----:B------:R-:W-:-:S11]  /*0810*/  ISETP.NE.AND P0, PT, R15, RZ, PT ;  /* 0x000000ff0f00720c */ /* 0x000fd60003f05270 */
[----:B------:R-:W-:Y:S05]  /*0820*/  @P1 BRA `(.L_x_111) ;  /* 0x0000000400a41947 */ /* 0x000fea0003800000 */
[C---:B------:R-:W-:Y:S01]  /*0830*/  IADD3 R25, PT, PT, -R16.reuse, R2, -R15 ;  /* 0x0000000210197210 */ /* 0x040fe20007ffe90f */
[----:B------:R-:W-:-:S07]  /*0840*/  IMAD R14, R16, R3, RZ ;  /* 0x00000003100e7224 */ /* 0x000fce00078e02ff */
.L_x_112:
[----:B------:R-:W0:Y:S01]  /*0850*/  LDC.64 R6, c[0x0][0x380] ;  /* 0x0000e000ff067b82 */ /* 0x000e220000000a00 */
[----:B------:R-:W-:-:S05]  /*0860*/  IMAD.WIDE R28, R14, 0x2, R4 ;  /* 0x000000020e1c7825 */ /* 0x000fca00078e0204 */
[----:B------:R-:W2:Y:S01]  /*0870*/  LDG.E.U16.CONSTANT R10, desc[UR4][R28.64] ;  /* 0x000000041c0a7981 */ /* 0x000ea2000c1e9500 */
[----:B------:R-:W-:-:S05]  /*0880*/  IMAD.WIDE R18, R3, 0x2, R28 ;  /* 0x0000000203127825 */ /* 0x000fca00078e021c */
[----:B------:R1:W3:Y:S01]  /*0890*/  LDG.E.U16.CONSTANT R23, desc[UR4][R18.64] ;  /* 0x0000000412177981 */ /* 0x0002e2000c1e9500 */
[----:B0-----:R-:W-:-:S05]  /*08a0*/  IMAD.WIDE.U32 R6, R16, 0x2, R6 ;  /* 0x0000000210067825 */ /* 0x001fca00078e0006 */
[----:B------:R-:W4:Y:S01]  /*08b0*/  LDG.E.U16.CONSTANT R11, desc[UR4][R6.64] ;  /* 0x00000004060b7981 */ /* 0x000f22000c1e9500 */
[----:B-1----:R-:W-:-:S03]  /*08c0*/  IMAD.WIDE R18, R3, 0x2, R18 ;  /* 0x0000000203127825 */ /* 0x002fc600078e0212 */
[----:B------:R-:W5:Y:S04]  /*08d0*/  LDG.E.U16.CONSTANT R17, desc[UR4][R6.64+0x2] ;  /* 0x0000020406117981 */ /* 0x000f68000c1e9500 */
[----:B------:R-:W5:Y:S04]  /*08e0*/  LDG.E.U16.CONSTANT R20, desc[UR4][R18.64] ;  /* 0x0000000412147981 */ /* 0x000f68000c1e9500 */
[----:B------:R-:W5:Y:S01]  /*08f0*/  LDG.E.U16.CONSTANT R9, desc[UR4][R6.64+0x4] ;  /* 0x0000040406097981 */ /* 0x000f62000c1e9500 */
[----:B------:R-:W-:-:S03]  /*0900*/  IMAD.WIDE R12, R3, 0x2, R18 ;  /* 0x00000002030c7825 */ /* 0x000fc600078e0212 */
[----:B------:R-:W5:Y:S01]  /*0910*/  LDG.E.U16.CONSTANT R21, desc[UR4][R6.64+0x6] ;  /* 0x0000060406157981 */ /* 0x000f62000c1e9500 */
[----:B------:R-:W-:-:S03]  /*0920*/  IMAD.WIDE R28, R3, 0x2, R12 ;  /* 0x00000002031c7825 */ /* 0x000fc600078e020c */
[----:B------:R2:W5:Y:S04]  /*0930*/  LDG.E.U16.CONSTANT R27, desc[UR4][R12.64] ;  /* 0x000000040c1b7981 */ /* 0x000568000c1e9500 */
[----:B------:R-:W5:Y:S04]  /*0940*/  LDG.E.U16.CONSTANT R22, desc[UR4][R6.64+0x8] ;  /* 0x0000080406167981 */ /* 0x000f68000c1e9500 */
[----:B------:R0:W5:Y:S01]  /*0950*/  LDG.E.U16.CONSTANT R26, desc[UR4][R28.64] ;  /* 0x000000041c1a7981 */ /* 0x000162000c1e9500 */
[----:B--2---:R-:W-:Y:S02]  /*0960*/  SHF.L.U32 R12, R10, 0x10, RZ ;  /* 0x000000100a0c7819 */ /* 0x004fe400000006ff */
[----:B---3--:R-:W-:-:S02]  /*0970*/  SHF.L.U32 R23, R23, 0x10, RZ ;  /* 0x0000001017177819 */ /* 0x008fc400000006ff */
[----:B----4-:R-:W-:Y:S01]  /*0980*/  SHF.L.U32 R13, R11, 0x10, RZ ;  /* 0x000000100b0d7819 */ /* 0x010fe200000006ff */
[----:B------:R-:W-:Y:S01]  /*0990*/  IMAD.WIDE R10, R3, 0x2, R28 ;  /* 0x00000002030a7825 */ /* 0x000fe200078e021c */
[----:B-----5:R-:W-:-:S03]  /*09a0*/  SHF.L.U32 R24, R17, 0x10, RZ ;  /* 0x0000001011187819 */ /* 0x020fc600000006ff */
[----:B------:R-:W-:Y:S01]  /*09b0*/  FFMA R19, R13, R12, R8 ;  /* 0x0000000c0d137223 */ /* 0x000fe20000000008 */
[----:B------:R-:W2:Y:S01]  /*09c0*/  LDG.E.U16.CONSTANT R17, desc[UR4][R6.64+0xa] ;  /* 0x00000a0406117981 */ /* 0x000ea2000c1e9500 */
[----:B------:R-:W-:-:S03]  /*09d0*/  IMAD.WIDE R12, R3, 0x2, R10 ;  /* 0x00000002030c7825 */ /* 0x000fc600078e020a */
[----:B------:R1:W3:Y:S01]  /*09e0*/  LDG.E.U16.CONSTANT R18, desc[UR4][R10.64] ;  /* 0x000000040a127981 */ /* 0x0002e2000c1e9500 */
[----:B------:R-:W-:Y:S01]  /*09f0*/  FFMA R23, R24, R23, R19 ;  /* 0x0000001718177223 */ /* 0x000fe20000000013 */
[----:B0-----:R-:W-:Y:S01]  /*0a00*/  IMAD.U32 R28, R20, 0x10000, RZ ;  /* 0x00010000141c7824 */ /* 0x001fe200078e00ff */
[----:B------:R-:W-:Y:S01]  /*0a10*/  SHF.L.U32 R24, R9, 0x10, RZ ;  /* 0x0000001009187819 */ /* 0x000fe200000006ff */
[----:B------:R-:W4:Y:S01]  /*0a20*/  LDG.E.U16.CONSTANT R19, desc[UR4][R6.64+0xc] ;  /* 0x00000c0406137981 */ /* 0x000f22000c1e9500 */
[----:B------:R-:W-:-:S03]  /*0a30*/  IMAD.WIDE R8, R3, 0x2, R12 ;  /* 0x0000000203087825 */ /* 0x000fc600078e020c */
[----:B------:R0:W5:Y:S01]  /*0a40*/  LDG.E.U16.CONSTANT R20, desc[UR4][R12.64] ;  /* 0x000000040c147981 */ /* 0x000162000c1e9500 */
[----:B-1----:R-:W-:-:S05]  /*0a50*/  IMAD.WIDE R10, R3, 0x2, R8 ;  /* 0x00000002030a7825 */ /* 0x002fca00078e0208 */
[----:B------:R-:W5:Y:S01]  /*0a60*/  LDG.E.U16.CONSTANT R29, desc[UR4][R10.64] ;  /* 0x000000040a1d7981 */ /* 0x000f62000c1e9500 */
[----:B0-----:R-:W-:-:S03]  /*0a70*/  FFMA R12, R24, R28, R23 ;  /* 0x0000001c180c7223 */ /* 0x001fc60000000017 */
[----:B------:R-:W5:Y:S04]  /*0a80*/  LDG.E.U16.CONSTANT R24, desc[UR4][R6.64+0xe] ;  /* 0x00000e0406187981 */ /* 0x000f68000c1e9500 */
[----:B------:R0:W5:Y:S04]  /*0a90*/  LDG.E.U16.CONSTANT R23, desc[UR4][R8.64] ;  /* 0x0000000408177981 */ /* 0x000168000c1e9500 */
[----:B------:R-:W5:Y:S01]  /*0aa0*/  LDG.E.U16.CONSTANT R28, desc[UR4][R6.64+0x10] ;  /* 0x00001004061c7981 */ /* 0x000f62000c1e9500 */
[----:B------:R-:W-:Y:S02]  /*0ab0*/  SHF.L.U32 R21, R21, 0x10, RZ ;  /* 0x0000001015157819 */ /* 0x000fe400000006ff */
[----:B------:R-:W-:-:S05]  /*0ac0*/  SHF.L.U32 R27, R27, 0x10, RZ ;  /* 0x000000101b1b7819 */ /* 0x000fca00000006ff */
[----:B------:R-:W-:Y:S01]  /*0ad0*/  FFMA R21, R21, R27, R12 ;  /* 0x0000001b15157223 */ /* 0x000fe2000000000c */
[C---:B------:R-:W-:Y:S01]  /*0ae0*/  IMAD.WIDE R12, R3.reuse, 0x2, R10 ;  /* 0x00000002030c7825 */ /* 0x040fe200078e020a */
[----:B------:R-:W-:Y:S02]  /*0af0*/  SHF.L.U32 R22, R22, 0x10, RZ ;  /* 0x0000001016167819 */ /* 0x000fe400000006ff */
[----:B------:R-:W-:Y:S01]  /*0b00*/  SHF.L.U32 R26, R26, 0x10, RZ ;  /* 0x000000101a1a7819 */ /* 0x000fe200000006ff */
[----:B0-----:R-:W-:-:S04]  /*0b10*/  IMAD.WIDE R8, R3, 0x2, R12 ;  /* 0x0000000203087825 */ /* 0x001fc800078e020c */
[----:B------:R-:W-:Y:S01]  /*0b20*/  FFMA R21, R22, R26, R21 ;  /* 0x0000001a16157223 */ /* 0x000fe20000000015 */
[----:B------:R-:W5:Y:S01]  /*0b30*/  LDG.E.U16.CONSTANT R12, desc[UR4][R12.64] ;  /* 0x000000040c0c7981 */ /* 0x000f62000c1e9500 */
[----:B------:R-:W-:-:S03]  /*0b40*/  IMAD.WIDE R10, R3, 0x2, R8 ;  /* 0x00000002030a7825 */ /* 0x000fc600078e0208 */
[----:B------:R-:W5:Y:S04]  /*0b50*/  LDG.E.U16.CONSTANT R22, desc[UR4][R6.64+0x12] ;  /* 0x0000120406167981 */ /* 0x000f68000c1e9500 */
[----:B------:R-:W5:Y:S04]  /*0b60*/  LDG.E.U16.CONSTANT R26, desc[UR4][R6.64+0x18] ;  /* 0x00001804061a7981 */ /* 0x000f68000c1e9500 */
[----:B------:R-:W5:Y:S01]  /*0b70*/  LDG.E.U16.CONSTANT R13, desc[UR4][R6.64+0x14] ;  /* 0x00001404060d7981 */ /* 0x000f62000c1e9500 */
[----:B--2---:R-:W-:Y:S01]  /*0b80*/  SHF.L.U32 R17, R17, 0x10, RZ ;  /* 0x0000001011117819 */ /* 0x004fe200000006ff */
[----:B---3--:R-:W-:Y:S01]  /*0b90*/  IMAD.U32 R18, R18, 0x10000, RZ ;  /* 0x0001000012127824 */ /* 0x008fe200078e00ff */
[----:B----4-:R-:W-:-:S03]  /*0ba0*/  SHF.L.U32 R19, R19, 0x10, RZ ;  /* 0x0000001013137819 */ /* 0x010fc600000006ff */
[----:B------:R-:W-:Y:S02]  /*0bb0*/  FFMA R18, R17, R18, R21 ;  /* 0x0000001211127223 */ /* 0x000fe40000000015 */
[----:B------:R0:W2:Y:S01]  /*0bc0*/  LDG.E.U16.CONSTANT R17, desc[UR4][R8.64] ;  /* 0x0000000408117981 */ /* 0x0000a2000c1e9500 */
[----:B-----5:R-:W-:-:S05]  /*0bd0*/  SHF.L.U32 R20, R20, 0x10, RZ ;  /* 0x0000001014147819 */ /* 0x020fca00000006ff */
[----:B------:R-:W-:Y:S01]  /*0be0*/  FFMA R20, R19, R20, R18 ;  /* 0x0000001413147223 */ /* 0x000fe20000000012 */
[----:B------:R-:W-:Y:S01]  /*0bf0*/  IMAD.WIDE R18, R3, 0x2, R10 ;  /* 0x0000000203127825 */ /* 0x000fe200078e020a */
[----:B------:R-:W-:Y:S02]  /*0c00*/  SHF.L.U32 R21, R24, 0x10, RZ ;  /* 0x0000001018157819 */ /* 0x000fe400000006ff */
[----:B------:R-:W-:Y:S01]  /*0c10*/  SHF.L.U32 R24, R23, 0x10, RZ ;  /* 0x0000001017187819 */ /* 0x000fe200000006ff */
[----:B0-----:R-:W-:Y:S01]  /*0c20*/  IMAD.WIDE R8, R3, 0x2, R18 ;  /* 0x0000000203087825 */ /* 0x001fe200078e0212 */
[----:B------:R0:W3:Y:S01]  /*0c30*/  LDG.E.U16.CONSTANT R23, desc[UR4][R10.64] ;  /* 0x000000040a177981 */ /* 0x0000e2000c1e9500 */
[----:B------:R-:W-:Y:S02]  /*0c40*/  SHF.L.U32 R27, R28, 0x10, RZ ;  /* 0x000000101c1b7819 */ /* 0x000fe400000006ff */
[----:B------:R-:W-:Y:S01]  /*0c50*/  FFMA R20, R21, R24, R20 ;  /* 0x0000001815147223 */ /* 0x000fe20000000014 */
[----:B------:R-:W-:Y:S01]  /*0c60*/  IMAD.U32 R29, R29, 0x10000, RZ ;  /* 0x000100001d1d7824 */ /* 0x000fe200078e00ff */
[----:B------:R-:W4:Y:S03]  /*0c70*/  LDG.E.U16.CONSTANT R24, desc[UR4][R6.64+0x16] ;  /* 0x0000160406187981 */ /* 0x000f26000c1e9500 */
[----:B------:R-:W-:Y:S01]  /*0c80*/  FFMA R27, R27, R29, R20 ;  /* 0x0000001d1b1b7223 */ /* 0x000fe20000000014 */
[----:B------:R-:W5:Y:S01]  /*0c90*/  LDG.E.U16.CONSTANT R18, desc[UR4][R18.64] ;  /* 0x0000000412127981 */ /* 0x000f62000c1e9500 */
[----:B------:R-:W-:-:S03]  /*0ca0*/  IMAD.WIDE R20, R3, 0x2, R8 ;  /* 0x0000000203147825 */ /* 0x000fc600078e0208 */
[----:B------:R-:W5:Y:S04]  /*0cb0*/  LDG.E.U16.CONSTANT R8, desc[UR4][R8.64] ;  /* 0x0000000408087981 */ /* 0x000f68000c1e9500 */
[----:B------:R-:W5:Y:S01]  /*0cc0*/  LDG.E.U16.CONSTANT R29, desc[UR4][R6.64+0x1a] ;  /* 0x00001a04061d7981 */ /* 0x000f62000c1e9500 */
[----:B0-----:R-:W-:-:S03]  /*0cd0*/  IMAD.WIDE R10, R3, 0x2, R20 ;  /* 0x00000002030a7825 */ /* 0x001fc600078e0214 */
[----:B------:R-:W5:Y:S04]  /*0ce0*/  LDG.E.U16.CONSTANT R28, desc[UR4][R20.64] ;  /* 0x00000004141c7981 */ /* 0x000f68000c1e9500 */
[----:B------:R-:W5:Y:S04]  /*0cf0*/  LDG.E.U16.CONSTANT R9, desc[UR4][R6.64+0x1c] ;  /* 0x00001c0406097981 */ /* 0x000f68000c1e9500 */
[----:B------:R-:W5:Y:S04]  /*0d00*/  LDG.E.U16.CONSTANT R19, desc[UR4][R6.64+0x1e] ;  /* 0x00001e0406137981 */ /* 0x000f68000c1e9500 */
[----:B------:R-:W5:Y:S01]  /*0d10*/  LDG.E.U16.CONSTANT R10, desc[UR4][R10.64] ;  /* 0x000000040a0a7981 */ /* 0x000f62000c1e9500 */
[----:B------:R-:W-:-:S02]  /*0d20*/  SHF.L.U32 R22, R22, 0x10, RZ ;  /* 0x0000001016167819 */ /* 0x000fc400000006ff */
[----:B------:R-:W-:Y:S02]  /*0d30*/  SHF.L.U32 R12, R12, 0x10, RZ ;  /* 0x000000100c0c7819 */ /* 0x000fe400000006ff */
[----:B------:R-:W-:-:S03]  /*0d40*/  SHF.L.U32 R13, R13, 0x10, RZ ;  /* 0x000000100d0d7819 */ /* 0x000fc600000006ff */
[----:B------:R-:W-:Y:S01]  /*0d50*/  FFMA R12, R22, R12, R27 ;  /* 0x0000000c160c7223 */ /* 0x000fe2000000001b */
[----:B------:R-:W-:-:S04]  /*0d60*/  IADD3 R25, PT, PT, R25, -0x10, RZ ;  /* 0xfffffff019197810 */ /* 0x000fc80007ffe0ff */
[----:B------:R-:W-:Y:S02]  /*0d70*/  ISETP.NE.AND P1, PT, R25, RZ, PT ;  /* 0x000000ff1900720c */ /* 0x000fe40003f25270 */
[----:B------:R-:W-:Y:S02]  /*0d80*/  LEA R14, R3, R14, 0x4 ;  /* 0x0000000e030e7211 */ /* 0x000fe400078e20ff */
[----:B------:R-:W-:Y:S02]  /*0d90*/  IADD3 R16, PT, PT, R16, 0x10, RZ ;  /* 0x0000001010107810 */ /* 0x000fe40007ffe0ff */
[----:B--2---:R-:W-:-:S05]  /*0da0*/  SHF.L.U32 R17, R17, 0x10, RZ ;  /* 0x0000001011117819 */ /* 0x004fca00000006ff */
[----:B------:R-:W-:Y:S01]  /*0db0*/  FFMA R12, R13, R17, R12 ;  /* 0x000000110d0c7223 */ /* 0x000fe2000000000c */
[----:B------:R-:W-:Y:S01]  /*0dc0*/  SHF.L.U32 R13, R26, 0x10, RZ ;  /* 0x000000101a0d7819 */ /* 0x000fe200000006ff */
[----:B---3--:R-:W-:Y:S01]  /*0dd0*/  IMAD.U32 R23, R23, 0x10000, RZ ;  /* 0x0001000017177824 */ /* 0x008fe200078e00ff */
[----:B----4-:R-:W-:Y:S02]  /*0de0*/  SHF.L.U32 R27, R24, 0x10, RZ ;  /* 0x00000010181b7819 */ /* 0x010fe400000006ff */
[----:B-----5:R-:W-:-:S03]  /*0df0*/  SHF.L.U32 R18, R18, 0x10, RZ ;  /* 0x0000001012127819 */ /* 0x020fc600000006ff */
        /* <DEDUP_REMOVED lines=9> */
[----:B------:R-:W-:-:S05]  /*0e90*/  SHF.L.U32 R10, R10, 0x10, RZ ;  /* 0x000000100a0a7819 */ /* 0x000fca00000006ff */
[----:B------:R-:W-:Y:S01]  /*0ea0*/  FFMA R8, R19, R10, R8 ;  /* 0x0000000a13087223 */ /* 0x000fe20000000008 */
[----:B------:R-:W-:Y:S06]  /*0eb0*/  @P1 BRA `(.L_x_112) ;  /* 0xfffffff800641947 */ /* 0x000fec000383ffff */
.L_x_111:
        /* <DEDUP_REMOVED lines=33> */
[----:B--2---:R-:W-:Y:S02]  /*10d0*/  SHF.L.U32 R24, R24, 0x10, RZ ;  /* 0x0000001018187819 */ /* 0x004fe400000006ff */
[----:B----4-:R-:W-:Y:S02]  /*10e0*/  SHF.L.U32 R26, R26, 0x10, RZ ;  /* 0x000000101a1a7819 */ /* 0x010fe400000006ff */
[----:B-----5:R-:W-:Y:S01]  /*10f0*/  SHF.L.U32 R18, R18, 0x10, RZ ;  /* 0x0000001012127819 */ /* 0x020fe200000006ff */
[----:B------:R-:W-:Y:S01]  /*1100*/  IMAD.U32 R9, R9, 0x10000, RZ ;  /* 0x0001000009097824 */ /* 0x000fe200078e00ff */
[----:B------:R-:W-:-:S03]  /*1110*/  SHF.L.U32 R17, R17, 0x10, RZ ;  /* 0x0000001011117819 */ /* 0x000fc600000006ff */
[----:B------:R-:W-:Y:S01]  /*1120*/  FFMA R9, R9, R24, R8 ;  /* 0x0000001809097223 */ /* 0x000fe20000000008 */
        /* <DEDUP_REMOVED lines=18> */
.L_x_113:
        /* <DEDUP_REMOVED lines=33> */
.L_x_114:
[----:B------:R-:W-:Y:S05]  /*1460*/  @!P1 BRA `(.L_x_110) ;  /* 0x0000000000489947 */ /* 0x000fea0003800000 */
[----:B------:R-:W0:Y:S01]  /*1470*/  LDC.64 R6, c[0x0][0x380] ;  /* 0x0000e000ff067b82 */ /* 0x000e220000000a00 */
[----:B------:R-:W-:Y:S01]  /*1480*/  IADD3 R2, PT, PT, -R2, RZ, RZ ;  /* 0x000000ff02027210 */ /* 0x000fe20007ffe1ff */
[----:B0-----:R-:W-:-:S04]  /*1490*/  IMAD.WIDE.U32 R6, R16, 0x2, R6 ;  /* 0x0000000210067825 */ /* 0x001fc800078e0006 */
[----:B------:R-:W-:Y:S01]  /*14a0*/  IMAD.MOV.U32 R11, RZ, RZ, R7 ;  /* 0x000000ffff0b7224 */ /* 0x000fe200078e0007 */
[----:B------:R-:W-:Y:S01]  /*14b0*/  MOV R10, R6 ;  /* 0x00000006000a7202 */ /* 0x000fe20000000f00 */
[----:B------:R-:W-:-:S07]  /*14c0*/  IMAD R16, R16, R3, RZ ;  /* 0x0000000310107224 */ /* 0x000fce00078e02ff */
.L_x_115:
        /* <DEDUP_REMOVED lines=12> */
.L_x_110:
        /* <DEDUP_REMOVED lines=11> */
.L_x_116:
[----:B------:R-:W0:Y:S02]  /*1640*/  LDCU UR6, c[0x0][0x3a0] ;  /* 0x00007400ff0677ac */ /* 0x000e240008000800 */
[----:B0-----:R-:W-:-:S07]  /*1650*/  FMUL R8, R8, UR6 ;  /* 0x0000000608087c20 */ /* 0x001fce0008400000 */
.L_x_117:
[----:B------:R-:W-:-:S05]  /*1660*/  F2FP.BF16.F32.PACK_AB R8, RZ, R8 ;  /* 0x00000008ff08723e */ /* 0x000fca00000010ff */
[----:B------:R-:W-:Y:S01]  /*1670*/  STG.E.U16 desc[UR4][R2.64], R8 ;  /* 0x0000000802007986 */ /* 0x000fe2000c101504 */
[----:B------:R-:W-:Y:S05]  /*1680*/  EXIT ;  /* 0x000000000000794d */ /* 0x000fea0003800000 */
.L_x_118:
        /* <DEDUP_REMOVED lines=15> */
.L_x_151:


//--------------------- .text._ZN8pygpukit3ops4gemv16gemv_bf16_kernelINS1_15GemvConfigLargeEEEvPK13__nv_bfloat16S6_PS4_iiff --------------------------
	.section	.text._ZN8pygpukit3ops4gemv16gemv_bf16_kernelINS1_15GemvConfigLargeEEEvPK13__nv_bfloat16S6_PS4_iiff,"ax",@progbits
	.align	128
        .global         _ZN8pygpukit3ops4gemv16gemv_bf16_kernelINS1_15GemvConfigLargeEEEvPK13__nv_bfloat16S6_PS4_iiff
        .type           _ZN8pygpukit3ops4gemv16gemv_bf16_kernelINS1_15GemvConfigLargeEEEvPK13__nv_bfloat16S6_PS4_iiff,@function
        .size           _ZN8pygpukit3ops4gemv16gemv_bf16_kernelINS1_15GemvConfigLargeEEEvPK13__nv_bfloat16S6_PS4_iiff,(.L_x_152 - _ZN8pygpukit3ops4gemv16gemv_bf16_kernelINS1_15GemvConfigLargeEEEvPK13__nv_bfloat16S6_PS4_iiff)
        .other          _ZN8pygpukit3ops4gemv16gemv_bf16_kernelINS1_15GemvConfigLargeEEEvPK13__nv_bfloat16S6_PS4_iiff,@"STO_CUDA_ENTRY STV_DEFAULT"
_ZN8pygpukit3ops4gemv16gemv_bf16_kernelINS1_15GemvConfigLargeEEEvPK13__nv_bfloat16S6_PS4_iiff:
.text._ZN8pygpukit3ops4gemv16gemv_bf16_kernelINS1_15GemvConfigLargeEEEvPK13__nv_bfloat16S6_PS4_iiff:
        /* <DEDUP_REMOVED lines=19> */
.L_x_120:
        /* <DEDUP_REMOVED lines=105> */
.L_x_119:
        /* <DEDUP_REMOVED lines=9> */
.L_x_123:
        /* <DEDUP_REMOVED lines=103> */
.L_x_122:
        /* <DEDUP_REMOVED lines=57> */
.L_x_124:
        /* <DEDUP_REMOVED lines=33> */
.L_x_125:
[----:B------:R-:W-:Y:S05]  /*1460*/  @!P1 BRA `(.L_x_121) ;  /* 0x0000000000489947 */ /* 0x000fea0003800000 */
[----:B------:R-:W0:Y:S01]  /*1470*/  LDC.64 R6, c[0x0][0x380] ;  /* 0x0000e000ff067b82 */ /* 0x000e220000000a00 */
[----:B------:R-:W-:Y:S01]  /*1480*/  IADD3 R2, PT, PT, -R2, RZ, RZ ;  /* 0x000000ff02027210 */ /* 0x000fe20007ffe1ff */
[----:B0-----:R-:W-:-:S04]  /*1490*/  IMAD.WIDE.U32 R6, R16, 0x2, R6 ;  /* 0x0000000210067825 */ /* 0x001fc800078e0006 */
[----:B------:R-:W-:Y:S01]  /*14a0*/  IMAD.MOV.U32 R11, RZ, RZ, R7 ;  /* 0x000000ffff0b7224 */ /* 0x000fe200078e0007 */
[----:B------:R-:W-:Y:S01]  /*14b0*/  MOV R10, R6 ;  /* 0x00000006000a7202 */ /* 0x000fe20000000f00 */
[----:B------:R-:W-:-:S07]  /*14c0*/  IMAD R16, R16, R3, RZ ;  /* 0x0000000310107224 */ /* 0x000fce00078e02ff */
.L_x_126:
        /* <DEDUP_REMOVED lines=12> */
.L_x_121:
        /* <DEDUP_REMOVED lines=11> */
.L_x_127:
[----:B------:R-:W0:Y:S02]  /*1640*/  LDCU UR6, c[0x0][0x3a0] ;  /* 0x00007400ff0677ac */ /* 0x000e240008000800 */
[----:B0-----:R-:W-:-:S07]  /*1650*/  FMUL R8, R8, UR6 ;  /* 0x0000000608087c20 */ /* 0x001fce0008400000 */
.L_x_128:
[----:B------:R-:W-:-:S05]  /*1660*/  F2FP.BF16.F32.PACK_AB R8, RZ, R8 ;  /* 0x00000008ff08723e */ /* 0x000fca00000010ff */
[----:B------:R-:W-:Y:S01]  /*1670*/  STG.E.U16 desc[UR4][R2.64], R8 ;  /* 0x0000000802007986 */ /* 0x000fe2000c101504 */
[----:B------:R-:W-:Y:S05]  /*1680*/  EXIT ;  /* 0x000000000000794d */ /* 0x000fea0003800000 */
.L_x_129:
        /* <DEDUP_REMOVED lines=15> */
.L_x_152:


//--------------------- .text._ZN8pygpukit3ops4gemv16gemv_bf16_kernelINS1_16GemvConfigSmallNEEEvPK13__nv_bfloat16S6_PS4_iiff --------------------------
	.section	.text._ZN8pygpukit3ops4gemv16gemv_bf16_kernelINS1_16GemvConfigSmallNEEEvPK13__nv_bfloat16S6_PS4_iiff,"ax",@progbits
	.align	128
        .global         _ZN8pygpukit3ops4gemv16gemv_bf16_kernelINS1_16GemvConfigSmallNEEEvPK13__nv_bfloat16S6_PS4_iiff
        .type           _ZN8pygpukit3ops4gemv16gemv_bf16_kernelINS1_16GemvConfigSmallNEEEvPK13__nv_bfloat16S6_PS4_iiff,@function
        .size           _ZN8pygpukit3ops4gemv16gemv_bf16_kernelINS1_16GemvConfigSmallNEEEvPK13__nv_bfloat16S6_PS4_iiff,(.L_x_153 - _ZN8pygpukit3ops4gemv16gemv_bf16_kernelINS1_16GemvConfigSmallNEEEvPK13__nv_bfloat16S6_PS4_iiff)
        .other          _ZN8pygpukit3ops4gemv16gemv_bf16_kernelINS1_16GemvConfigSmallNEEEvPK13__nv_bfloat16S6_PS4_iiff,@"STO_CUDA_ENTRY STV_DEFAULT"
_ZN8pygpukit3ops4gemv16gemv_bf16_kernelINS1_16GemvConfigSmallNEEEvPK13__nv_bfloat16S6_PS4_iiff:
.text._ZN8pygpukit3ops4gemv16gemv_bf16_kernelINS1_16GemvConfigSmallNEEEvPK13__nv_bfloat16S6_PS4_iiff:
        /* <DEDUP_REMOVED lines=28> */
.L_x_132:
        /* <DEDUP_REMOVED lines=105> */
.L_x_131:
        /* <DEDUP_REMOVED lines=54> */
.L_x_130:
        /* <DEDUP_REMOVED lines=12> */
.L_x_135:
        /* <DEDUP_REMOVED lines=103> */
.L_x_134:
        /* <DEDUP_REMOVED lines=57> */
.L_x_136:
        /* <DEDUP_REMOVED lines=33> */
.L_x_137:
[----:B------:R-:W-:Y:S05]  /*1880*/  @!P1 BRA `(.L_x_133) ;  /* 0x0000000000489947 */ /* 0x000fea0003800000 */
[----:B------:R-:W0:Y:S01]  /*1890*/  LDC.64 R2, c[0x0][0x380] ;  /* 0x0000e000ff027b82 */ /* 0x000e220000000a00 */
[----:B------:R-:W-:Y:S01]  /*18a0*/  IADD3 R14, PT, PT, -R14, RZ, RZ ;  /* 0x000000ff0e0e7210 */ /* 0x000fe20007ffe1ff */
[----:B0-----:R-:W-:-:S04]  /*18b0*/  IMAD.WIDE.U32 R2, R12, 0x2, R2 ;  /* 0x000000020c027825 */ /* 0x001fc800078e0002 */
[----:B------:R-:W-:Y:S01]  /*18c0*/  IMAD.MOV.U32 R9, RZ, RZ, R3 ;  /* 0x000000ffff097224 */ /* 0x000fe200078e0003 */
[----:B------:R-:W-:Y:S01]  /*18d0*/  MOV R8, R2 ;  /* 0x0000000200087202 */ /* 0x000fe20000000f00 */
[----:B------:R-:W-:-:S07]  /*18e0*/  IMAD R12, R12, R13, RZ ;  /* 0x0000000d0c0c7224 */ /* 0x000fce00078e02ff */
.L_x_138:
        /* <DEDUP_REMOVED lines=12> */
.L_x_133:
        /* <DEDUP_REMOVED lines=11> */
.L_x_139:
[----:B------:R-:W0:Y:S02]  /*1a60*/  LDCU UR4, c[0x0][0x3a0] ;  /* 0x00007400ff0477ac */ /* 0x000e240008000800 */
[----:B0-----:R-:W-:-:S07]  /*1a70*/  FMUL R6, R6, UR4 ;  /* 0x0000000406067c20 */ /* 0x001fce0008400000 */
.L_x_140:
[----:B------:R-:W-:-:S05]  /*1a80*/  F2FP.BF16.F32.PACK_AB R6, RZ, R6 ;  /* 0x00000006ff06723e */ /* 0x000fca00000010ff */
[----:B------:R-:W-:Y:S01]  /*1a90*/  STG.E.U16 desc[UR6][R2.64], R6 ;  /* 0x0000000602007986 */ /* 0x000fe2000c101506 */
[----:B------:R-:W-:Y:S05]  /*1aa0*/  EXIT ;  /* 0x000000000000794d */ /* 0x000fea0003800000 */
.L_x_141:
        /* <DEDUP_REMOVED lines=13> */
.L_x_153:


//--------------------- .nv.shared.reserved.0     --------------------------
	.section	.nv.shared.reserved.0,"aw",@nobits
	.weak		__nv_reservedSMEM_offset_0_alias
	.size		__nv_reservedSMEM_offset_0_alias, 0, 64
	.other		__nv_reservedSMEM_offset_0_alias,@"STO_CUDA_RESERVED_SHARED STV_DEFAULT"
__nv_reservedSMEM_offset_0_alias:
	.zero		0
	.zero		64


//--------------------- .nv.constant0._ZN8pygpukit3ops4gemv24gemv_bf16_batched_kernelINS1_10GemvConfigEEEvPK13__nv_bfloat16S6_PS4_iiiff --------------------------
	.section	.nv.constant0._ZN8pygpukit3ops4gemv24gemv_bf16_batched_kernelINS1_10GemvConfigEEEvPK13__nv_bfloat16S6_PS4_iiiff,"a",@progbits
	.sectionflags	@""
	.align	4
.nv.constant0._ZN8pygpukit3ops4gemv24gemv_bf16_batched_kernelINS1_10GemvConfigEEEvPK13__nv_bfloat16S6_PS4_iiiff:
	.zero		940


//--------------------- .nv.constant0._ZN8pygpukit3ops4gemv24gemv_bf16_batched_kernelINS1_16GemvConfigSmallKEEEvPK13__nv_bfloat16S6_PS4_iiiff --------------------------
	.section	.nv.constant0._ZN8pygpukit3ops4gemv24gemv_bf16_batched_kernelINS1_16GemvConfigSmallKEEEvPK13__nv_bfloat16S6_PS4_iiiff,"a",@progbits
	.sectionflags	@""
	.align	4
.nv.constant0._ZN8pygpukit3ops4gemv24gemv_bf16_batched_kernelINS1_16GemvConfigSmallKEEEvPK13__nv_bfloat16S6_PS4_iiiff:
	.zero		940


//--------------------- .nv.constant0._ZN8pygpukit3ops4gemv24gemv_bf16_batched_kernelINS1_16GemvConfigLargeKEEEvPK13__nv_bfloat16S6_PS4_iiiff --------------------------
	.section	.nv.constant0._ZN8pygpukit3ops4gemv24gemv_bf16_batched_kernelINS1_16GemvConfigLargeKEEEvPK13__nv_bfloat16S6_PS4_iiiff,"a",@progbits
	.sectionflags	@""
	.align	4
.nv.constant0._ZN8pygpukit3ops4gemv24gemv_bf16_batched_kernelINS1_16GemvConfigLargeKEEEvPK13__nv_bfloat16S6_PS4_iiiff:
	.zero		940


//--------------------- .nv.constant0._ZN8pygpukit3ops4gemv24gemv_bf16_batched_kernelINS1_15GemvConfigLargeEEEvPK13__nv_bfloat16S6_PS4_iiiff --------------------------
	.section	.nv.constant0._ZN8pygpukit3ops4gemv24gemv_bf16_batched_kernelINS1_15GemvConfigLargeEEEvPK13__nv_bfloat16S6_PS4_iiiff,"a",@progbits
	.sectionflags	@""
	.align	4
.nv.constant0._ZN8pygpukit3ops4gemv24gemv_bf16_batched_kernelINS1_15GemvConfigLargeEEEvPK13__nv_bfloat16S6_PS4_iiiff:
	.zero		940


//--------------------- .nv.constant0._ZN8pygpukit3ops4gemv24gemv_bf16_batched_kernelINS1_16GemvConfigSmallNEEEvPK13__nv_bfloat16S6_PS4_iiiff --------------------------
	.section	.nv.constant0._ZN8pygpukit3ops4gemv24gemv_bf16_batched_kernelINS1_16GemvConfigSmallNEEEvPK13__nv_bfloat16S6_PS4_iiiff,"a",@progbits
	.sectionflags	@""
	.align	4
.nv.constant0._ZN8pygpukit3ops4gemv24gemv_bf16_batched_kernelINS1_16GemvConfigSmallNEEEvPK13__nv_bfloat16S6_PS4_iiiff:
	.zero		940


//--------------------- .nv.constant0._ZN8pygpukit3ops4gemv16gemv_fp32_kernelINS1_10GemvConfigEEEvPKfS5_Pfiiff --------------------------
	.section	.nv.constant0._ZN8pygpukit3ops4gemv16gemv_fp32_kernelINS1_10GemvConfigEEEvPKfS5_Pfiiff,"a",@progbits
	.sectionflags	@""
	.align	4
.nv.constant0._ZN8pygpukit3ops4gemv16gemv_fp32_kernelINS1_10GemvConfigEEEvPKfS5_Pfiiff:
	.zero		936


//--------------------- .nv.constant0._ZN8pygpukit3ops4gemv16gemv_fp16_kernelINS1_10GemvConfigEEEvPK6__halfS6_PS4_iiff --------------------------
	.section	.nv.constant0._ZN8pygpukit3ops4gemv16gemv_fp16_kernelINS1_10GemvConfigEEEvPK6__halfS6_PS4_iiff,"a",@progbits
	.sectionflags	@""
	.align	4
.nv.constant0._ZN8pygpukit3ops4gemv16gemv_fp16_kernelINS1_10GemvConfigEEEvPK6__halfS6_PS4_iiff:
	.zero		936


//--------------------- .nv.constant0._ZN8pygpukit3ops4gemv16gemv_bf16_kernelINS1_10GemvConfigEEEvPK13__nv_bfloat16S6_PS4_iiff --------------------------
	.section	.nv.constant0._ZN8pygpukit3ops4gemv16gemv_bf16_kernelINS1_10GemvConfigEEEvPK13__nv_bfloat16S6_PS4_iiff,"a",@progbits
	.sectionflags	@""
	.align	4
.nv.constant0._ZN8pygpukit3ops4gemv16gemv_bf16_kernelINS1_10GemvConfigEEEvPK13__nv_bfloat16S6_PS4_iiff:
	.zero		936


//--------------------- .nv.constant0._ZN8pygpukit3ops4gemv16gemv_bf16_kernelINS1_16GemvConfigSmallKEEEvPK13__nv_bfloat16S6_PS4_iiff --------------------------
	.section	.nv.constant0._ZN8pygpukit3ops4gemv16gemv_bf16_kernelINS1_16GemvConfigSmallKEEEvPK13__nv_bfloat16S6_PS4_iiff,"a",@progbits
	.sectionflags	@""
	.align	4
.nv.constant0._ZN8pygpukit3ops4gemv16gemv_bf16_kernelINS1_16GemvConfigSmallKEEEvPK13__nv_bfloat16S6_PS4_iiff:
	.zero		936


//--------------------- .nv.constant0._ZN8pygpukit3ops4gemv16gemv_bf16_kernelINS1_16GemvConfigLargeKEEEvPK13__nv_bfloat16S6_PS4_iiff --------------------------
	.section	.nv.constant0._ZN8pygpukit3ops4gemv16gemv_bf16_kernelINS1_16GemvConfigLargeKEEEvPK13__nv_bfloat16S6_PS4_iiff,"a",@progbits
	.sectionflags	@""
	.align	4
.nv.constant0._ZN8pygpukit3ops4gemv16gemv_bf16_kernelINS1_16GemvConfigLargeKEEEvPK13__nv_bfloat16S6_PS4_iiff:
	.zero		936


//--------------------- .nv.constant0._ZN8pygpukit3ops4gemv16gemv_bf16_kernelINS1_15GemvConfigLargeEEEvPK13__nv_bfloat16S6_PS4_iiff --------------------------
	.section	.nv.constant0._ZN8pygpukit3ops4gemv16gemv_bf16_kernelINS1_15GemvConfigLargeEEEvPK13__nv_bfloat16S6_PS4_iiff,"a",@progbits
	.sectionflags	@""
	.align	4
.nv.constant0._ZN8pygpukit3ops4gemv16gemv_bf16_kernelINS1_15GemvConfigLargeEEEvPK13__nv_bfloat16S6_PS4_iiff:
	.zero		936


//--------------------- .nv.constant0._ZN8pygpukit3ops4gemv16gemv_bf16_kernelINS1_16GemvConfigSmallNEEEvPK13__nv_bfloat16S6_PS4_iiff --------------------------
	.section	.nv.constant0._ZN8pygpukit3ops4gemv16gemv_bf16_kernelINS1_16GemvConfigSmallNEEEvPK13__nv_bfloat16S6_PS4_iiff,"a",@progbits
	.sectionflags	@""
	.align	4
.nv.constant0._ZN8pygpukit3ops4gemv16gemv_bf16_kernelINS1_16GemvConfigSmallNEEEvPK13__nv_bfloat16S6_PS4_iiff:
	.zero		936


//--------------------- SYMBOLS --------------------------

	.type		.nv.reservedSmem.offset0,@object
	.size		.nv.reservedSmem.offset0,0x4
